//
// Generated by NVIDIA NVVM Compiler
//
// Compiler Build ID: CL-36424714
// Cuda compilation tools, release 13.0, V13.0.88
// Based on NVVM 20.0.0
//

.version 9.0
.target sm_100
.address_size 64

	// .globl	_Z22spgemm_symbolic_kernelPKiS0_S0_S0_Piiii
// _ZZN3cub18CUB_300001_SM_10006detail4scan16DeviceScanKernelINS2_10policy_hubIiiijN4cuda3std3__44plusIvEEE10Policy1000EPiSC_NS0_13ScanTileStateIiLb1EEES9_NS1_10InputValueIiSC_EEjiLb0EiEEvT0_T1_T2_iT3_T4_T5_E12temp_storage has been demoted
// _ZZN3cub18CUB_300001_SM_10006detail4scan16DeviceScanKernelINS2_10policy_hubIiiimN4cuda3std3__44plusIvEEE10Policy1000EPiSC_NS0_13ScanTileStateIiLb1EEES9_NS1_10InputValueIiSC_EEmiLb0EiEEvT0_T1_T2_iT3_T4_T5_E12temp_storage has been demoted
.global .align 1 .b8 _ZN34_INTERNAL_d696e60c_4_k_cu_2a1093b44cuda3std3__45__cpo5beginE[1];
.global .align 1 .b8 _ZN34_INTERNAL_d696e60c_4_k_cu_2a1093b44cuda3std3__45__cpo3endE[1];
.global .align 1 .b8 _ZN34_INTERNAL_d696e60c_4_k_cu_2a1093b44cuda3std3__45__cpo6cbeginE[1];
.global .align 1 .b8 _ZN34_INTERNAL_d696e60c_4_k_cu_2a1093b44cuda3std3__45__cpo4cendE[1];
.global .align 1 .b8 _ZN34_INTERNAL_d696e60c_4_k_cu_2a1093b44cuda3std3__45__cpo6rbeginE[1];
.global .align 1 .b8 _ZN34_INTERNAL_d696e60c_4_k_cu_2a1093b44cuda3std3__45__cpo4rendE[1];
.global .align 1 .b8 _ZN34_INTERNAL_d696e60c_4_k_cu_2a1093b44cuda3std3__45__cpo7crbeginE[1];
.global .align 1 .b8 _ZN34_INTERNAL_d696e60c_4_k_cu_2a1093b44cuda3std3__45__cpo5crendE[1];
.global .align 1 .b8 _ZN34_INTERNAL_d696e60c_4_k_cu_2a1093b44cuda3std3__436_GLOBAL__N__d696e60c_4_k_cu_2a1093b46ignoreE[1];
.global .align 1 .b8 _ZN34_INTERNAL_d696e60c_4_k_cu_2a1093b44cuda3std3__419piecewise_constructE[1];
.global .align 1 .b8 _ZN34_INTERNAL_d696e60c_4_k_cu_2a1093b44cuda3std3__48in_placeE[1];
.global .align 1 .b8 _ZN34_INTERNAL_d696e60c_4_k_cu_2a1093b44cuda3std3__420unreachable_sentinelE[1];
.global .align 1 .b8 _ZN34_INTERNAL_d696e60c_4_k_cu_2a1093b44cuda3std3__47nulloptE[1];
.global .align 1 .b8 _ZN34_INTERNAL_d696e60c_4_k_cu_2a1093b44cuda3std3__48unexpectE[1];
.global .align 1 .b8 _ZN34_INTERNAL_d696e60c_4_k_cu_2a1093b44cuda3std6ranges3__45__cpo4swapE[1];
.global .align 1 .b8 _ZN34_INTERNAL_d696e60c_4_k_cu_2a1093b44cuda3std6ranges3__45__cpo9iter_moveE[1];
.global .align 1 .b8 _ZN34_INTERNAL_d696e60c_4_k_cu_2a1093b44cuda3std6ranges3__45__cpo5beginE[1];
.global .align 1 .b8 _ZN34_INTERNAL_d696e60c_4_k_cu_2a1093b44cuda3std6ranges3__45__cpo3endE[1];
.global .align 1 .b8 _ZN34_INTERNAL_d696e60c_4_k_cu_2a1093b44cuda3std6ranges3__45__cpo6cbeginE[1];
.global .align 1 .b8 _ZN34_INTERNAL_d696e60c_4_k_cu_2a1093b44cuda3std6ranges3__45__cpo4cendE[1];
.global .align 1 .b8 _ZN34_INTERNAL_d696e60c_4_k_cu_2a1093b44cuda3std6ranges3__45__cpo7advanceE[1];
.global .align 1 .b8 _ZN34_INTERNAL_d696e60c_4_k_cu_2a1093b44cuda3std6ranges3__45__cpo9iter_swapE[1];
.global .align 1 .b8 _ZN34_INTERNAL_d696e60c_4_k_cu_2a1093b44cuda3std6ranges3__45__cpo4nextE[1];
.global .align 1 .b8 _ZN34_INTERNAL_d696e60c_4_k_cu_2a1093b44cuda3std6ranges3__45__cpo4prevE[1];
.global .align 1 .b8 _ZN34_INTERNAL_d696e60c_4_k_cu_2a1093b44cuda3std6ranges3__45__cpo4dataE[1];
.global .align 1 .b8 _ZN34_INTERNAL_d696e60c_4_k_cu_2a1093b44cuda3std6ranges3__45__cpo5cdataE[1];
.global .align 1 .b8 _ZN34_INTERNAL_d696e60c_4_k_cu_2a1093b44cuda3std6ranges3__45__cpo4sizeE[1];
.global .align 1 .b8 _ZN34_INTERNAL_d696e60c_4_k_cu_2a1093b44cuda3std6ranges3__45__cpo5ssizeE[1];
.global .align 1 .b8 _ZN34_INTERNAL_d696e60c_4_k_cu_2a1093b44cuda3std6ranges3__45__cpo8distanceE[1];
.global .align 1 .b8 _ZN34_INTERNAL_d696e60c_4_k_cu_2a1093b46thrust24THRUST_300001_SM_1000_NS8cuda_cub3parE[1];
.global .align 1 .b8 _ZN34_INTERNAL_d696e60c_4_k_cu_2a1093b46thrust24THRUST_300001_SM_1000_NS8cuda_cub10par_nosyncE[1];
.global .align 1 .b8 _ZN34_INTERNAL_d696e60c_4_k_cu_2a1093b46thrust24THRUST_300001_SM_1000_NS6system6detail10sequential3seqE[1];
.global .align 1 .b8 _ZN34_INTERNAL_d696e60c_4_k_cu_2a1093b46thrust24THRUST_300001_SM_1000_NS6system3cpp3parE[1];
.global .align 1 .b8 _ZN34_INTERNAL_d696e60c_4_k_cu_2a1093b46thrust24THRUST_300001_SM_1000_NS12placeholders2_1E[1];
.global .align 1 .b8 _ZN34_INTERNAL_d696e60c_4_k_cu_2a1093b46thrust24THRUST_300001_SM_1000_NS12placeholders2_2E[1];
.global .align 1 .b8 _ZN34_INTERNAL_d696e60c_4_k_cu_2a1093b46thrust24THRUST_300001_SM_1000_NS12placeholders2_3E[1];
.global .align 1 .b8 _ZN34_INTERNAL_d696e60c_4_k_cu_2a1093b46thrust24THRUST_300001_SM_1000_NS12placeholders2_4E[1];
.global .align 1 .b8 _ZN34_INTERNAL_d696e60c_4_k_cu_2a1093b46thrust24THRUST_300001_SM_1000_NS12placeholders2_5E[1];
.global .align 1 .b8 _ZN34_INTERNAL_d696e60c_4_k_cu_2a1093b46thrust24THRUST_300001_SM_1000_NS12placeholders2_6E[1];
.global .align 1 .b8 _ZN34_INTERNAL_d696e60c_4_k_cu_2a1093b46thrust24THRUST_300001_SM_1000_NS12placeholders2_7E[1];
.global .align 1 .b8 _ZN34_INTERNAL_d696e60c_4_k_cu_2a1093b46thrust24THRUST_300001_SM_1000_NS12placeholders2_8E[1];
.global .align 1 .b8 _ZN34_INTERNAL_d696e60c_4_k_cu_2a1093b46thrust24THRUST_300001_SM_1000_NS12placeholders2_9E[1];
.global .align 1 .b8 _ZN34_INTERNAL_d696e60c_4_k_cu_2a1093b46thrust24THRUST_300001_SM_1000_NS12placeholders3_10E[1];
.global .align 1 .b8 _ZN34_INTERNAL_d696e60c_4_k_cu_2a1093b46thrust24THRUST_300001_SM_1000_NS3seqE[1];
.global .align 1 .b8 _ZN34_INTERNAL_d696e60c_4_k_cu_2a1093b46thrust24THRUST_300001_SM_1000_NS6deviceE[1];
.extern .shared .align 16 .b8 shmem[];

.visible .entry _Z22spgemm_symbolic_kernelPKiS0_S0_S0_Piiii(
	.param .u64 .ptr .align 1 _Z22spgemm_symbolic_kernelPKiS0_S0_S0_Piiii_param_0,
	.param .u64 .ptr .align 1 _Z22spgemm_symbolic_kernelPKiS0_S0_S0_Piiii_param_1,
	.param .u64 .ptr .align 1 _Z22spgemm_symbolic_kernelPKiS0_S0_S0_Piiii_param_2,
	.param .u64 .ptr .align 1 _Z22spgemm_symbolic_kernelPKiS0_S0_S0_Piiii_param_3,
	.param .u64 .ptr .align 1 _Z22spgemm_symbolic_kernelPKiS0_S0_S0_Piiii_param_4,
	.param .u32 _Z22spgemm_symbolic_kernelPKiS0_S0_S0_Piiii_param_5,
	.param .u32 _Z22spgemm_symbolic_kernelPKiS0_S0_S0_Piiii_param_6,
	.param .u32 _Z22spgemm_symbolic_kernelPKiS0_S0_S0_Piiii_param_7
)
{
	.local .align 8 .b8 	__local_depot0[8];
	.reg .b64 	%SP;
	.reg .b64 	%SPL;
	.reg .pred 	%p<14>;
	.reg .b16 	%rs<18>;
	.reg .b32 	%r<45>;
	.reg .b64 	%rd<25>;

	mov.u64 	%SPL, __local_depot0;
	ld.param.u64 	%rd5, [_Z22spgemm_symbolic_kernelPKiS0_S0_S0_Piiii_param_0];
	ld.param.u64 	%rd6, [_Z22spgemm_symbolic_kernelPKiS0_S0_S0_Piiii_param_1];
	ld.param.u64 	%rd7, [_Z22spgemm_symbolic_kernelPKiS0_S0_S0_Piiii_param_2];
	ld.param.u64 	%rd8, [_Z22spgemm_symbolic_kernelPKiS0_S0_S0_Piiii_param_3];
	ld.param.u64 	%rd9, [_Z22spgemm_symbolic_kernelPKiS0_S0_S0_Piiii_param_4];
	ld.param.u32 	%r12, [_Z22spgemm_symbolic_kernelPKiS0_S0_S0_Piiii_param_5];
	add.u64 	%rd1, %SPL, 0;
	mov.u32 	%r13, %ctaid.x;
	mov.u32 	%r14, %ntid.x;
	mov.u32 	%r15, %tid.x;
	mad.lo.s32 	%r1, %r13, %r14, %r15;
	setp.ge.s32 	%p1, %r1, %r12;
	@%p1 bra 	$L__BB0_8;
	cvta.to.global.u64 	%rd11, %rd5;
	mov.b32 	%r44, 0;
	st.local.v2.b32 	[%rd1], {%r44, %r44};
	mul.wide.s32 	%rd12, %r1, 4;
	add.s64 	%rd13, %rd11, %rd12;
	ld.global.u32 	%r42, [%rd13];
	ld.global.u32 	%r3, [%rd13+4];
	setp.ge.s32 	%p2, %r42, %r3;
	@%p2 bra 	$L__BB0_7;
	cvta.to.global.u64 	%rd2, %rd6;
	cvta.to.global.u64 	%rd3, %rd7;
	cvta.to.global.u64 	%rd4, %rd8;
$L__BB0_3:
	mul.wide.s32 	%rd14, %r42, 4;
	add.s64 	%rd15, %rd2, %rd14;
	ld.global.u32 	%r17, [%rd15];
	mul.wide.s32 	%rd16, %r17, 4;
	add.s64 	%rd17, %rd3, %rd16;
	ld.global.u32 	%r43, [%rd17];
	ld.global.u32 	%r6, [%rd17+4];
	setp.ge.s32 	%p3, %r43, %r6;
	@%p3 bra 	$L__BB0_5;
$L__BB0_4:
	mul.wide.s32 	%rd18, %r43, 4;
	add.s64 	%rd19, %rd4, %rd18;
	ld.global.s32 	%rd20, [%rd19];
	add.s64 	%rd21, %rd1, %rd20;
	mov.b16 	%rs1, 1;
	st.local.u8 	[%rd21], %rs1;
	add.s32 	%r43, %r43, 1;
	setp.lt.s32 	%p4, %r43, %r6;
	@%p4 bra 	$L__BB0_4;
$L__BB0_5:
	add.s32 	%r42, %r42, 1;
	setp.lt.s32 	%p5, %r42, %r3;
	@%p5 bra 	$L__BB0_3;
	ld.local.v2.b32 	{%r18, %r19}, [%rd1];
	bfe.u32 	%r20, %r19, 24, 8;
	cvt.u16.u32 	%rs2, %r20;
	bfe.u32 	%r21, %r19, 16, 8;
	cvt.u16.u32 	%rs3, %r21;
	bfe.u32 	%r22, %r19, 8, 8;
	cvt.u16.u32 	%rs4, %r22;
	bfe.u32 	%r23, %r19, 0, 8;
	cvt.u16.u32 	%rs5, %r23;
	bfe.u32 	%r24, %r18, 24, 8;
	cvt.u16.u32 	%rs6, %r24;
	bfe.u32 	%r25, %r18, 16, 8;
	cvt.u16.u32 	%rs7, %r25;
	bfe.u32 	%r26, %r18, 8, 8;
	cvt.u16.u32 	%rs8, %r26;
	bfe.u32 	%r27, %r18, 0, 8;
	cvt.u16.u32 	%rs9, %r27;
	and.b16  	%rs10, %rs9, 255;
	and.b16  	%rs11, %rs8, 255;
	and.b16  	%rs12, %rs7, 255;
	and.b16  	%rs13, %rs6, 255;
	and.b16  	%rs14, %rs5, 255;
	and.b16  	%rs15, %rs4, 255;
	and.b16  	%rs16, %rs3, 255;
	and.b16  	%rs17, %rs2, 255;
	setp.eq.s16 	%p6, %rs10, 1;
	selp.u32 	%r28, 1, 0, %p6;
	setp.eq.s16 	%p7, %rs11, 1;
	selp.u32 	%r29, 1, 0, %p7;
	add.s32 	%r30, %r28, %r29;
	setp.eq.s16 	%p8, %rs12, 1;
	selp.u32 	%r31, 1, 0, %p8;
	add.s32 	%r32, %r30, %r31;
	setp.eq.s16 	%p9, %rs13, 1;
	selp.u32 	%r33, 1, 0, %p9;
	add.s32 	%r34, %r32, %r33;
	setp.eq.s16 	%p10, %rs14, 1;
	selp.u32 	%r35, 1, 0, %p10;
	add.s32 	%r36, %r34, %r35;
	setp.eq.s16 	%p11, %rs15, 1;
	selp.u32 	%r37, 1, 0, %p11;
	add.s32 	%r38, %r36, %r37;
	setp.eq.s16 	%p12, %rs16, 1;
	selp.u32 	%r39, 1, 0, %p12;
	add.s32 	%r40, %r38, %r39;
	setp.eq.s16 	%p13, %rs17, 1;
	selp.u32 	%r41, 1, 0, %p13;
	add.s32 	%r44, %r40, %r41;
$L__BB0_7:
	cvta.to.global.u64 	%rd22, %rd9;
	add.s64 	%rd24, %rd22, %rd12;
	st.global.u32 	[%rd24], %r44;
$L__BB0_8:
	ret;

}
	// .globl	_Z26spgemm_symbolic_col_kernelPKiS0_S0_S0_S0_Piiii
.visible .entry _Z26spgemm_symbolic_col_kernelPKiS0_S0_S0_S0_Piiii(
	.param .u64 .ptr .align 1 _Z26spgemm_symbolic_col_kernelPKiS0_S0_S0_S0_Piiii_param_0,
	.param .u64 .ptr .align 1 _Z26spgemm_symbolic_col_kernelPKiS0_S0_S0_S0_Piiii_param_1,
	.param .u64 .ptr .align 1 _Z26spgemm_symbolic_col_kernelPKiS0_S0_S0_S0_Piiii_param_2,
	.param .u64 .ptr .align 1 _Z26spgemm_symbolic_col_kernelPKiS0_S0_S0_S0_Piiii_param_3,
	.param .u64 .ptr .align 1 _Z26spgemm_symbolic_col_kernelPKiS0_S0_S0_S0_Piiii_param_4,
	.param .u64 .ptr .align 1 _Z26spgemm_symbolic_col_kernelPKiS0_S0_S0_S0_Piiii_param_5,
	.param .u32 _Z26spgemm_symbolic_col_kernelPKiS0_S0_S0_S0_Piiii_param_6,
	.param .u32 _Z26spgemm_symbolic_col_kernelPKiS0_S0_S0_S0_Piiii_param_7,
	.param .u32 _Z26spgemm_symbolic_col_kernelPKiS0_S0_S0_S0_Piiii_param_8
)
{
	.local .align 8 .b8 	__local_depot1[8];
	.reg .b64 	%SP;
	.reg .b64 	%SPL;
	.reg .pred 	%p<18>;
	.reg .b16 	%rs<10>;
	.reg .b32 	%r<56>;
	.reg .b64 	%rd<43>;

	mov.u64 	%SPL, __local_depot1;
	ld.param.u64 	%rd6, [_Z26spgemm_symbolic_col_kernelPKiS0_S0_S0_S0_Piiii_param_0];
	ld.param.u64 	%rd7, [_Z26spgemm_symbolic_col_kernelPKiS0_S0_S0_S0_Piiii_param_1];
	ld.param.u64 	%rd8, [_Z26spgemm_symbolic_col_kernelPKiS0_S0_S0_S0_Piiii_param_2];
	ld.param.u64 	%rd9, [_Z26spgemm_symbolic_col_kernelPKiS0_S0_S0_S0_Piiii_param_3];
	ld.param.u64 	%rd10, [_Z26spgemm_symbolic_col_kernelPKiS0_S0_S0_S0_Piiii_param_4];
	ld.param.u64 	%rd11, [_Z26spgemm_symbolic_col_kernelPKiS0_S0_S0_S0_Piiii_param_5];
	ld.param.u32 	%r24, [_Z26spgemm_symbolic_col_kernelPKiS0_S0_S0_S0_Piiii_param_6];
	cvta.to.global.u64 	%rd1, %rd11;
	add.u64 	%rd2, %SPL, 0;
	mov.u32 	%r25, %ctaid.x;
	mov.u32 	%r26, %ntid.x;
	mov.u32 	%r27, %tid.x;
	mad.lo.s32 	%r1, %r25, %r26, %r27;
	setp.ge.s32 	%p3, %r1, %r24;
	@%p3 bra 	$L__BB1_23;
	cvta.to.global.u64 	%rd13, %rd6;
	mov.b32 	%r28, 0;
	st.local.v2.b32 	[%rd2], {%r28, %r28};
	mul.wide.s32 	%rd14, %r1, 4;
	add.s64 	%rd15, %rd13, %rd14;
	ld.global.u32 	%r47, [%rd15];
	ld.global.u32 	%r3, [%rd15+4];
	setp.ge.s32 	%p5, %r47, %r3;
	mov.pred 	%p17, 0;
	@%p5 bra 	$L__BB1_7;
	cvta.to.global.u64 	%rd3, %rd7;
	cvta.to.global.u64 	%rd4, %rd8;
	cvta.to.global.u64 	%rd5, %rd9;
$L__BB1_3:
	mul.wide.s32 	%rd16, %r47, 4;
	add.s64 	%rd17, %rd3, %rd16;
	ld.global.u32 	%r29, [%rd17];
	mul.wide.s32 	%rd18, %r29, 4;
	add.s64 	%rd19, %rd4, %rd18;
	ld.global.u32 	%r48, [%rd19];
	ld.global.u32 	%r6, [%rd19+4];
	setp.ge.s32 	%p6, %r48, %r6;
	@%p6 bra 	$L__BB1_5;
$L__BB1_4:
	mul.wide.s32 	%rd20, %r48, 4;
	add.s64 	%rd21, %rd5, %rd20;
	ld.global.s32 	%rd22, [%rd21];
	add.s64 	%rd23, %rd2, %rd22;
	mov.b16 	%rs1, 1;
	st.local.u8 	[%rd23], %rs1;
	add.s32 	%r48, %r48, 1;
	setp.lt.s32 	%p7, %r48, %r6;
	@%p7 bra 	$L__BB1_4;
$L__BB1_5:
	add.s32 	%r47, %r47, 1;
	setp.lt.s32 	%p8, %r47, %r3;
	@%p8 bra 	$L__BB1_3;
	ld.local.u8 	%rs2, [%rd2];
	setp.eq.s16 	%p17, %rs2, 1;
$L__BB1_7:
	cvta.to.global.u64 	%rd24, %rd10;
	add.s64 	%rd26, %rd24, %rd14;
	ld.global.u32 	%r10, [%rd26];
	mov.b32 	%r50, 0;
	not.pred 	%p9, %p17;
	@%p9 bra 	$L__BB1_9;
	mul.wide.s32 	%rd27, %r10, 4;
	add.s64 	%rd28, %rd1, %rd27;
	mov.b32 	%r32, 0;
	st.global.u32 	[%rd28], %r32;
	mov.b32 	%r50, 1;
$L__BB1_9:
	ld.local.u8 	%rs3, [%rd2+1];
	setp.ne.s16 	%p10, %rs3, 1;
	@%p10 bra 	$L__BB1_11;
	add.s32 	%r12, %r50, 1;
	add.s32 	%r33, %r50, %r10;
	mul.wide.s32 	%rd29, %r33, 4;
	add.s64 	%rd30, %rd1, %rd29;
	mov.b32 	%r34, 1;
	st.global.u32 	[%rd30], %r34;
	mov.u32 	%r50, %r12;
$L__BB1_11:
	ld.local.u8 	%rs4, [%rd2+2];
	setp.ne.s16 	%p11, %rs4, 1;
	@%p11 bra 	$L__BB1_13;
	add.s32 	%r14, %r50, 1;
	add.s32 	%r35, %r50, %r10;
	mul.wide.s32 	%rd31, %r35, 4;
	add.s64 	%rd32, %rd1, %rd31;
	mov.b32 	%r36, 2;
	st.global.u32 	[%rd32], %r36;
	mov.u32 	%r50, %r14;
$L__BB1_13:
	ld.local.u8 	%rs5, [%rd2+3];
	setp.ne.s16 	%p12, %rs5, 1;
	@%p12 bra 	$L__BB1_15;
	add.s32 	%r16, %r50, 1;
	add.s32 	%r37, %r50, %r10;
	mul.wide.s32 	%rd33, %r37, 4;
	add.s64 	%rd34, %rd1, %rd33;
	mov.b32 	%r38, 3;
	st.global.u32 	[%rd34], %r38;
	mov.u32 	%r50, %r16;
$L__BB1_15:
	ld.local.u8 	%rs6, [%rd2+4];
	setp.ne.s16 	%p13, %rs6, 1;
	@%p13 bra 	$L__BB1_17;
	add.s32 	%r18, %r50, 1;
	add.s32 	%r39, %r50, %r10;
	mul.wide.s32 	%rd35, %r39, 4;
	add.s64 	%rd36, %rd1, %rd35;
	mov.b32 	%r40, 4;
	st.global.u32 	[%rd36], %r40;
	mov.u32 	%r50, %r18;
$L__BB1_17:
	ld.local.u8 	%rs7, [%rd2+5];
	setp.ne.s16 	%p14, %rs7, 1;
	@%p14 bra 	$L__BB1_19;
	add.s32 	%r20, %r50, 1;
	add.s32 	%r41, %r50, %r10;
	mul.wide.s32 	%rd37, %r41, 4;
	add.s64 	%rd38, %rd1, %rd37;
	mov.b32 	%r42, 5;
	st.global.u32 	[%rd38], %r42;
	mov.u32 	%r50, %r20;
$L__BB1_19:
	ld.local.u8 	%rs8, [%rd2+6];
	setp.ne.s16 	%p15, %rs8, 1;
	@%p15 bra 	$L__BB1_21;
	add.s32 	%r22, %r50, 1;
	add.s32 	%r43, %r50, %r10;
	mul.wide.s32 	%rd39, %r43, 4;
	add.s64 	%rd40, %rd1, %rd39;
	mov.b32 	%r44, 6;
	st.global.u32 	[%rd40], %r44;
	mov.u32 	%r50, %r22;
$L__BB1_21:
	ld.local.u8 	%rs9, [%rd2+7];
	setp.ne.s16 	%p16, %rs9, 1;
	@%p16 bra 	$L__BB1_23;
	add.s32 	%r45, %r50, %r10;
	mul.wide.s32 	%rd41, %r45, 4;
	add.s64 	%rd42, %rd1, %rd41;
	mov.b32 	%r46, 7;
	st.global.u32 	[%rd42], %r46;
$L__BB1_23:
	ret;

}
	// .globl	_Z24block_spgemm_2d_half_mmaPKiS0_PK6__halfS0_S0_S3_S0_S0_PS1_S1_S1_
.visible .entry _Z24block_spgemm_2d_half_mmaPKiS0_PK6__halfS0_S0_S3_S0_S0_PS1_S1_S1_(
	.param .u64 .ptr .align 1 _Z24block_spgemm_2d_half_mmaPKiS0_PK6__halfS0_S0_S3_S0_S0_PS1_S1_S1__param_0,
	.param .u64 .ptr .align 1 _Z24block_spgemm_2d_half_mmaPKiS0_PK6__halfS0_S0_S3_S0_S0_PS1_S1_S1__param_1,
	.param .u64 .ptr .align 1 _Z24block_spgemm_2d_half_mmaPKiS0_PK6__halfS0_S0_S3_S0_S0_PS1_S1_S1__param_2,
	.param .u64 .ptr .align 1 _Z24block_spgemm_2d_half_mmaPKiS0_PK6__halfS0_S0_S3_S0_S0_PS1_S1_S1__param_3,
	.param .u64 .ptr .align 1 _Z24block_spgemm_2d_half_mmaPKiS0_PK6__halfS0_S0_S3_S0_S0_PS1_S1_S1__param_4,
	.param .u64 .ptr .align 1 _Z24block_spgemm_2d_half_mmaPKiS0_PK6__halfS0_S0_S3_S0_S0_PS1_S1_S1__param_5,
	.param .u64 .ptr .align 1 _Z24block_spgemm_2d_half_mmaPKiS0_PK6__halfS0_S0_S3_S0_S0_PS1_S1_S1__param_6,
	.param .u64 .ptr .align 1 _Z24block_spgemm_2d_half_mmaPKiS0_PK6__halfS0_S0_S3_S0_S0_PS1_S1_S1__param_7,
	.param .u64 .ptr .align 1 _Z24block_spgemm_2d_half_mmaPKiS0_PK6__halfS0_S0_S3_S0_S0_PS1_S1_S1__param_8,
	.param .align 2 .b8 _Z24block_spgemm_2d_half_mmaPKiS0_PK6__halfS0_S0_S3_S0_S0_PS1_S1_S1__param_9[2],
	.param .align 2 .b8 _Z24block_spgemm_2d_half_mmaPKiS0_PK6__halfS0_S0_S3_S0_S0_PS1_S1_S1__param_10[2]
)
{
	.local .align 16 .b8 	__local_depot2[1632];
	.reg .b64 	%SP;
	.reg .b64 	%SPL;
	.reg .pred 	%p<116>;
	.reg .b16 	%rs<33>;
	.reg .b32 	%r<962>;
	.reg .b64 	%rd<251>;

	mov.u64 	%SPL, __local_depot2;
	ld.param.u64 	%rd41, [_Z24block_spgemm_2d_half_mmaPKiS0_PK6__halfS0_S0_S3_S0_S0_PS1_S1_S1__param_0];
	ld.param.u64 	%rd42, [_Z24block_spgemm_2d_half_mmaPKiS0_PK6__halfS0_S0_S3_S0_S0_PS1_S1_S1__param_1];
	ld.param.u64 	%rd43, [_Z24block_spgemm_2d_half_mmaPKiS0_PK6__halfS0_S0_S3_S0_S0_PS1_S1_S1__param_2];
	ld.param.u64 	%rd38, [_Z24block_spgemm_2d_half_mmaPKiS0_PK6__halfS0_S0_S3_S0_S0_PS1_S1_S1__param_3];
	ld.param.u64 	%rd44, [_Z24block_spgemm_2d_half_mmaPKiS0_PK6__halfS0_S0_S3_S0_S0_PS1_S1_S1__param_4];
	ld.param.u64 	%rd45, [_Z24block_spgemm_2d_half_mmaPKiS0_PK6__halfS0_S0_S3_S0_S0_PS1_S1_S1__param_5];
	ld.param.u64 	%rd39, [_Z24block_spgemm_2d_half_mmaPKiS0_PK6__halfS0_S0_S3_S0_S0_PS1_S1_S1__param_6];
	ld.param.u64 	%rd46, [_Z24block_spgemm_2d_half_mmaPKiS0_PK6__halfS0_S0_S3_S0_S0_PS1_S1_S1__param_7];
	cvta.to.global.u64 	%rd1, %rd43;
	cvta.to.global.u64 	%rd2, %rd42;
	cvta.to.global.u64 	%rd47, %rd41;
	cvta.to.global.u64 	%rd3, %rd45;
	cvta.to.global.u64 	%rd4, %rd44;
	cvta.to.global.u64 	%rd5, %rd46;
	add.u64 	%rd6, %SPL, 0;
	add.u64 	%rd7, %SPL, 64;
	add.u64 	%rd8, %SPL, 128;
	add.u64 	%rd9, %SPL, 192;
	add.u64 	%rd10, %SPL, 256;
	add.u64 	%rd11, %SPL, 288;
	add.u64 	%rd12, %SPL, 352;
	add.u64 	%rd13, %SPL, 608;
	add.u64 	%rd14, %SPL, 864;
	add.u64 	%rd15, %SPL, 1120;
	add.u64 	%rd16, %SPL, 1376;
	mov.u32 	%r1, %tid.x;
	shr.u32 	%r257, %r1, 5;
	and.b32  	%r2, %r1, 31;
	shr.u32 	%r3, %r1, 6;
	and.b32  	%r4, %r257, 1;
	mov.b32 	%r866, 0;
	st.local.v4.u32 	[%rd6], {%r866, %r866, %r866, %r866};
	st.local.v4.u32 	[%rd6+16], {%r866, %r866, %r866, %r866};
	st.local.v4.u32 	[%rd6+32], {%r866, %r866, %r866, %r866};
	st.local.v4.u32 	[%rd6+48], {%r866, %r866, %r866, %r866};
	st.local.v4.u32 	[%rd7], {%r866, %r866, %r866, %r866};
	st.local.v4.u32 	[%rd7+16], {%r866, %r866, %r866, %r866};
	st.local.v4.u32 	[%rd7+32], {%r866, %r866, %r866, %r866};
	st.local.v4.u32 	[%rd7+48], {%r866, %r866, %r866, %r866};
	st.local.v4.u32 	[%rd8], {%r866, %r866, %r866, %r866};
	st.local.v4.u32 	[%rd8+16], {%r866, %r866, %r866, %r866};
	st.local.v4.u32 	[%rd8+32], {%r866, %r866, %r866, %r866};
	st.local.v4.u32 	[%rd8+48], {%r866, %r866, %r866, %r866};
	st.local.v4.u32 	[%rd9], {%r866, %r866, %r866, %r866};
	st.local.v4.u32 	[%rd9+16], {%r866, %r866, %r866, %r866};
	st.local.v4.u32 	[%rd9+32], {%r866, %r866, %r866, %r866};
	st.local.v4.u32 	[%rd9+48], {%r866, %r866, %r866, %r866};
	st.local.u32 	[%rd10], %r866;
	st.local.u32 	[%rd10+4], %r866;
	st.local.u32 	[%rd10+8], %r866;
	st.local.u32 	[%rd10+12], %r866;
	st.local.u32 	[%rd10+16], %r866;
	st.local.v4.u32 	[%rd11], {%r866, %r866, %r866, %r866};
	st.local.v4.u32 	[%rd11+16], {%r866, %r866, %r866, %r866};
	st.local.v4.u32 	[%rd11+32], {%r866, %r866, %r866, %r866};
	st.local.v4.u32 	[%rd11+48], {%r866, %r866, %r866, %r866};
	shl.b32 	%r5, %r3, 2;
	shr.u32 	%r258, %r1, 3;
	and.b32  	%r6, %r258, 4;
	add.s32 	%r7, %r6, 4;
	shr.u32 	%r8, %r2, 2;
	shl.b32 	%r259, %r1, 1;
	and.b32  	%r260, %r259, 6;
	shl.b32 	%r261, %r8, 4;
	cvt.u64.u32 	%rd17, %r261;
	cvt.u64.u32 	%rd18, %r260;
	mul.wide.u32 	%rd59, %r5, 4;
	add.s64 	%rd19, %rd47, %rd59;
	ld.global.u32 	%r865, [%rd19];
	ld.global.u32 	%r845, [%rd19+4];
	setp.ge.s32 	%p2, %r865, %r845;
	mov.u32 	%r847, %r866;
	@%p2 bra 	$L__BB2_5;
	mov.b32 	%r866, 0;
$L__BB2_2:
	mul.wide.s32 	%rd60, %r865, 4;
	add.s64 	%rd61, %rd2, %rd60;
	ld.global.u32 	%r263, [%rd61];
	setp.lt.s32 	%p3, %r263, %r6;
	setp.ge.s32 	%p4, %r263, %r7;
	or.pred  	%p5, %p3, %p4;
	@%p5 bra 	$L__BB2_4;
	shl.b32 	%r265, %r865, 8;
	sub.s32 	%r266, %r263, %r6;
	add.s32 	%r866, %r866, 1;
	mul.wide.s32 	%rd62, %r847, 4;
	add.s64 	%rd63, %rd6, %rd62;
	st.local.u32 	[%rd63], %r266;
	cvt.s64.s32 	%rd64, %r265;
	or.b64  	%rd65, %rd64, %rd17;
	add.s64 	%rd66, %rd65, %rd18;
	shl.b64 	%rd67, %rd66, 1;
	add.s64 	%rd68, %rd1, %rd67;
	ld.global.u32 	%r267, [%rd68];
	mul.wide.s32 	%rd69, %r847, 16;
	add.s64 	%rd70, %rd12, %rd69;
	ld.global.u32 	%r268, [%rd68+256];
	ld.global.u32 	%r269, [%rd68+16];
	ld.global.u32 	%r270, [%rd68+272];
	st.local.v4.u32 	[%rd70], {%r267, %r268, %r269, %r270};
	add.s32 	%r847, %r847, 1;
$L__BB2_4:
	add.s32 	%r865, %r865, 1;
	setp.lt.s32 	%p6, %r865, %r845;
	@%p6 bra 	$L__BB2_2;
$L__BB2_5:
	ld.global.u32 	%r852, [%rd19+8];
	setp.ge.s32 	%p7, %r845, %r852;
	mov.b32 	%r846, 0;
	@%p7 bra 	$L__BB2_10;
	mov.b32 	%r846, 0;
$L__BB2_7:
	mul.wide.s32 	%rd71, %r845, 4;
	add.s64 	%rd72, %rd2, %rd71;
	ld.global.u32 	%r273, [%rd72];
	setp.lt.s32 	%p8, %r273, %r6;
	setp.ge.s32 	%p9, %r273, %r7;
	or.pred  	%p10, %p8, %p9;
	@%p10 bra 	$L__BB2_9;
	shl.b32 	%r275, %r845, 8;
	sub.s32 	%r276, %r273, %r6;
	add.s32 	%r846, %r846, 1;
	mul.wide.s32 	%rd73, %r847, 4;
	add.s64 	%rd74, %rd6, %rd73;
	st.local.u32 	[%rd74], %r276;
	cvt.s64.s32 	%rd75, %r275;
	or.b64  	%rd76, %rd75, %rd17;
	add.s64 	%rd77, %rd76, %rd18;
	shl.b64 	%rd78, %rd77, 1;
	add.s64 	%rd79, %rd1, %rd78;
	ld.global.u32 	%r277, [%rd79];
	mul.wide.s32 	%rd80, %r847, 16;
	add.s64 	%rd81, %rd12, %rd80;
	ld.global.u32 	%r278, [%rd79+256];
	ld.global.u32 	%r279, [%rd79+16];
	ld.global.u32 	%r280, [%rd79+272];
	st.local.v4.u32 	[%rd81], {%r277, %r278, %r279, %r280};
	add.s32 	%r847, %r847, 1;
$L__BB2_9:
	add.s32 	%r845, %r845, 1;
	setp.lt.s32 	%p11, %r845, %r852;
	@%p11 bra 	$L__BB2_7;
$L__BB2_10:
	ld.global.u32 	%r859, [%rd19+12];
	setp.ge.s32 	%p12, %r852, %r859;
	mov.b32 	%r853, 0;
	@%p12 bra 	$L__BB2_15;
	mov.b32 	%r853, 0;
$L__BB2_12:
	mul.wide.s32 	%rd82, %r852, 4;
	add.s64 	%rd83, %rd2, %rd82;
	ld.global.u32 	%r283, [%rd83];
	setp.lt.s32 	%p13, %r283, %r6;
	setp.ge.s32 	%p14, %r283, %r7;
	or.pred  	%p15, %p13, %p14;
	@%p15 bra 	$L__BB2_14;
	shl.b32 	%r285, %r852, 8;
	sub.s32 	%r286, %r283, %r6;
	add.s32 	%r853, %r853, 1;
	mul.wide.s32 	%rd84, %r847, 4;
	add.s64 	%rd85, %rd6, %rd84;
	st.local.u32 	[%rd85], %r286;
	cvt.s64.s32 	%rd86, %r285;
	or.b64  	%rd87, %rd86, %rd17;
	add.s64 	%rd88, %rd87, %rd18;
	shl.b64 	%rd89, %rd88, 1;
	add.s64 	%rd90, %rd1, %rd89;
	ld.global.u32 	%r287, [%rd90];
	mul.wide.s32 	%rd91, %r847, 16;
	add.s64 	%rd92, %rd12, %rd91;
	ld.global.u32 	%r288, [%rd90+256];
	ld.global.u32 	%r289, [%rd90+16];
	ld.global.u32 	%r290, [%rd90+272];
	st.local.v4.u32 	[%rd92], {%r287, %r288, %r289, %r290};
	add.s32 	%r847, %r847, 1;
$L__BB2_14:
	add.s32 	%r852, %r852, 1;
	setp.lt.s32 	%p16, %r852, %r859;
	@%p16 bra 	$L__BB2_12;
$L__BB2_15:
	ld.global.u32 	%r37, [%rd19+16];
	setp.ge.s32 	%p17, %r859, %r37;
	mov.b32 	%r860, 0;
	@%p17 bra 	$L__BB2_20;
	mov.b32 	%r860, 0;
$L__BB2_17:
	mul.wide.s32 	%rd93, %r859, 4;
	add.s64 	%rd94, %rd2, %rd93;
	ld.global.u32 	%r293, [%rd94];
	setp.lt.s32 	%p18, %r293, %r6;
	setp.ge.s32 	%p19, %r293, %r7;
	or.pred  	%p20, %p18, %p19;
	@%p20 bra 	$L__BB2_19;
	shl.b32 	%r295, %r859, 8;
	sub.s32 	%r296, %r293, %r6;
	add.s32 	%r860, %r860, 1;
	mul.wide.s32 	%rd95, %r847, 4;
	add.s64 	%rd96, %rd6, %rd95;
	st.local.u32 	[%rd96], %r296;
	cvt.s64.s32 	%rd97, %r295;
	or.b64  	%rd98, %rd97, %rd17;
	add.s64 	%rd99, %rd98, %rd18;
	shl.b64 	%rd100, %rd99, 1;
	add.s64 	%rd101, %rd1, %rd100;
	ld.global.u32 	%r297, [%rd101];
	mul.wide.s32 	%rd102, %r847, 16;
	add.s64 	%rd103, %rd12, %rd102;
	ld.global.u32 	%r298, [%rd101+256];
	ld.global.u32 	%r299, [%rd101+16];
	ld.global.u32 	%r300, [%rd101+272];
	st.local.v4.u32 	[%rd103], {%r297, %r298, %r299, %r300};
	add.s32 	%r847, %r847, 1;
$L__BB2_19:
	add.s32 	%r859, %r859, 1;
	setp.lt.s32 	%p21, %r859, %r37;
	@%p21 bra 	$L__BB2_17;
$L__BB2_20:
	add.s32 	%r48, %r866, %r846;
	add.s32 	%r49, %r48, %r853;
	shl.b32 	%r302, %r1, 5;
	and.b32  	%r303, %r302, 96;
	or.b32  	%r304, %r8, %r303;
	cvt.u64.u32 	%rd20, %r304;
	cvta.to.global.u64 	%rd104, %rd38;
	mul.wide.u32 	%rd105, %r5, 4;
	add.s64 	%rd21, %rd104, %rd105;
	ld.global.u32 	%r892, [%rd21];
	ld.global.u32 	%r872, [%rd21+4];
	setp.ge.s32 	%p22, %r892, %r872;
	mov.b32 	%r893, 0;
	mov.u32 	%r874, %r893;
	@%p22 bra 	$L__BB2_25;
	mov.b32 	%r893, 0;
$L__BB2_22:
	mul.wide.s32 	%rd106, %r892, 4;
	add.s64 	%rd107, %rd4, %rd106;
	ld.global.u32 	%r306, [%rd107];
	setp.lt.s32 	%p23, %r306, %r6;
	setp.ge.s32 	%p24, %r306, %r7;
	or.pred  	%p25, %p23, %p24;
	@%p25 bra 	$L__BB2_24;
	shl.b32 	%r308, %r892, 8;
	sub.s32 	%r309, %r306, %r6;
	add.s32 	%r893, %r893, 1;
	mul.wide.s32 	%rd108, %r874, 4;
	add.s64 	%rd109, %rd7, %rd108;
	st.local.u32 	[%rd109], %r309;
	cvt.s64.s32 	%rd110, %r308;
	or.b64  	%rd111, %rd20, %rd110;
	mul.wide.s32 	%rd112, %r874, 16;
	add.s64 	%rd113, %rd14, %rd112;
	shl.b64 	%rd114, %rd111, 1;
	add.s64 	%rd115, %rd3, %rd114;
	ld.global.u16 	%rs1, [%rd115];
	ld.global.u16 	%rs2, [%rd115+32];
	ld.global.u16 	%rs3, [%rd115+256];
	ld.global.u16 	%rs4, [%rd115+288];
	ld.global.u16 	%rs5, [%rd115+16];
	ld.global.u16 	%rs6, [%rd115+48];
	ld.global.u16 	%rs7, [%rd115+272];
	ld.global.u16 	%rs8, [%rd115+304];
	mov.b32 	%r310, {%rs7, %rs8};
	mov.b32 	%r311, {%rs5, %rs6};
	mov.b32 	%r312, {%rs3, %rs4};
	mov.b32 	%r313, {%rs1, %rs2};
	st.local.v4.u32 	[%rd113], {%r313, %r312, %r311, %r310};
	add.s32 	%r874, %r874, 1;
$L__BB2_24:
	add.s32 	%r892, %r892, 1;
	setp.lt.s32 	%p26, %r892, %r872;
	@%p26 bra 	$L__BB2_22;
$L__BB2_25:
	ld.global.u32 	%r879, [%rd21+8];
	setp.ge.s32 	%p27, %r872, %r879;
	mov.b32 	%r873, 0;
	@%p27 bra 	$L__BB2_30;
	mov.b32 	%r873, 0;
$L__BB2_27:
	mul.wide.s32 	%rd116, %r872, 4;
	add.s64 	%rd117, %rd4, %rd116;
	ld.global.u32 	%r316, [%rd117];
	setp.lt.s32 	%p28, %r316, %r6;
	setp.ge.s32 	%p29, %r316, %r7;
	or.pred  	%p30, %p28, %p29;
	@%p30 bra 	$L__BB2_29;
	shl.b32 	%r318, %r872, 8;
	sub.s32 	%r319, %r316, %r6;
	add.s32 	%r873, %r873, 1;
	mul.wide.s32 	%rd118, %r874, 4;
	add.s64 	%rd119, %rd7, %rd118;
	st.local.u32 	[%rd119], %r319;
	cvt.s64.s32 	%rd120, %r318;
	or.b64  	%rd121, %rd20, %rd120;
	mul.wide.s32 	%rd122, %r874, 16;
	add.s64 	%rd123, %rd14, %rd122;
	shl.b64 	%rd124, %rd121, 1;
	add.s64 	%rd125, %rd3, %rd124;
	ld.global.u16 	%rs9, [%rd125];
	ld.global.u16 	%rs10, [%rd125+32];
	ld.global.u16 	%rs11, [%rd125+256];
	ld.global.u16 	%rs12, [%rd125+288];
	ld.global.u16 	%rs13, [%rd125+16];
	ld.global.u16 	%rs14, [%rd125+48];
	ld.global.u16 	%rs15, [%rd125+272];
	ld.global.u16 	%rs16, [%rd125+304];
	mov.b32 	%r320, {%rs15, %rs16};
	mov.b32 	%r321, {%rs13, %rs14};
	mov.b32 	%r322, {%rs11, %rs12};
	mov.b32 	%r323, {%rs9, %rs10};
	st.local.v4.u32 	[%rd123], {%r323, %r322, %r321, %r320};
	add.s32 	%r874, %r874, 1;
$L__BB2_29:
	add.s32 	%r872, %r872, 1;
	setp.lt.s32 	%p31, %r872, %r879;
	@%p31 bra 	$L__BB2_27;
$L__BB2_30:
	ld.global.u32 	%r886, [%rd21+12];
	setp.ge.s32 	%p32, %r879, %r886;
	mov.b32 	%r880, 0;
	@%p32 bra 	$L__BB2_35;
	mov.b32 	%r880, 0;
$L__BB2_32:
	mul.wide.s32 	%rd126, %r879, 4;
	add.s64 	%rd127, %rd4, %rd126;
	ld.global.u32 	%r326, [%rd127];
	setp.lt.s32 	%p33, %r326, %r6;
	setp.ge.s32 	%p34, %r326, %r7;
	or.pred  	%p35, %p33, %p34;
	@%p35 bra 	$L__BB2_34;
	shl.b32 	%r328, %r879, 8;
	sub.s32 	%r329, %r326, %r6;
	add.s32 	%r880, %r880, 1;
	mul.wide.s32 	%rd128, %r874, 4;
	add.s64 	%rd129, %rd7, %rd128;
	st.local.u32 	[%rd129], %r329;
	cvt.s64.s32 	%rd130, %r328;
	or.b64  	%rd131, %rd20, %rd130;
	mul.wide.s32 	%rd132, %r874, 16;
	add.s64 	%rd133, %rd14, %rd132;
	shl.b64 	%rd134, %rd131, 1;
	add.s64 	%rd135, %rd3, %rd134;
	ld.global.u16 	%rs17, [%rd135];
	ld.global.u16 	%rs18, [%rd135+32];
	ld.global.u16 	%rs19, [%rd135+256];
	ld.global.u16 	%rs20, [%rd135+288];
	ld.global.u16 	%rs21, [%rd135+16];
	ld.global.u16 	%rs22, [%rd135+48];
	ld.global.u16 	%rs23, [%rd135+272];
	ld.global.u16 	%rs24, [%rd135+304];
	mov.b32 	%r330, {%rs23, %rs24};
	mov.b32 	%r331, {%rs21, %rs22};
	mov.b32 	%r332, {%rs19, %rs20};
	mov.b32 	%r333, {%rs17, %rs18};
	st.local.v4.u32 	[%rd133], {%r333, %r332, %r331, %r330};
	add.s32 	%r874, %r874, 1;
$L__BB2_34:
	add.s32 	%r879, %r879, 1;
	setp.lt.s32 	%p36, %r879, %r886;
	@%p36 bra 	$L__BB2_32;
$L__BB2_35:
	ld.global.u32 	%r87, [%rd21+16];
	setp.ge.s32 	%p37, %r886, %r87;
	mov.b32 	%r887, 0;
	@%p37 bra 	$L__BB2_40;
	mov.b32 	%r887, 0;
$L__BB2_37:
	mul.wide.s32 	%rd136, %r886, 4;
	add.s64 	%rd137, %rd4, %rd136;
	ld.global.u32 	%r336, [%rd137];
	setp.lt.s32 	%p38, %r336, %r6;
	setp.ge.s32 	%p39, %r336, %r7;
	or.pred  	%p40, %p38, %p39;
	@%p40 bra 	$L__BB2_39;
	shl.b32 	%r338, %r886, 8;
	sub.s32 	%r339, %r336, %r6;
	add.s32 	%r887, %r887, 1;
	mul.wide.s32 	%rd138, %r874, 4;
	add.s64 	%rd139, %rd7, %rd138;
	st.local.u32 	[%rd139], %r339;
	cvt.s64.s32 	%rd140, %r338;
	or.b64  	%rd141, %rd20, %rd140;
	mul.wide.s32 	%rd142, %r874, 16;
	add.s64 	%rd143, %rd14, %rd142;
	shl.b64 	%rd144, %rd141, 1;
	add.s64 	%rd145, %rd3, %rd144;
	ld.global.u16 	%rs25, [%rd145];
	ld.global.u16 	%rs26, [%rd145+32];
	ld.global.u16 	%rs27, [%rd145+256];
	ld.global.u16 	%rs28, [%rd145+288];
	ld.global.u16 	%rs29, [%rd145+16];
	ld.global.u16 	%rs30, [%rd145+48];
	ld.global.u16 	%rs31, [%rd145+272];
	ld.global.u16 	%rs32, [%rd145+304];
	mov.b32 	%r340, {%rs31, %rs32};
	mov.b32 	%r341, {%rs29, %rs30};
	mov.b32 	%r342, {%rs27, %rs28};
	mov.b32 	%r343, {%rs25, %rs26};
	st.local.v4.u32 	[%rd143], {%r343, %r342, %r341, %r340};
	add.s32 	%r874, %r874, 1;
$L__BB2_39:
	add.s32 	%r886, %r886, 1;
	setp.lt.s32 	%p41, %r886, %r87;
	@%p41 bra 	$L__BB2_37;
$L__BB2_40:
	add.s32 	%r98, %r893, %r873;
	add.s32 	%r99, %r98, %r880;
	cvta.to.global.u64 	%rd146, %rd39;
	add.s64 	%rd22, %rd146, %rd105;
	ld.global.u32 	%r918, [%rd22];
	ld.global.u32 	%r898, [%rd22+4];
	setp.ge.s32 	%p42, %r918, %r898;
	mov.b32 	%r920, 0;
	mov.u32 	%r901, %r920;
	@%p42 bra 	$L__BB2_45;
	mov.b32 	%r920, 0;
$L__BB2_42:
	mul.wide.s32 	%rd148, %r918, 4;
	add.s64 	%rd149, %rd5, %rd148;
	ld.global.u32 	%r346, [%rd149];
	setp.lt.s32 	%p43, %r346, %r6;
	setp.ge.s32 	%p44, %r346, %r7;
	or.pred  	%p45, %p43, %p44;
	@%p45 bra 	$L__BB2_44;
	sub.s32 	%r348, %r346, %r6;
	add.s32 	%r920, %r920, 1;
	mul.wide.s32 	%rd150, %r901, 4;
	add.s64 	%rd151, %rd8, %rd150;
	st.local.u32 	[%rd151], %r348;
	mul.wide.s32 	%rd152, %r901, 16;
	add.s64 	%rd153, %rd16, %rd152;
	mov.b32 	%r349, 0;
	st.local.v4.u32 	[%rd153], {%r349, %r349, %r349, %r349};
	add.s32 	%r901, %r901, 1;
$L__BB2_44:
	add.s32 	%r918, %r918, 1;
	setp.lt.s32 	%p46, %r918, %r898;
	@%p46 bra 	$L__BB2_42;
$L__BB2_45:
	ld.global.u32 	%r905, [%rd22+8];
	setp.ge.s32 	%p47, %r898, %r905;
	mov.b32 	%r900, 0;
	@%p47 bra 	$L__BB2_50;
	mov.b32 	%r900, 0;
$L__BB2_47:
	mul.wide.s32 	%rd154, %r898, 4;
	add.s64 	%rd155, %rd5, %rd154;
	ld.global.u32 	%r352, [%rd155];
	setp.lt.s32 	%p48, %r352, %r6;
	setp.ge.s32 	%p49, %r352, %r7;
	or.pred  	%p50, %p48, %p49;
	@%p50 bra 	$L__BB2_49;
	sub.s32 	%r354, %r352, %r6;
	add.s32 	%r900, %r900, 1;
	mul.wide.s32 	%rd156, %r901, 4;
	add.s64 	%rd157, %rd8, %rd156;
	st.local.u32 	[%rd157], %r354;
	mul.wide.s32 	%rd158, %r901, 16;
	add.s64 	%rd159, %rd16, %rd158;
	mov.b32 	%r355, 0;
	st.local.v4.u32 	[%rd159], {%r355, %r355, %r355, %r355};
	add.s32 	%r901, %r901, 1;
$L__BB2_49:
	add.s32 	%r898, %r898, 1;
	setp.lt.s32 	%p51, %r898, %r905;
	@%p51 bra 	$L__BB2_47;
$L__BB2_50:
	ld.global.u32 	%r912, [%rd22+12];
	setp.ge.s32 	%p52, %r905, %r912;
	mov.b32 	%r907, 0;
	@%p52 bra 	$L__BB2_55;
	mov.b32 	%r907, 0;
$L__BB2_52:
	mul.wide.s32 	%rd160, %r905, 4;
	add.s64 	%rd161, %rd5, %rd160;
	ld.global.u32 	%r358, [%rd161];
	setp.lt.s32 	%p53, %r358, %r6;
	setp.ge.s32 	%p54, %r358, %r7;
	or.pred  	%p55, %p53, %p54;
	@%p55 bra 	$L__BB2_54;
	sub.s32 	%r360, %r358, %r6;
	add.s32 	%r907, %r907, 1;
	mul.wide.s32 	%rd162, %r901, 4;
	add.s64 	%rd163, %rd8, %rd162;
	st.local.u32 	[%rd163], %r360;
	mul.wide.s32 	%rd164, %r901, 16;
	add.s64 	%rd165, %rd16, %rd164;
	mov.b32 	%r361, 0;
	st.local.v4.u32 	[%rd165], {%r361, %r361, %r361, %r361};
	add.s32 	%r901, %r901, 1;
$L__BB2_54:
	add.s32 	%r905, %r905, 1;
	setp.lt.s32 	%p56, %r905, %r912;
	@%p56 bra 	$L__BB2_52;
$L__BB2_55:
	ld.global.u32 	%r137, [%rd22+16];
	setp.ge.s32 	%p57, %r912, %r137;
	mov.b32 	%r914, 0;
	@%p57 bra 	$L__BB2_60;
	mov.b32 	%r914, 0;
$L__BB2_57:
	mul.wide.s32 	%rd166, %r912, 4;
	add.s64 	%rd167, %rd5, %rd166;
	ld.global.u32 	%r364, [%rd167];
	setp.lt.s32 	%p58, %r364, %r6;
	setp.ge.s32 	%p59, %r364, %r7;
	or.pred  	%p60, %p58, %p59;
	@%p60 bra 	$L__BB2_59;
	sub.s32 	%r366, %r364, %r6;
	add.s32 	%r914, %r914, 1;
	mul.wide.s32 	%rd168, %r901, 4;
	add.s64 	%rd169, %rd8, %rd168;
	st.local.u32 	[%rd169], %r366;
	mul.wide.s32 	%rd170, %r901, 16;
	add.s64 	%rd171, %rd16, %rd170;
	mov.b32 	%r367, 0;
	st.local.v4.u32 	[%rd171], {%r367, %r367, %r367, %r367};
	add.s32 	%r901, %r901, 1;
$L__BB2_59:
	add.s32 	%r912, %r912, 1;
	setp.lt.s32 	%p61, %r912, %r137;
	@%p61 bra 	$L__BB2_57;
$L__BB2_60:
	add.s32 	%r148, %r920, %r900;
	add.s32 	%r149, %r148, %r907;
	add.s32 	%r150, %r149, %r914;
	bar.sync 	0;
	shl.b32 	%r369, %r2, 3;
	shl.b32 	%r370, %r2, 4;
	shl.b32 	%r371, %r3, 13;
	or.b32  	%r372, %r371, %r370;
	mov.u32 	%r373, shmem;
	add.s32 	%r151, %r373, %r372;
	mad.lo.s32 	%r374, %r3, 20, %r373;
	add.s32 	%r152, %r374, 32768;
	and.b32  	%r375, %r1, 960;
	add.s32 	%r376, %r375, %r373;
	add.s32 	%r153, %r376, 32848;
	shl.b32 	%r377, %r4, 13;
	or.b32  	%r378, %r369, %r377;
	add.s32 	%r379, %r373, %r378;
	add.s32 	%r154, %r379, 16384;
	mad.lo.s32 	%r380, %r4, 20, %r373;
	add.s32 	%r155, %r380, 32808;
	shl.b32 	%r381, %r4, 6;
	add.s32 	%r382, %r381, %r373;
	add.s32 	%r156, %r382, 32976;
	add.s64 	%rd23, %rd16, 8;
	add.s32 	%r157, %r49, %r860;
	add.s32 	%r158, %r99, %r887;
	mov.b32 	%r922, 0;
$L__BB2_61:
	mov.b32 	%r923, 0;
	mov.pred 	%p115, -1;
$L__BB2_62:
	mov.pred 	%p1, %p115;
	setp.ne.s32 	%p63, %r4, %r923;
	@%p63 bra 	$L__BB2_64;
	ld.local.v4.u32 	{%r384, %r385, %r386, %r387}, [%rd12];
	st.shared.v4.u32 	[%r151], {%r384, %r385, %r386, %r387};
	ld.local.v4.u32 	{%r388, %r389, %r390, %r391}, [%rd12+16];
	st.shared.v4.u32 	[%r151+512], {%r388, %r389, %r390, %r391};
	ld.local.v4.u32 	{%r392, %r393, %r394, %r395}, [%rd12+32];
	st.shared.v4.u32 	[%r151+1024], {%r392, %r393, %r394, %r395};
	ld.local.v4.u32 	{%r396, %r397, %r398, %r399}, [%rd12+48];
	st.shared.v4.u32 	[%r151+1536], {%r396, %r397, %r398, %r399};
	ld.local.v4.u32 	{%r400, %r401, %r402, %r403}, [%rd12+64];
	st.shared.v4.u32 	[%r151+2048], {%r400, %r401, %r402, %r403};
	ld.local.v4.u32 	{%r404, %r405, %r406, %r407}, [%rd12+80];
	st.shared.v4.u32 	[%r151+2560], {%r404, %r405, %r406, %r407};
	ld.local.v4.u32 	{%r408, %r409, %r410, %r411}, [%rd12+96];
	st.shared.v4.u32 	[%r151+3072], {%r408, %r409, %r410, %r411};
	ld.local.v4.u32 	{%r412, %r413, %r414, %r415}, [%rd12+112];
	st.shared.v4.u32 	[%r151+3584], {%r412, %r413, %r414, %r415};
	ld.local.v4.u32 	{%r416, %r417, %r418, %r419}, [%rd12+128];
	st.shared.v4.u32 	[%r151+4096], {%r416, %r417, %r418, %r419};
	ld.local.v4.u32 	{%r420, %r421, %r422, %r423}, [%rd12+144];
	st.shared.v4.u32 	[%r151+4608], {%r420, %r421, %r422, %r423};
	ld.local.v4.u32 	{%r424, %r425, %r426, %r427}, [%rd12+160];
	st.shared.v4.u32 	[%r151+5120], {%r424, %r425, %r426, %r427};
	ld.local.v4.u32 	{%r428, %r429, %r430, %r431}, [%rd12+176];
	st.shared.v4.u32 	[%r151+5632], {%r428, %r429, %r430, %r431};
	ld.local.v4.u32 	{%r432, %r433, %r434, %r435}, [%rd12+192];
	st.shared.v4.u32 	[%r151+6144], {%r432, %r433, %r434, %r435};
	ld.local.v4.u32 	{%r436, %r437, %r438, %r439}, [%rd12+208];
	st.shared.v4.u32 	[%r151+6656], {%r436, %r437, %r438, %r439};
	ld.local.v4.u32 	{%r440, %r441, %r442, %r443}, [%rd12+224];
	st.shared.v4.u32 	[%r151+7168], {%r440, %r441, %r442, %r443};
	ld.local.v4.u32 	{%r444, %r445, %r446, %r447}, [%rd12+240];
	st.shared.v4.u32 	[%r151+7680], {%r444, %r445, %r446, %r447};
	mov.b32 	%r448, 0;
	st.shared.u32 	[%r152], %r448;
	st.shared.u32 	[%r152+4], %r866;
	st.shared.u32 	[%r152+8], %r48;
	st.shared.u32 	[%r152+12], %r49;
	st.shared.u32 	[%r152+16], %r157;
	ld.local.v4.u32 	{%r449, %r450, %r451, %r452}, [%rd6];
	st.shared.v4.u32 	[%r153], {%r449, %r450, %r451, %r452};
	ld.local.v4.u32 	{%r453, %r454, %r455, %r456}, [%rd6+16];
	st.shared.v4.u32 	[%r153+16], {%r453, %r454, %r455, %r456};
	ld.local.v4.u32 	{%r457, %r458, %r459, %r460}, [%rd6+32];
	st.shared.v4.u32 	[%r153+32], {%r457, %r458, %r459, %r460};
	ld.local.v4.u32 	{%r461, %r462, %r463, %r464}, [%rd6+48];
	st.shared.v4.u32 	[%r153+48], {%r461, %r462, %r463, %r464};
$L__BB2_64:
	setp.ne.s32 	%p64, %r3, %r923;
	@%p64 bra 	$L__BB2_66;
	ld.local.v4.u32 	{%r465, %r466, %r467, %r468}, [%rd14];
	st.shared.v2.u32 	[%r154], {%r465, %r466};
	st.shared.v2.u32 	[%r154+256], {%r467, %r468};
	ld.local.v4.u32 	{%r469, %r470, %r471, %r472}, [%rd14+16];
	st.shared.v2.u32 	[%r154+512], {%r469, %r470};
	st.shared.v2.u32 	[%r154+768], {%r471, %r472};
	ld.local.v4.u32 	{%r473, %r474, %r475, %r476}, [%rd14+32];
	st.shared.v2.u32 	[%r154+1024], {%r473, %r474};
	st.shared.v2.u32 	[%r154+1280], {%r475, %r476};
	ld.local.v4.u32 	{%r477, %r478, %r479, %r480}, [%rd14+48];
	st.shared.v2.u32 	[%r154+1536], {%r477, %r478};
	st.shared.v2.u32 	[%r154+1792], {%r479, %r480};
	ld.local.v4.u32 	{%r481, %r482, %r483, %r484}, [%rd14+64];
	st.shared.v2.u32 	[%r154+2048], {%r481, %r482};
	st.shared.v2.u32 	[%r154+2304], {%r483, %r484};
	ld.local.v4.u32 	{%r485, %r486, %r487, %r488}, [%rd14+80];
	st.shared.v2.u32 	[%r154+2560], {%r485, %r486};
	st.shared.v2.u32 	[%r154+2816], {%r487, %r488};
	ld.local.v4.u32 	{%r489, %r490, %r491, %r492}, [%rd14+96];
	st.shared.v2.u32 	[%r154+3072], {%r489, %r490};
	st.shared.v2.u32 	[%r154+3328], {%r491, %r492};
	ld.local.v4.u32 	{%r493, %r494, %r495, %r496}, [%rd14+112];
	st.shared.v2.u32 	[%r154+3584], {%r493, %r494};
	st.shared.v2.u32 	[%r154+3840], {%r495, %r496};
	ld.local.v4.u32 	{%r497, %r498, %r499, %r500}, [%rd14+128];
	st.shared.v2.u32 	[%r154+4096], {%r497, %r498};
	st.shared.v2.u32 	[%r154+4352], {%r499, %r500};
	ld.local.v4.u32 	{%r501, %r502, %r503, %r504}, [%rd14+144];
	st.shared.v2.u32 	[%r154+4608], {%r501, %r502};
	st.shared.v2.u32 	[%r154+4864], {%r503, %r504};
	ld.local.v4.u32 	{%r505, %r506, %r507, %r508}, [%rd14+160];
	st.shared.v2.u32 	[%r154+5120], {%r505, %r506};
	st.shared.v2.u32 	[%r154+5376], {%r507, %r508};
	ld.local.v4.u32 	{%r509, %r510, %r511, %r512}, [%rd14+176];
	st.shared.v2.u32 	[%r154+5632], {%r509, %r510};
	st.shared.v2.u32 	[%r154+5888], {%r511, %r512};
	ld.local.v4.u32 	{%r513, %r514, %r515, %r516}, [%rd14+192];
	st.shared.v2.u32 	[%r154+6144], {%r513, %r514};
	st.shared.v2.u32 	[%r154+6400], {%r515, %r516};
	ld.local.v4.u32 	{%r517, %r518, %r519, %r520}, [%rd14+208];
	st.shared.v2.u32 	[%r154+6656], {%r517, %r518};
	st.shared.v2.u32 	[%r154+6912], {%r519, %r520};
	ld.local.v4.u32 	{%r521, %r522, %r523, %r524}, [%rd14+224];
	st.shared.v2.u32 	[%r154+7168], {%r521, %r522};
	st.shared.v2.u32 	[%r154+7424], {%r523, %r524};
	ld.local.v4.u32 	{%r525, %r526, %r527, %r528}, [%rd14+240];
	st.shared.v2.u32 	[%r154+7680], {%r525, %r526};
	st.shared.v2.u32 	[%r154+7936], {%r527, %r528};
	mov.b32 	%r529, 0;
	st.shared.u32 	[%r155], %r529;
	st.shared.u32 	[%r155+4], %r893;
	st.shared.u32 	[%r155+8], %r98;
	st.shared.u32 	[%r155+12], %r99;
	st.shared.u32 	[%r155+16], %r158;
	ld.local.v4.u32 	{%r530, %r531, %r532, %r533}, [%rd7];
	st.shared.v4.u32 	[%r156], {%r530, %r531, %r532, %r533};
	ld.local.v4.u32 	{%r534, %r535, %r536, %r537}, [%rd7+16];
	st.shared.v4.u32 	[%r156+16], {%r534, %r535, %r536, %r537};
	ld.local.v4.u32 	{%r538, %r539, %r540, %r541}, [%rd7+32];
	st.shared.v4.u32 	[%r156+32], {%r538, %r539, %r540, %r541};
	ld.local.v4.u32 	{%r542, %r543, %r544, %r545}, [%rd7+48];
	st.shared.v4.u32 	[%r156+48], {%r542, %r543, %r544, %r545};
$L__BB2_66:
	bar.sync 	0;
	ld.shared.v4.u32 	{%r546, %r547, %r548, %r549}, [%r151];
	st.local.v4.u32 	[%rd13], {%r546, %r547, %r548, %r549};
	ld.shared.v4.u32 	{%r550, %r551, %r552, %r553}, [%r151+512];
	st.local.v4.u32 	[%rd13+16], {%r550, %r551, %r552, %r553};
	ld.shared.v4.u32 	{%r554, %r555, %r556, %r557}, [%r151+1024];
	st.local.v4.u32 	[%rd13+32], {%r554, %r555, %r556, %r557};
	ld.shared.v4.u32 	{%r558, %r559, %r560, %r561}, [%r151+1536];
	st.local.v4.u32 	[%rd13+48], {%r558, %r559, %r560, %r561};
	ld.shared.v4.u32 	{%r562, %r563, %r564, %r565}, [%r151+2048];
	st.local.v4.u32 	[%rd13+64], {%r562, %r563, %r564, %r565};
	ld.shared.v4.u32 	{%r566, %r567, %r568, %r569}, [%r151+2560];
	st.local.v4.u32 	[%rd13+80], {%r566, %r567, %r568, %r569};
	ld.shared.v4.u32 	{%r570, %r571, %r572, %r573}, [%r151+3072];
	st.local.v4.u32 	[%rd13+96], {%r570, %r571, %r572, %r573};
	ld.shared.v4.u32 	{%r574, %r575, %r576, %r577}, [%r151+3584];
	st.local.v4.u32 	[%rd13+112], {%r574, %r575, %r576, %r577};
	ld.shared.v4.u32 	{%r578, %r579, %r580, %r581}, [%r151+4096];
	st.local.v4.u32 	[%rd13+128], {%r578, %r579, %r580, %r581};
	ld.shared.v4.u32 	{%r582, %r583, %r584, %r585}, [%r151+4608];
	st.local.v4.u32 	[%rd13+144], {%r582, %r583, %r584, %r585};
	ld.shared.v4.u32 	{%r586, %r587, %r588, %r589}, [%r151+5120];
	st.local.v4.u32 	[%rd13+160], {%r586, %r587, %r588, %r589};
	ld.shared.v4.u32 	{%r590, %r591, %r592, %r593}, [%r151+5632];
	st.local.v4.u32 	[%rd13+176], {%r590, %r591, %r592, %r593};
	ld.shared.v4.u32 	{%r594, %r595, %r596, %r597}, [%r151+6144];
	st.local.v4.u32 	[%rd13+192], {%r594, %r595, %r596, %r597};
	ld.shared.v4.u32 	{%r598, %r599, %r600, %r601}, [%r151+6656];
	st.local.v4.u32 	[%rd13+208], {%r598, %r599, %r600, %r601};
	ld.shared.v4.u32 	{%r602, %r603, %r604, %r605}, [%r151+7168];
	st.local.v4.u32 	[%rd13+224], {%r602, %r603, %r604, %r605};
	ld.shared.v4.u32 	{%r606, %r607, %r608, %r609}, [%r151+7680];
	st.local.v4.u32 	[%rd13+240], {%r606, %r607, %r608, %r609};
	ld.shared.u32 	%r933, [%r152];
	ld.shared.u32 	%r924, [%r152+4];
	ld.shared.u32 	%r927, [%r152+8];
	ld.shared.u32 	%r930, [%r152+12];
	ld.shared.u32 	%r174, [%r152+16];
	ld.shared.v4.u32 	{%r610, %r611, %r612, %r613}, [%r153];
	st.local.v4.u32 	[%rd9], {%r610, %r611, %r612, %r613};
	ld.shared.v4.u32 	{%r614, %r615, %r616, %r617}, [%r153+16];
	st.local.v4.u32 	[%rd9+16], {%r614, %r615, %r616, %r617};
	ld.shared.v4.u32 	{%r618, %r619, %r620, %r621}, [%r153+32];
	st.local.v4.u32 	[%rd9+32], {%r618, %r619, %r620, %r621};
	ld.shared.v4.u32 	{%r622, %r623, %r624, %r625}, [%r153+48];
	st.local.v4.u32 	[%rd9+48], {%r622, %r623, %r624, %r625};
	ld.shared.v2.u32 	{%r626, %r627}, [%r154];
	ld.shared.v2.u32 	{%r628, %r629}, [%r154+256];
	st.local.v4.u32 	[%rd15], {%r626, %r627, %r628, %r629};
	ld.shared.v2.u32 	{%r630, %r631}, [%r154+512];
	ld.shared.v2.u32 	{%r632, %r633}, [%r154+768];
	st.local.v4.u32 	[%rd15+16], {%r630, %r631, %r632, %r633};
	ld.shared.v2.u32 	{%r634, %r635}, [%r154+1024];
	ld.shared.v2.u32 	{%r636, %r637}, [%r154+1280];
	st.local.v4.u32 	[%rd15+32], {%r634, %r635, %r636, %r637};
	ld.shared.v2.u32 	{%r638, %r639}, [%r154+1536];
	ld.shared.v2.u32 	{%r640, %r641}, [%r154+1792];
	st.local.v4.u32 	[%rd15+48], {%r638, %r639, %r640, %r641};
	ld.shared.v2.u32 	{%r642, %r643}, [%r154+2048];
	ld.shared.v2.u32 	{%r644, %r645}, [%r154+2304];
	st.local.v4.u32 	[%rd15+64], {%r642, %r643, %r644, %r645};
	ld.shared.v2.u32 	{%r646, %r647}, [%r154+2560];
	ld.shared.v2.u32 	{%r648, %r649}, [%r154+2816];
	st.local.v4.u32 	[%rd15+80], {%r646, %r647, %r648, %r649};
	ld.shared.v2.u32 	{%r650, %r651}, [%r154+3072];
	ld.shared.v2.u32 	{%r652, %r653}, [%r154+3328];
	st.local.v4.u32 	[%rd15+96], {%r650, %r651, %r652, %r653};
	ld.shared.v2.u32 	{%r654, %r655}, [%r154+3584];
	ld.shared.v2.u32 	{%r656, %r657}, [%r154+3840];
	st.local.v4.u32 	[%rd15+112], {%r654, %r655, %r656, %r657};
	ld.shared.v2.u32 	{%r658, %r659}, [%r154+4096];
	ld.shared.v2.u32 	{%r660, %r661}, [%r154+4352];
	st.local.v4.u32 	[%rd15+128], {%r658, %r659, %r660, %r661};
	ld.shared.v2.u32 	{%r662, %r663}, [%r154+4608];
	ld.shared.v2.u32 	{%r664, %r665}, [%r154+4864];
	st.local.v4.u32 	[%rd15+144], {%r662, %r663, %r664, %r665};
	ld.shared.v2.u32 	{%r666, %r667}, [%r154+5120];
	ld.shared.v2.u32 	{%r668, %r669}, [%r154+5376];
	st.local.v4.u32 	[%rd15+160], {%r666, %r667, %r668, %r669};
	ld.shared.v2.u32 	{%r670, %r671}, [%r154+5632];
	ld.shared.v2.u32 	{%r672, %r673}, [%r154+5888];
	st.local.v4.u32 	[%rd15+176], {%r670, %r671, %r672, %r673};
	ld.shared.v2.u32 	{%r674, %r675}, [%r154+6144];
	ld.shared.v2.u32 	{%r676, %r677}, [%r154+6400];
	st.local.v4.u32 	[%rd15+192], {%r674, %r675, %r676, %r677};
	ld.shared.v2.u32 	{%r678, %r679}, [%r154+6656];
	ld.shared.v2.u32 	{%r680, %r681}, [%r154+6912];
	st.local.v4.u32 	[%rd15+208], {%r678, %r679, %r680, %r681};
	ld.shared.v2.u32 	{%r682, %r683}, [%r154+7168];
	ld.shared.v2.u32 	{%r684, %r685}, [%r154+7424];
	st.local.v4.u32 	[%rd15+224], {%r682, %r683, %r684, %r685};
	ld.shared.v2.u32 	{%r686, %r687}, [%r154+7680];
	ld.shared.v2.u32 	{%r688, %r689}, [%r154+7936];
	st.local.v4.u32 	[%rd15+240], {%r686, %r687, %r688, %r689};
	ld.shared.u32 	%r690, [%r155];
	st.local.u32 	[%rd10], %r690;
	ld.shared.u32 	%r691, [%r155+4];
	st.local.u32 	[%rd10+4], %r691;
	ld.shared.u32 	%r692, [%r155+8];
	st.local.u32 	[%rd10+8], %r692;
	ld.shared.u32 	%r693, [%r155+12];
	st.local.u32 	[%rd10+12], %r693;
	ld.shared.u32 	%r694, [%r155+16];
	st.local.u32 	[%rd10+16], %r694;
	ld.shared.v4.u32 	{%r695, %r696, %r697, %r698}, [%r156];
	st.local.v4.u32 	[%rd11], {%r695, %r696, %r697, %r698};
	ld.shared.v4.u32 	{%r699, %r700, %r701, %r702}, [%r156+16];
	st.local.v4.u32 	[%rd11+16], {%r699, %r700, %r701, %r702};
	ld.shared.v4.u32 	{%r703, %r704, %r705, %r706}, [%r156+32];
	st.local.v4.u32 	[%rd11+32], {%r703, %r704, %r705, %r706};
	ld.shared.v4.u32 	{%r707, %r708, %r709, %r710}, [%r156+48];
	st.local.v4.u32 	[%rd11+48], {%r707, %r708, %r709, %r710};
	bar.sync 	0;
	setp.ge.s32 	%p65, %r933, %r924;
	@%p65 bra 	$L__BB2_67;
	bra.uni 	$L__BB2_117;
$L__BB2_67:
	setp.ge.s32 	%p72, %r924, %r927;
	@%p72 bra 	$L__BB2_77;
$L__BB2_68:
	mul.wide.s32 	%rd180, %r924, 4;
	add.s64 	%rd181, %rd9, %rd180;
	ld.local.u32 	%r734, [%rd181];
	mul.wide.s32 	%rd182, %r734, 4;
	add.s64 	%rd183, %rd10, %rd182;
	ld.local.u32 	%r925, [%rd183];
	ld.local.u32 	%r177, [%rd183+4];
	setp.ge.s32 	%p73, %r925, %r177;
	@%p73 bra 	$L__BB2_76;
	mul.wide.s32 	%rd184, %r924, 16;
	add.s64 	%rd24, %rd13, %rd184;
$L__BB2_70:
	setp.lt.s32 	%p74, %r900, 1;
	@%p74 bra 	$L__BB2_75;
	mul.wide.s32 	%rd185, %r925, 4;
	add.s64 	%rd186, %rd11, %rd185;
	ld.local.u32 	%r179, [%rd186];
	mul.wide.s32 	%rd187, %r925, 16;
	add.s64 	%rd25, %rd15, %rd187;
	mov.u32 	%r926, %r920;
$L__BB2_72:
	mul.wide.s32 	%rd188, %r926, 4;
	add.s64 	%rd189, %rd8, %rd188;
	ld.local.u32 	%r735, [%rd189];
	setp.ne.s32 	%p75, %r735, %r179;
	@%p75 bra 	$L__BB2_74;
	mul.wide.s32 	%rd190, %r926, 16;
	add.s64 	%rd191, %rd16, %rd190;
	ld.local.v4.u32 	{%r748, %r749, %r750, %r751}, [%rd24];
	ld.local.v2.u32 	{%r742, %r743}, [%rd25];
	ld.local.v2.u32 	{%r744, %r745}, [%rd191];
	// begin inline asm
	mma.sync.aligned.m16n8k16.row.col.f16.f16.f16.f16 { %r736, %r737 },  { %r748, %r749, %r750, %r751 },  { %r742, %r743 },  { %r744, %r745 };
	// end inline asm
	st.local.v2.u32 	[%rd191], {%r736, %r737};
	ld.local.v2.u32 	{%r752, %r753}, [%rd25+8];
	ld.local.v2.u32 	{%r754, %r755}, [%rd191+8];
	// begin inline asm
	mma.sync.aligned.m16n8k16.row.col.f16.f16.f16.f16 { %r746, %r747 },  { %r748, %r749, %r750, %r751 },  { %r752, %r753 },  { %r754, %r755 };
	// end inline asm
	st.local.v2.u32 	[%rd191+8], {%r746, %r747};
$L__BB2_74:
	add.s32 	%r926, %r926, 1;
	setp.lt.s32 	%p76, %r926, %r148;
	@%p76 bra 	$L__BB2_72;
$L__BB2_75:
	add.s32 	%r925, %r925, 1;
	setp.lt.s32 	%p77, %r925, %r177;
	@%p77 bra 	$L__BB2_70;
$L__BB2_76:
	add.s32 	%r924, %r924, 1;
	setp.lt.s32 	%p78, %r924, %r927;
	@%p78 bra 	$L__BB2_68;
$L__BB2_77:
	setp.ge.s32 	%p79, %r927, %r930;
	@%p79 bra 	$L__BB2_87;
$L__BB2_78:
	mul.wide.s32 	%rd192, %r927, 4;
	add.s64 	%rd193, %rd9, %rd192;
	ld.local.u32 	%r756, [%rd193];
	mul.wide.s32 	%rd194, %r756, 4;
	add.s64 	%rd195, %rd10, %rd194;
	ld.local.u32 	%r928, [%rd195];
	ld.local.u32 	%r186, [%rd195+4];
	setp.ge.s32 	%p80, %r928, %r186;
	@%p80 bra 	$L__BB2_86;
	mul.wide.s32 	%rd196, %r927, 16;
	add.s64 	%rd26, %rd13, %rd196;
$L__BB2_80:
	setp.lt.s32 	%p81, %r907, 1;
	@%p81 bra 	$L__BB2_85;
	mul.wide.s32 	%rd197, %r928, 4;
	add.s64 	%rd198, %rd11, %rd197;
	ld.local.u32 	%r188, [%rd198];
	mul.wide.s32 	%rd199, %r928, 16;
	add.s64 	%rd27, %rd15, %rd199;
	mov.u32 	%r929, %r148;
$L__BB2_82:
	mul.wide.s32 	%rd200, %r929, 4;
	add.s64 	%rd201, %rd8, %rd200;
	ld.local.u32 	%r757, [%rd201];
	setp.ne.s32 	%p82, %r757, %r188;
	@%p82 bra 	$L__BB2_84;
	mul.wide.s32 	%rd202, %r929, 16;
	add.s64 	%rd203, %rd16, %rd202;
	ld.local.v4.u32 	{%r770, %r771, %r772, %r773}, [%rd26];
	ld.local.v2.u32 	{%r764, %r765}, [%rd27];
	ld.local.v2.u32 	{%r766, %r767}, [%rd203];
	// begin inline asm
	mma.sync.aligned.m16n8k16.row.col.f16.f16.f16.f16 { %r758, %r759 },  { %r770, %r771, %r772, %r773 },  { %r764, %r765 },  { %r766, %r767 };
	// end inline asm
	st.local.v2.u32 	[%rd203], {%r758, %r759};
	ld.local.v2.u32 	{%r774, %r775}, [%rd27+8];
	ld.local.v2.u32 	{%r776, %r777}, [%rd203+8];
	// begin inline asm
	mma.sync.aligned.m16n8k16.row.col.f16.f16.f16.f16 { %r768, %r769 },  { %r770, %r771, %r772, %r773 },  { %r774, %r775 },  { %r776, %r777 };
	// end inline asm
	st.local.v2.u32 	[%rd203+8], {%r768, %r769};
$L__BB2_84:
	add.s32 	%r929, %r929, 1;
	setp.lt.s32 	%p83, %r929, %r149;
	@%p83 bra 	$L__BB2_82;
$L__BB2_85:
	add.s32 	%r928, %r928, 1;
	setp.lt.s32 	%p84, %r928, %r186;
	@%p84 bra 	$L__BB2_80;
$L__BB2_86:
	add.s32 	%r927, %r927, 1;
	setp.lt.s32 	%p85, %r927, %r930;
	@%p85 bra 	$L__BB2_78;
$L__BB2_87:
	setp.ge.s32 	%p86, %r930, %r174;
	@%p86 bra 	$L__BB2_97;
$L__BB2_88:
	mul.wide.s32 	%rd204, %r930, 4;
	add.s64 	%rd205, %rd9, %rd204;
	ld.local.u32 	%r778, [%rd205];
	mul.wide.s32 	%rd206, %r778, 4;
	add.s64 	%rd207, %rd10, %rd206;
	ld.local.u32 	%r931, [%rd207];
	ld.local.u32 	%r195, [%rd207+4];
	setp.ge.s32 	%p87, %r931, %r195;
	@%p87 bra 	$L__BB2_96;
	mul.wide.s32 	%rd208, %r930, 16;
	add.s64 	%rd28, %rd13, %rd208;
$L__BB2_90:
	setp.lt.s32 	%p88, %r914, 1;
	@%p88 bra 	$L__BB2_95;
	mul.wide.s32 	%rd209, %r931, 4;
	add.s64 	%rd210, %rd11, %rd209;
	ld.local.u32 	%r197, [%rd210];
	mul.wide.s32 	%rd211, %r931, 16;
	add.s64 	%rd29, %rd15, %rd211;
	mov.u32 	%r932, %r149;
$L__BB2_92:
	mul.wide.s32 	%rd212, %r932, 4;
	add.s64 	%rd213, %rd8, %rd212;
	ld.local.u32 	%r779, [%rd213];
	setp.ne.s32 	%p89, %r779, %r197;
	@%p89 bra 	$L__BB2_94;
	mul.wide.s32 	%rd214, %r932, 16;
	add.s64 	%rd215, %rd16, %rd214;
	ld.local.v4.u32 	{%r792, %r793, %r794, %r795}, [%rd28];
	ld.local.v2.u32 	{%r786, %r787}, [%rd29];
	ld.local.v2.u32 	{%r788, %r789}, [%rd215];
	// begin inline asm
	mma.sync.aligned.m16n8k16.row.col.f16.f16.f16.f16 { %r780, %r781 },  { %r792, %r793, %r794, %r795 },  { %r786, %r787 },  { %r788, %r789 };
	// end inline asm
	st.local.v2.u32 	[%rd215], {%r780, %r781};
	ld.local.v2.u32 	{%r796, %r797}, [%rd29+8];
	ld.local.v2.u32 	{%r798, %r799}, [%rd215+8];
	// begin inline asm
	mma.sync.aligned.m16n8k16.row.col.f16.f16.f16.f16 { %r790, %r791 },  { %r792, %r793, %r794, %r795 },  { %r796, %r797 },  { %r798, %r799 };
	// end inline asm
	st.local.v2.u32 	[%rd215+8], {%r790, %r791};
$L__BB2_94:
	add.s32 	%r932, %r932, 1;
	setp.lt.s32 	%p90, %r932, %r150;
	@%p90 bra 	$L__BB2_92;
$L__BB2_95:
	add.s32 	%r931, %r931, 1;
	setp.lt.s32 	%p91, %r931, %r195;
	@%p91 bra 	$L__BB2_90;
$L__BB2_96:
	add.s32 	%r930, %r930, 1;
	setp.lt.s32 	%p92, %r930, %r174;
	@%p92 bra 	$L__BB2_88;
$L__BB2_97:
	mov.b32 	%r923, 1;
	mov.pred 	%p115, 0;
	@%p1 bra 	$L__BB2_62;
	add.s32 	%r922, %r922, 1;
	setp.ne.s32 	%p94, %r922, 1000;
	@%p94 bra 	$L__BB2_61;
	ld.param.u64 	%rd248, [_Z24block_spgemm_2d_half_mmaPKiS0_PK6__halfS0_S0_S3_S0_S0_PS1_S1_S1__param_8];
	mov.u32 	%r802, %tid.x;
	shl.b32 	%r803, %r802, 1;
	and.b32  	%r804, %r803, 6;
	shl.b32 	%r805, %r802, 2;
	and.b32  	%r806, %r805, 112;
	or.b32  	%r807, %r804, %r806;
	cvt.u64.u32 	%rd36, %r807;
	add.s32 	%r212, %r6, 4;
	cvta.to.global.u64 	%rd37, %rd248;
	ld.global.u32 	%r958, [%rd22];
	ld.global.u32 	%r960, [%rd22+4];
	setp.ge.s32 	%p95, %r958, %r960;
	mov.b32 	%r942, 0;
	@%p95 bra 	$L__BB2_104;
	mov.b32 	%r942, 0;
$L__BB2_101:
	mul.wide.s32 	%rd216, %r958, 4;
	add.s64 	%rd217, %rd5, %rd216;
	ld.global.u32 	%r809, [%rd217];
	setp.lt.s32 	%p96, %r809, %r6;
	setp.ge.s32 	%p97, %r809, %r212;
	or.pred  	%p98, %p96, %p97;
	@%p98 bra 	$L__BB2_103;
	shl.b32 	%r812, %r958, 8;
	mul.wide.s32 	%rd218, %r942, 16;
	add.s64 	%rd219, %rd16, %rd218;
	cvt.s64.s32 	%rd220, %r812;
	or.b64  	%rd221, %rd36, %rd220;
	ld.local.v4.u32 	{%r813, %r814, %r815, %r816}, [%rd219];
	shl.b64 	%rd222, %rd221, 1;
	add.s64 	%rd223, %rd37, %rd222;
	st.global.u32 	[%rd223], %r813;
	st.global.u32 	[%rd223+256], %r814;
	st.global.u32 	[%rd223+16], %r815;
	st.global.u32 	[%rd223+272], %r816;
	add.s32 	%r942, %r942, 1;
	ld.global.u32 	%r960, [%rd22+4];
$L__BB2_103:
	add.s32 	%r958, %r958, 1;
	setp.lt.s32 	%p99, %r958, %r960;
	@%p99 bra 	$L__BB2_101;
$L__BB2_104:
	ld.global.u32 	%r941, [%rd22+8];
	setp.ge.s32 	%p100, %r960, %r941;
	@%p100 bra 	$L__BB2_108;
$L__BB2_105:
	mul.wide.s32 	%rd224, %r960, 4;
	add.s64 	%rd225, %rd5, %rd224;
	ld.global.u32 	%r817, [%rd225];
	setp.lt.s32 	%p101, %r817, %r6;
	setp.ge.s32 	%p102, %r817, %r212;
	or.pred  	%p103, %p101, %p102;
	@%p103 bra 	$L__BB2_107;
	shl.b32 	%r820, %r960, 8;
	mul.wide.s32 	%rd226, %r942, 16;
	add.s64 	%rd227, %rd16, %rd226;
	cvt.s64.s32 	%rd228, %r820;
	or.b64  	%rd229, %rd36, %rd228;
	ld.local.v4.u32 	{%r821, %r822, %r823, %r824}, [%rd227];
	shl.b64 	%rd230, %rd229, 1;
	add.s64 	%rd231, %rd37, %rd230;
	st.global.u32 	[%rd231], %r821;
	st.global.u32 	[%rd231+256], %r822;
	st.global.u32 	[%rd231+16], %r823;
	st.global.u32 	[%rd231+272], %r824;
	add.s32 	%r942, %r942, 1;
	ld.global.u32 	%r941, [%rd22+8];
$L__BB2_107:
	add.s32 	%r960, %r960, 1;
	setp.lt.s32 	%p104, %r960, %r941;
	@%p104 bra 	$L__BB2_105;
$L__BB2_108:
	ld.global.u32 	%r948, [%rd22+12];
	setp.ge.s32 	%p105, %r941, %r948;
	@%p105 bra 	$L__BB2_112;
$L__BB2_109:
	mul.wide.s32 	%rd232, %r941, 4;
	add.s64 	%rd233, %rd5, %rd232;
	ld.global.u32 	%r825, [%rd233];
	setp.lt.s32 	%p106, %r825, %r6;
	setp.ge.s32 	%p107, %r825, %r212;
	or.pred  	%p108, %p106, %p107;
	@%p108 bra 	$L__BB2_111;
	shl.b32 	%r828, %r941, 8;
	mul.wide.s32 	%rd234, %r942, 16;
	add.s64 	%rd235, %rd16, %rd234;
	cvt.s64.s32 	%rd236, %r828;
	or.b64  	%rd237, %rd36, %rd236;
	ld.local.v4.u32 	{%r829, %r830, %r831, %r832}, [%rd235];
	shl.b64 	%rd238, %rd237, 1;
	add.s64 	%rd239, %rd37, %rd238;
	st.global.u32 	[%rd239], %r829;
	st.global.u32 	[%rd239+256], %r830;
	st.global.u32 	[%rd239+16], %r831;
	st.global.u32 	[%rd239+272], %r832;
	add.s32 	%r942, %r942, 1;
	ld.global.u32 	%r948, [%rd22+12];
$L__BB2_111:
	add.s32 	%r941, %r941, 1;
	setp.lt.s32 	%p109, %r941, %r948;
	@%p109 bra 	$L__BB2_109;
$L__BB2_112:
	ld.global.u32 	%r955, [%rd22+16];
	setp.ge.s32 	%p110, %r948, %r955;
	@%p110 bra 	$L__BB2_116;
$L__BB2_113:
	mul.wide.s32 	%rd240, %r948, 4;
	add.s64 	%rd241, %rd5, %rd240;
	ld.global.u32 	%r833, [%rd241];
	setp.lt.s32 	%p111, %r833, %r6;
	setp.ge.s32 	%p112, %r833, %r212;
	or.pred  	%p113, %p111, %p112;
	@%p113 bra 	$L__BB2_115;
	shl.b32 	%r836, %r948, 8;
	mul.wide.s32 	%rd242, %r942, 16;
	add.s64 	%rd243, %rd16, %rd242;
	cvt.s64.s32 	%rd244, %r836;
	or.b64  	%rd245, %rd36, %rd244;
	ld.local.v4.u32 	{%r837, %r838, %r839, %r840}, [%rd243];
	shl.b64 	%rd246, %rd245, 1;
	add.s64 	%rd247, %rd37, %rd246;
	st.global.u32 	[%rd247], %r837;
	st.global.u32 	[%rd247+256], %r838;
	st.global.u32 	[%rd247+16], %r839;
	st.global.u32 	[%rd247+272], %r840;
	add.s32 	%r942, %r942, 1;
	ld.global.u32 	%r955, [%rd22+16];
$L__BB2_115:
	add.s32 	%r948, %r948, 1;
	setp.lt.s32 	%p114, %r948, %r955;
	@%p114 bra 	$L__BB2_113;
$L__BB2_116:
	ret;
$L__BB2_117:
	mul.wide.s32 	%rd172, %r933, 4;
	add.s64 	%rd173, %rd9, %rd172;
	ld.local.u32 	%r711, [%rd173];
	mul.wide.s32 	%rd174, %r711, 4;
	add.s64 	%rd175, %rd10, %rd174;
	ld.local.u32 	%r934, [%rd175];
	ld.local.u32 	%r204, [%rd175+4];
	setp.ge.s32 	%p66, %r934, %r204;
	@%p66 bra 	$L__BB2_125;
	mul.wide.s32 	%rd176, %r933, 16;
	add.s64 	%rd30, %rd13, %rd176;
$L__BB2_119:
	setp.lt.s32 	%p67, %r920, 1;
	@%p67 bra 	$L__BB2_124;
	mul.wide.s32 	%rd177, %r934, 4;
	add.s64 	%rd178, %rd11, %rd177;
	ld.local.u32 	%r206, [%rd178];
	mul.wide.s32 	%rd179, %r934, 16;
	add.s64 	%rd31, %rd15, %rd179;
	mov.b32 	%r935, 0;
	mov.u64 	%rd249, %rd23;
	mov.u64 	%rd250, %rd8;
$L__BB2_121:
	ld.local.u32 	%r713, [%rd250];
	setp.ne.s32 	%p68, %r713, %r206;
	@%p68 bra 	$L__BB2_123;
	ld.local.v4.u32 	{%r726, %r727, %r728, %r729}, [%rd30];
	ld.local.v2.u32 	{%r720, %r721}, [%rd31];
	ld.local.v2.u32 	{%r722, %r723}, [%rd249+-8];
	// begin inline asm
	mma.sync.aligned.m16n8k16.row.col.f16.f16.f16.f16 { %r714, %r715 },  { %r726, %r727, %r728, %r729 },  { %r720, %r721 },  { %r722, %r723 };
	// end inline asm
	st.local.v2.u32 	[%rd249+-8], {%r714, %r715};
	ld.local.v2.u32 	{%r730, %r731}, [%rd31+8];
	ld.local.v2.u32 	{%r732, %r733}, [%rd249];
	// begin inline asm
	mma.sync.aligned.m16n8k16.row.col.f16.f16.f16.f16 { %r724, %r725 },  { %r726, %r727, %r728, %r729 },  { %r730, %r731 },  { %r732, %r733 };
	// end inline asm
	st.local.v2.u32 	[%rd249], {%r724, %r725};
$L__BB2_123:
	add.s32 	%r935, %r935, 1;
	add.s64 	%rd250, %rd250, 4;
	add.s64 	%rd249, %rd249, 16;
	setp.lt.s32 	%p69, %r935, %r920;
	@%p69 bra 	$L__BB2_121;
$L__BB2_124:
	add.s32 	%r934, %r934, 1;
	setp.lt.s32 	%p70, %r934, %r204;
	@%p70 bra 	$L__BB2_119;
$L__BB2_125:
	add.s32 	%r933, %r933, 1;
	setp.lt.s32 	%p71, %r933, %r924;
	@%p71 bra 	$L__BB2_117;
	bra.uni 	$L__BB2_67;

}
	// .globl	_ZN3cub18CUB_300001_SM_10006detail11EmptyKernelIvEEvv
.visible .entry _ZN3cub18CUB_300001_SM_10006detail11EmptyKernelIvEEvv()
{


	ret;

}
	// .globl	_ZN3cub18CUB_300001_SM_10006detail4scan20DeviceScanInitKernelINS0_13ScanTileStateIiLb1EEEEEvT_i
.visible .entry _ZN3cub18CUB_300001_SM_10006detail4scan20DeviceScanInitKernelINS0_13ScanTileStateIiLb1EEEEEvT_i(
	.param .align 8 .b8 _ZN3cub18CUB_300001_SM_10006detail4scan20DeviceScanInitKernelINS0_13ScanTileStateIiLb1EEEEEvT_i_param_0[8],
	.param .u32 _ZN3cub18CUB_300001_SM_10006detail4scan20DeviceScanInitKernelINS0_13ScanTileStateIiLb1EEEEEvT_i_param_1
)
{
	.reg .pred 	%p<5>;
	.reg .b32 	%r<10>;
	.reg .b64 	%rd<7>;

	ld.param.u64 	%rd2, [_ZN3cub18CUB_300001_SM_10006detail4scan20DeviceScanInitKernelINS0_13ScanTileStateIiLb1EEEEEvT_i_param_0];
	ld.param.u32 	%r4, [_ZN3cub18CUB_300001_SM_10006detail4scan20DeviceScanInitKernelINS0_13ScanTileStateIiLb1EEEEEvT_i_param_1];
	cvta.to.global.u64 	%rd1, %rd2;
	mov.u32 	%r1, %ctaid.x;
	mov.u32 	%r5, %ntid.x;
	mov.u32 	%r2, %tid.x;
	mad.lo.s32 	%r3, %r1, %r5, %r2;
	setp.ge.s32 	%p1, %r3, %r4;
	@%p1 bra 	$L__BB4_2;
	mul.wide.s32 	%rd3, %r3, 8;
	add.s64 	%rd4, %rd1, %rd3;
	mov.b32 	%r6, 0;
	mov.b32 	%r7, 99;
	st.global.v2.u32 	[%rd4+256], {%r7, %r6};
$L__BB4_2:
	setp.ne.s32 	%p2, %r1, 0;
	setp.gt.u32 	%p3, %r2, 31;
	or.pred  	%p4, %p2, %p3;
	@%p4 bra 	$L__BB4_4;
	mul.wide.u32 	%rd5, %r2, 8;
	add.s64 	%rd6, %rd1, %rd5;
	mov.b32 	%r9, 0;
	st.global.v2.u32 	[%rd6], {%r9, %r9};
$L__BB4_4:
	ret;

}
	// .globl	_ZN3cub18CUB_300001_SM_10006detail4scan16DeviceScanKernelINS2_10policy_hubIiiijN4cuda3std3__44plusIvEEE10Policy1000EPiSC_NS0_13ScanTileStateIiLb1EEES9_NS1_10InputValueIiSC_EEjiLb0EiEEvT0_T1_T2_iT3_T4_T5_
.visible .entry _ZN3cub18CUB_300001_SM_10006detail4scan16DeviceScanKernelINS2_10policy_hubIiiijN4cuda3std3__44plusIvEEE10Policy1000EPiSC_NS0_13ScanTileStateIiLb1EEES9_NS1_10InputValueIiSC_EEjiLb0EiEEvT0_T1_T2_iT3_T4_T5_(
	.param .u64 .ptr .align 1 _ZN3cub18CUB_300001_SM_10006detail4scan16DeviceScanKernelINS2_10policy_hubIiiijN4cuda3std3__44plusIvEEE10Policy1000EPiSC_NS0_13ScanTileStateIiLb1EEES9_NS1_10InputValueIiSC_EEjiLb0EiEEvT0_T1_T2_iT3_T4_T5__param_0,
	.param .u64 .ptr .align 1 _ZN3cub18CUB_300001_SM_10006detail4scan16DeviceScanKernelINS2_10policy_hubIiiijN4cuda3std3__44plusIvEEE10Policy1000EPiSC_NS0_13ScanTileStateIiLb1EEES9_NS1_10InputValueIiSC_EEjiLb0EiEEvT0_T1_T2_iT3_T4_T5__param_1,
	.param .align 8 .b8 _ZN3cub18CUB_300001_SM_10006detail4scan16DeviceScanKernelINS2_10policy_hubIiiijN4cuda3std3__44plusIvEEE10Policy1000EPiSC_NS0_13ScanTileStateIiLb1EEES9_NS1_10InputValueIiSC_EEjiLb0EiEEvT0_T1_T2_iT3_T4_T5__param_2[8],
	.param .u32 _ZN3cub18CUB_300001_SM_10006detail4scan16DeviceScanKernelINS2_10policy_hubIiiijN4cuda3std3__44plusIvEEE10Policy1000EPiSC_NS0_13ScanTileStateIiLb1EEES9_NS1_10InputValueIiSC_EEjiLb0EiEEvT0_T1_T2_iT3_T4_T5__param_3,
	.param .align 1 .b8 _ZN3cub18CUB_300001_SM_10006detail4scan16DeviceScanKernelINS2_10policy_hubIiiijN4cuda3std3__44plusIvEEE10Policy1000EPiSC_NS0_13ScanTileStateIiLb1EEES9_NS1_10InputValueIiSC_EEjiLb0EiEEvT0_T1_T2_iT3_T4_T5__param_4[1],
	.param .align 8 .b8 _ZN3cub18CUB_300001_SM_10006detail4scan16DeviceScanKernelINS2_10policy_hubIiiijN4cuda3std3__44plusIvEEE10Policy1000EPiSC_NS0_13ScanTileStateIiLb1EEES9_NS1_10InputValueIiSC_EEjiLb0EiEEvT0_T1_T2_iT3_T4_T5__param_5[16],
	.param .u32 _ZN3cub18CUB_300001_SM_10006detail4scan16DeviceScanKernelINS2_10policy_hubIiiijN4cuda3std3__44plusIvEEE10Policy1000EPiSC_NS0_13ScanTileStateIiLb1EEES9_NS1_10InputValueIiSC_EEjiLb0EiEEvT0_T1_T2_iT3_T4_T5__param_6
)
.maxntid 384
{
	.reg .pred 	%p<160>;
	.reg .b16 	%rs<3>;
	.reg .b32 	%r<1038>;
	.reg .b64 	%rd<61>;
	// demoted variable
	.shared .align 16 .b8 _ZZN3cub18CUB_300001_SM_10006detail4scan16DeviceScanKernelINS2_10policy_hubIiiijN4cuda3std3__44plusIvEEE10Policy1000EPiSC_NS0_13ScanTileStateIiLb1EEES9_NS1_10InputValueIiSC_EEjiLb0EiEEvT0_T1_T2_iT3_T4_T5_E12temp_storage[33808];
	ld.param.u32 	%r241, [_ZN3cub18CUB_300001_SM_10006detail4scan16DeviceScanKernelINS2_10policy_hubIiiijN4cuda3std3__44plusIvEEE10Policy1000EPiSC_NS0_13ScanTileStateIiLb1EEES9_NS1_10InputValueIiSC_EEjiLb0EiEEvT0_T1_T2_iT3_T4_T5__param_5];
	bfe.u32 	%r242, %r241, 0, 8;
	cvt.u16.u32 	%rs1, %r242;
	and.b16  	%rs2, %rs1, 255;
	ld.param.u64 	%rd14, [_ZN3cub18CUB_300001_SM_10006detail4scan16DeviceScanKernelINS2_10policy_hubIiiijN4cuda3std3__44plusIvEEE10Policy1000EPiSC_NS0_13ScanTileStateIiLb1EEES9_NS1_10InputValueIiSC_EEjiLb0EiEEvT0_T1_T2_iT3_T4_T5__param_2];
	ld.param.u64 	%rd2, [_ZN3cub18CUB_300001_SM_10006detail4scan16DeviceScanKernelINS2_10policy_hubIiiijN4cuda3std3__44plusIvEEE10Policy1000EPiSC_NS0_13ScanTileStateIiLb1EEES9_NS1_10InputValueIiSC_EEjiLb0EiEEvT0_T1_T2_iT3_T4_T5__param_5+8];
	ld.param.u64 	%rd15, [_ZN3cub18CUB_300001_SM_10006detail4scan16DeviceScanKernelINS2_10policy_hubIiiijN4cuda3std3__44plusIvEEE10Policy1000EPiSC_NS0_13ScanTileStateIiLb1EEES9_NS1_10InputValueIiSC_EEjiLb0EiEEvT0_T1_T2_iT3_T4_T5__param_0];
	ld.param.u32 	%r240, [_ZN3cub18CUB_300001_SM_10006detail4scan16DeviceScanKernelINS2_10policy_hubIiiijN4cuda3std3__44plusIvEEE10Policy1000EPiSC_NS0_13ScanTileStateIiLb1EEES9_NS1_10InputValueIiSC_EEjiLb0EiEEvT0_T1_T2_iT3_T4_T5__param_6];
	cvta.to.global.u64 	%rd1, %rd15;
	setp.eq.s16 	%p1, %rs2, 0;
	@%p1 bra 	$L__BB5_2;
	cvta.to.global.u64 	%rd16, %rd2;
	ld.global.u32 	%r985, [%rd16];
	bra.uni 	$L__BB5_3;
$L__BB5_2:
	cvt.u32.u64 	%r985, %rd2;
$L__BB5_3:
	ld.param.u32 	%r983, [_ZN3cub18CUB_300001_SM_10006detail4scan16DeviceScanKernelINS2_10policy_hubIiiijN4cuda3std3__44plusIvEEE10Policy1000EPiSC_NS0_13ScanTileStateIiLb1EEES9_NS1_10InputValueIiSC_EEjiLb0EiEEvT0_T1_T2_iT3_T4_T5__param_3];
	mov.u32 	%r243, %ctaid.x;
	add.s32 	%r986, %r983, %r243;
	mul.lo.s32 	%r5, %r986, 8448;
	sub.s32 	%r6, %r240, %r5;
	setp.lt.u32 	%p2, %r6, 8449;
	@%p2 bra 	$L__BB5_29;
	cvt.u64.u32 	%rd40, %r5;
	mov.u32 	%r7, %tid.x;
	and.b32  	%r628, %r7, 31;
	and.b32  	%r629, %r7, 992;
	mul.lo.s32 	%r630, %r629, 22;
	or.b32  	%r631, %r630, %r628;
	cvt.u64.u32 	%rd41, %r631;
	add.s64 	%rd4, %rd41, %rd40;
	shl.b64 	%rd42, %rd4, 2;
	add.s64 	%rd43, %rd1, %rd42;
	ld.global.u32 	%r632, [%rd43];
	ld.global.u32 	%r633, [%rd43+128];
	ld.global.u32 	%r634, [%rd43+256];
	ld.global.u32 	%r635, [%rd43+384];
	ld.global.u32 	%r636, [%rd43+512];
	ld.global.u32 	%r637, [%rd43+640];
	ld.global.u32 	%r638, [%rd43+768];
	ld.global.u32 	%r639, [%rd43+896];
	ld.global.u32 	%r640, [%rd43+1024];
	ld.global.u32 	%r641, [%rd43+1152];
	ld.global.u32 	%r642, [%rd43+1280];
	ld.global.u32 	%r643, [%rd43+1408];
	ld.global.u32 	%r644, [%rd43+1536];
	ld.global.u32 	%r645, [%rd43+1664];
	ld.global.u32 	%r646, [%rd43+1792];
	ld.global.u32 	%r647, [%rd43+1920];
	ld.global.u32 	%r648, [%rd43+2048];
	ld.global.u32 	%r649, [%rd43+2176];
	ld.global.u32 	%r650, [%rd43+2304];
	ld.global.u32 	%r651, [%rd43+2432];
	ld.global.u32 	%r652, [%rd43+2560];
	ld.global.u32 	%r653, [%rd43+2688];
	// begin inline asm
	mov.u32 %r627, %laneid;
	// end inline asm
	shr.u32 	%r9, %r7, 5;
	mad.lo.s32 	%r654, %r9, 704, %r627;
	shl.b32 	%r655, %r654, 2;
	mov.u32 	%r656, _ZZN3cub18CUB_300001_SM_10006detail4scan16DeviceScanKernelINS2_10policy_hubIiiijN4cuda3std3__44plusIvEEE10Policy1000EPiSC_NS0_13ScanTileStateIiLb1EEES9_NS1_10InputValueIiSC_EEjiLb0EiEEvT0_T1_T2_iT3_T4_T5_E12temp_storage;
	add.s32 	%r10, %r656, %r655;
	st.shared.u32 	[%r10], %r632;
	st.shared.u32 	[%r10+128], %r633;
	st.shared.u32 	[%r10+256], %r634;
	st.shared.u32 	[%r10+384], %r635;
	st.shared.u32 	[%r10+512], %r636;
	st.shared.u32 	[%r10+640], %r637;
	st.shared.u32 	[%r10+768], %r638;
	st.shared.u32 	[%r10+896], %r639;
	st.shared.u32 	[%r10+1024], %r640;
	st.shared.u32 	[%r10+1152], %r641;
	st.shared.u32 	[%r10+1280], %r642;
	st.shared.u32 	[%r10+1408], %r643;
	st.shared.u32 	[%r10+1536], %r644;
	st.shared.u32 	[%r10+1664], %r645;
	st.shared.u32 	[%r10+1792], %r646;
	st.shared.u32 	[%r10+1920], %r647;
	st.shared.u32 	[%r10+2048], %r648;
	st.shared.u32 	[%r10+2176], %r649;
	st.shared.u32 	[%r10+2304], %r650;
	st.shared.u32 	[%r10+2432], %r651;
	st.shared.u32 	[%r10+2560], %r652;
	st.shared.u32 	[%r10+2688], %r653;
	bar.warp.sync 	-1;
	mad.lo.s32 	%r11, %r627, 84, %r10;
	ld.shared.v2.u32 	{%r12, %r13}, [%r11];
	ld.shared.v2.u32 	{%r14, %r15}, [%r11+8];
	ld.shared.v2.u32 	{%r16, %r17}, [%r11+16];
	ld.shared.v2.u32 	{%r18, %r19}, [%r11+24];
	ld.shared.v2.u32 	{%r20, %r21}, [%r11+32];
	ld.shared.v2.u32 	{%r22, %r23}, [%r11+40];
	ld.shared.v2.u32 	{%r24, %r25}, [%r11+48];
	ld.shared.v2.u32 	{%r26, %r27}, [%r11+56];
	ld.shared.v2.u32 	{%r28, %r29}, [%r11+64];
	ld.shared.v2.u32 	{%r30, %r31}, [%r11+72];
	ld.shared.v2.u32 	{%r32, %r33}, [%r11+80];
	bar.sync 	0;
	setp.ne.s32 	%p104, %r986, 0;
	@%p104 bra 	$L__BB5_9;
	add.s32 	%r878, %r13, %r12;
	add.s32 	%r879, %r14, %r878;
	add.s32 	%r880, %r15, %r879;
	add.s32 	%r881, %r16, %r880;
	add.s32 	%r882, %r17, %r881;
	add.s32 	%r883, %r18, %r882;
	add.s32 	%r884, %r19, %r883;
	add.s32 	%r885, %r20, %r884;
	add.s32 	%r886, %r21, %r885;
	add.s32 	%r887, %r22, %r886;
	add.s32 	%r888, %r23, %r887;
	add.s32 	%r889, %r24, %r888;
	add.s32 	%r890, %r25, %r889;
	add.s32 	%r891, %r26, %r890;
	add.s32 	%r892, %r27, %r891;
	add.s32 	%r893, %r28, %r892;
	add.s32 	%r894, %r29, %r893;
	add.s32 	%r895, %r30, %r894;
	add.s32 	%r896, %r31, %r895;
	add.s32 	%r897, %r32, %r896;
	add.s32 	%r852, %r33, %r897;
	mov.b32 	%r850, 1;
	mov.b32 	%r875, 0;
	mov.b32 	%r877, -1;
	// begin inline asm
	{  .reg .s32 r0;  .reg .pred p;  shfl.sync.up.b32 r0|p, %r852, %r850, %r875, %r877;  @p add.s32 r0, r0, %r852;  mov.s32 %r848, r0;}
	// end inline asm
	mov.b32 	%r856, 2;
	// begin inline asm
	{  .reg .s32 r0;  .reg .pred p;  shfl.sync.up.b32 r0|p, %r848, %r856, %r875, %r877;  @p add.s32 r0, r0, %r848;  mov.s32 %r854, r0;}
	// end inline asm
	mov.b32 	%r862, 4;
	// begin inline asm
	{  .reg .s32 r0;  .reg .pred p;  shfl.sync.up.b32 r0|p, %r854, %r862, %r875, %r877;  @p add.s32 r0, r0, %r854;  mov.s32 %r860, r0;}
	// end inline asm
	mov.b32 	%r868, 8;
	// begin inline asm
	{  .reg .s32 r0;  .reg .pred p;  shfl.sync.up.b32 r0|p, %r860, %r868, %r875, %r877;  @p add.s32 r0, r0, %r860;  mov.s32 %r866, r0;}
	// end inline asm
	mov.b32 	%r874, 16;
	// begin inline asm
	{  .reg .s32 r0;  .reg .pred p;  shfl.sync.up.b32 r0|p, %r866, %r874, %r875, %r877;  @p add.s32 r0, r0, %r866;  mov.s32 %r872, r0;}
	// end inline asm
	setp.ne.s32 	%p146, %r627, 31;
	@%p146 bra 	$L__BB5_7;
	shl.b32 	%r898, %r9, 2;
	add.s32 	%r900, %r656, %r898;
	st.shared.u32 	[%r900+16], %r872;
$L__BB5_7:
	bar.sync 	0;
	ld.shared.v4.u32 	{%r901, %r902, %r903, %r904}, [_ZZN3cub18CUB_300001_SM_10006detail4scan16DeviceScanKernelINS2_10policy_hubIiiijN4cuda3std3__44plusIvEEE10Policy1000EPiSC_NS0_13ScanTileStateIiLb1EEES9_NS1_10InputValueIiSC_EEjiLb0EiEEvT0_T1_T2_iT3_T4_T5_E12temp_storage+16];
	add.s32 	%r905, %r902, %r901;
	setp.eq.s32 	%p147, %r9, 2;
	selp.b32 	%r906, %r905, %r901, %p147;
	add.s32 	%r907, %r905, %r903;
	setp.eq.s32 	%p148, %r9, 3;
	selp.b32 	%r908, %r907, %r906, %p148;
	add.s32 	%r909, %r907, %r904;
	setp.eq.s32 	%p149, %r9, 4;
	selp.b32 	%r910, %r909, %r908, %p149;
	ld.shared.v4.u32 	{%r911, %r912, %r913, %r914}, [_ZZN3cub18CUB_300001_SM_10006detail4scan16DeviceScanKernelINS2_10policy_hubIiiijN4cuda3std3__44plusIvEEE10Policy1000EPiSC_NS0_13ScanTileStateIiLb1EEES9_NS1_10InputValueIiSC_EEjiLb0EiEEvT0_T1_T2_iT3_T4_T5_E12temp_storage+32];
	add.s32 	%r915, %r909, %r911;
	setp.eq.s32 	%p150, %r9, 5;
	selp.b32 	%r916, %r915, %r910, %p150;
	add.s32 	%r917, %r915, %r912;
	setp.eq.s32 	%p151, %r9, 6;
	selp.b32 	%r918, %r917, %r916, %p151;
	add.s32 	%r919, %r917, %r913;
	setp.eq.s32 	%p152, %r9, 7;
	selp.b32 	%r920, %r919, %r918, %p152;
	add.s32 	%r921, %r919, %r914;
	setp.eq.s32 	%p153, %r9, 8;
	selp.b32 	%r922, %r921, %r920, %p153;
	ld.shared.v4.u32 	{%r923, %r924, %r925, %r926}, [_ZZN3cub18CUB_300001_SM_10006detail4scan16DeviceScanKernelINS2_10policy_hubIiiijN4cuda3std3__44plusIvEEE10Policy1000EPiSC_NS0_13ScanTileStateIiLb1EEES9_NS1_10InputValueIiSC_EEjiLb0EiEEvT0_T1_T2_iT3_T4_T5_E12temp_storage+48];
	add.s32 	%r927, %r921, %r923;
	setp.eq.s32 	%p154, %r9, 9;
	selp.b32 	%r928, %r927, %r922, %p154;
	add.s32 	%r929, %r927, %r924;
	setp.eq.s32 	%p155, %r9, 10;
	selp.b32 	%r930, %r929, %r928, %p155;
	add.s32 	%r931, %r929, %r925;
	setp.eq.s32 	%p156, %r9, 11;
	selp.b32 	%r932, %r931, %r930, %p156;
	setp.lt.u32 	%p157, %r7, 32;
	selp.b32 	%r933, 0, %r932, %p157;
	setp.eq.s32 	%p158, %r627, 0;
	sub.s32 	%r934, %r872, %r852;
	selp.b32 	%r935, 0, %r934, %p158;
	add.s32 	%r936, %r935, %r985;
	add.s32 	%r1000, %r936, %r933;
	add.s32 	%r937, %r926, %r985;
	add.s32 	%r37, %r937, %r931;
	setp.ne.s32 	%p159, %r7, 0;
	@%p159 bra 	$L__BB5_28;
	add.s64 	%rd55, %rd14, 256;
	mov.b32 	%r938, 101;
	// begin inline asm
	st.relaxed.gpu.v2.u32 [%rd55], {%r938, %r37};
	// end inline asm
	bra.uni 	$L__BB5_28;
$L__BB5_9:
	add.s32 	%r687, %r13, %r12;
	add.s32 	%r688, %r14, %r687;
	add.s32 	%r689, %r15, %r688;
	add.s32 	%r690, %r16, %r689;
	add.s32 	%r691, %r17, %r690;
	add.s32 	%r692, %r18, %r691;
	add.s32 	%r693, %r19, %r692;
	add.s32 	%r694, %r20, %r693;
	add.s32 	%r695, %r21, %r694;
	add.s32 	%r696, %r22, %r695;
	add.s32 	%r697, %r23, %r696;
	add.s32 	%r698, %r24, %r697;
	add.s32 	%r699, %r25, %r698;
	add.s32 	%r700, %r26, %r699;
	add.s32 	%r701, %r27, %r700;
	add.s32 	%r702, %r28, %r701;
	add.s32 	%r703, %r29, %r702;
	add.s32 	%r704, %r30, %r703;
	add.s32 	%r705, %r31, %r704;
	add.s32 	%r706, %r32, %r705;
	add.s32 	%r661, %r33, %r706;
	mov.b32 	%r659, 1;
	mov.b32 	%r684, 0;
	mov.b32 	%r686, -1;
	// begin inline asm
	{  .reg .s32 r0;  .reg .pred p;  shfl.sync.up.b32 r0|p, %r661, %r659, %r684, %r686;  @p add.s32 r0, r0, %r661;  mov.s32 %r657, r0;}
	// end inline asm
	mov.b32 	%r665, 2;
	// begin inline asm
	{  .reg .s32 r0;  .reg .pred p;  shfl.sync.up.b32 r0|p, %r657, %r665, %r684, %r686;  @p add.s32 r0, r0, %r657;  mov.s32 %r663, r0;}
	// end inline asm
	mov.b32 	%r671, 4;
	// begin inline asm
	{  .reg .s32 r0;  .reg .pred p;  shfl.sync.up.b32 r0|p, %r663, %r671, %r684, %r686;  @p add.s32 r0, r0, %r663;  mov.s32 %r669, r0;}
	// end inline asm
	mov.b32 	%r677, 8;
	// begin inline asm
	{  .reg .s32 r0;  .reg .pred p;  shfl.sync.up.b32 r0|p, %r669, %r677, %r684, %r686;  @p add.s32 r0, r0, %r669;  mov.s32 %r675, r0;}
	// end inline asm
	mov.b32 	%r683, 16;
	// begin inline asm
	{  .reg .s32 r0;  .reg .pred p;  shfl.sync.up.b32 r0|p, %r675, %r683, %r684, %r686;  @p add.s32 r0, r0, %r675;  mov.s32 %r681, r0;}
	// end inline asm
	setp.ne.s32 	%p105, %r627, 31;
	@%p105 bra 	$L__BB5_11;
	shl.b32 	%r707, %r9, 2;
	add.s32 	%r709, %r656, %r707;
	st.shared.u32 	[%r709+16], %r681;
$L__BB5_11:
	sub.s32 	%r710, %r681, %r661;
	bar.sync 	0;
	ld.shared.v4.u32 	{%r711, %r712, %r713, %r714}, [_ZZN3cub18CUB_300001_SM_10006detail4scan16DeviceScanKernelINS2_10policy_hubIiiijN4cuda3std3__44plusIvEEE10Policy1000EPiSC_NS0_13ScanTileStateIiLb1EEES9_NS1_10InputValueIiSC_EEjiLb0EiEEvT0_T1_T2_iT3_T4_T5_E12temp_storage+16];
	add.s32 	%r715, %r712, %r711;
	setp.eq.s32 	%p106, %r9, 2;
	selp.b32 	%r716, %r715, %r711, %p106;
	add.s32 	%r717, %r715, %r713;
	setp.eq.s32 	%p107, %r9, 3;
	selp.b32 	%r718, %r717, %r716, %p107;
	add.s32 	%r719, %r717, %r714;
	setp.eq.s32 	%p108, %r9, 4;
	selp.b32 	%r720, %r719, %r718, %p108;
	ld.shared.v4.u32 	{%r721, %r722, %r723, %r724}, [_ZZN3cub18CUB_300001_SM_10006detail4scan16DeviceScanKernelINS2_10policy_hubIiiijN4cuda3std3__44plusIvEEE10Policy1000EPiSC_NS0_13ScanTileStateIiLb1EEES9_NS1_10InputValueIiSC_EEjiLb0EiEEvT0_T1_T2_iT3_T4_T5_E12temp_storage+32];
	add.s32 	%r725, %r719, %r721;
	setp.eq.s32 	%p109, %r9, 5;
	selp.b32 	%r726, %r725, %r720, %p109;
	add.s32 	%r727, %r725, %r722;
	setp.eq.s32 	%p110, %r9, 6;
	selp.b32 	%r728, %r727, %r726, %p110;
	add.s32 	%r729, %r727, %r723;
	setp.eq.s32 	%p111, %r9, 7;
	selp.b32 	%r730, %r729, %r728, %p111;
	add.s32 	%r731, %r729, %r724;
	setp.eq.s32 	%p112, %r9, 8;
	selp.b32 	%r732, %r731, %r730, %p112;
	ld.shared.v4.u32 	{%r733, %r734, %r735, %r736}, [_ZZN3cub18CUB_300001_SM_10006detail4scan16DeviceScanKernelINS2_10policy_hubIiiijN4cuda3std3__44plusIvEEE10Policy1000EPiSC_NS0_13ScanTileStateIiLb1EEES9_NS1_10InputValueIiSC_EEjiLb0EiEEvT0_T1_T2_iT3_T4_T5_E12temp_storage+48];
	add.s32 	%r737, %r731, %r733;
	setp.eq.s32 	%p113, %r9, 9;
	selp.b32 	%r738, %r737, %r732, %p113;
	add.s32 	%r739, %r737, %r734;
	setp.eq.s32 	%p114, %r9, 10;
	selp.b32 	%r740, %r739, %r738, %p114;
	add.s32 	%r741, %r739, %r735;
	setp.eq.s32 	%p115, %r9, 11;
	selp.b32 	%r742, %r741, %r740, %p115;
	add.s32 	%r40, %r741, %r736;
	setp.gt.u32 	%p116, %r7, 31;
	setp.lt.u32 	%p117, %r7, 32;
	setp.eq.s32 	%p118, %r627, 0;
	selp.b32 	%r743, 0, %r710, %p118;
	add.s32 	%r999, %r742, %r743;
	selp.b32 	%r42, %r710, %r999, %p117;
	@%p116 bra 	$L__BB5_27;
	setp.ne.s32 	%p119, %r7, 0;
	mul.wide.s32 	%rd44, %r986, 8;
	add.s64 	%rd5, %rd14, %rd44;
	@%p119 bra 	$L__BB5_14;
	st.shared.u32 	[_ZZN3cub18CUB_300001_SM_10006detail4scan16DeviceScanKernelINS2_10policy_hubIiiijN4cuda3std3__44plusIvEEE10Policy1000EPiSC_NS0_13ScanTileStateIiLb1EEES9_NS1_10InputValueIiSC_EEjiLb0EiEEvT0_T1_T2_iT3_T4_T5_E12temp_storage+12], %r40;
	add.s64 	%rd45, %rd5, 256;
	mov.b32 	%r744, 100;
	// begin inline asm
	st.relaxed.gpu.v2.u32 [%rd45], {%r744, %r40};
	// end inline asm
$L__BB5_14:
	not.b32 	%r750, %r7;
	add.s32 	%r994, %r986, %r750;
	mov.b32 	%r746, 830;
	// begin inline asm
	nanosleep.u32 %r746;
	// end inline asm
	mul.wide.s32 	%rd47, %r994, 8;
	add.s64 	%rd48, %rd14, %rd47;
	add.s64 	%rd46, %rd48, 256;
	// begin inline asm
	ld.relaxed.gpu.v2.u32 {%r996, %r988}, [%rd46];
	// end inline asm
	mov.b32 	%r989, 952;
$L__BB5_15:
	setp.eq.s32 	%p120, %r996, 99;
	mov.b32 	%r751, -1;
	vote.sync.any.pred 	%p121, %p120, %r751;
	not.pred 	%p122, %p121;
	@%p122 bra 	$L__BB5_17;
	mul.lo.s32 	%r846, %r986, 16807;
	and.b32  	%r986, %r846, 2147483647;
	add.s32 	%r847, %r989, 1;
	rem.u32 	%r843, %r986, %r847;
	// begin inline asm
	nanosleep.u32 %r843;
	// end inline asm
	shr.u32 	%r989, %r989, 1;
	// begin inline asm
	ld.relaxed.gpu.v2.u32 {%r996, %r988}, [%rd46];
	// end inline asm
	bra.uni 	$L__BB5_15;
$L__BB5_17:
	setp.eq.s32 	%p123, %r996, 101;
	mov.b32 	%r778, -1;
	vote.sync.ballot.b32 	%r780, %p123, %r778;
	// begin inline asm
	mov.u32 %r753, %lanemask_ge;
	// end inline asm
	and.b32  	%r781, %r780, %r753;
	or.b32  	%r782, %r781, -2147483648;
	add.s32 	%r783, %r782, -1;
	not.b32 	%r784, %r782;
	and.b32  	%r785, %r784, %r783;
	popc.b32 	%r757, %r785;
	mov.b32 	%r756, 1;
	// begin inline asm
	shfl.sync.down.b32 %r754, %r988, %r756, %r757, %r778;
	// end inline asm
	setp.lt.s32 	%p125, %r627, %r757;
	selp.b32 	%r786, %r754, 0, %p125;
	add.s32 	%r760, %r786, %r988;
	mov.b32 	%r761, 2;
	// begin inline asm
	shfl.sync.down.b32 %r759, %r760, %r761, %r757, %r778;
	// end inline asm
	add.s32 	%r57, %r627, 2;
	setp.gt.s32 	%p126, %r57, %r757;
	selp.b32 	%r787, 0, %r759, %p126;
	add.s32 	%r765, %r760, %r787;
	mov.b32 	%r766, 4;
	// begin inline asm
	shfl.sync.down.b32 %r764, %r765, %r766, %r757, %r778;
	// end inline asm
	add.s32 	%r58, %r627, 4;
	setp.gt.s32 	%p127, %r58, %r757;
	selp.b32 	%r788, 0, %r764, %p127;
	add.s32 	%r770, %r765, %r788;
	mov.b32 	%r771, 8;
	// begin inline asm
	shfl.sync.down.b32 %r769, %r770, %r771, %r757, %r778;
	// end inline asm
	add.s32 	%r59, %r627, 8;
	setp.gt.s32 	%p128, %r59, %r757;
	selp.b32 	%r789, 0, %r769, %p128;
	add.s32 	%r775, %r770, %r789;
	mov.b32 	%r776, 16;
	// begin inline asm
	shfl.sync.down.b32 %r774, %r775, %r776, %r757, %r778;
	// end inline asm
	add.s32 	%r60, %r627, 16;
	setp.gt.s32 	%p129, %r60, %r757;
	selp.b32 	%r790, 0, %r774, %p129;
	add.s32 	%r993, %r775, %r790;
	add.s64 	%rd7, %rd14, 256;
	mov.b32 	%r990, 952;
$L__BB5_18:
	setp.ne.s32 	%p130, %r996, 101;
	mov.b32 	%r791, -1;
	vote.sync.all.pred 	%p131, %p130, %r791;
	not.pred 	%p132, %p131;
	@%p132 bra 	$L__BB5_23;
	shr.u32 	%r990, %r990, 1;
	mul.wide.s32 	%rd51, %r994, 8;
	add.s64 	%rd52, %rd7, %rd51;
	add.s64 	%rd50, %rd52, -256;
	// begin inline asm
	ld.relaxed.gpu.v2.u32 {%r996, %r997}, [%rd50];
	// end inline asm
	mov.u32 	%r998, %r990;
$L__BB5_20:
	setp.eq.s32 	%p136, %r996, 99;
	mov.b32 	%r799, -1;
	vote.sync.any.pred 	%p137, %p136, %r799;
	not.pred 	%p138, %p137;
	@%p138 bra 	$L__BB5_22;
	mul.lo.s32 	%r841, %r986, 16807;
	and.b32  	%r986, %r841, 2147483647;
	add.s32 	%r842, %r998, 1;
	rem.u32 	%r838, %r986, %r842;
	// begin inline asm
	nanosleep.u32 %r838;
	// end inline asm
	shr.u32 	%r998, %r998, 1;
	// begin inline asm
	ld.relaxed.gpu.v2.u32 {%r996, %r997}, [%rd50];
	// end inline asm
	bra.uni 	$L__BB5_20;
$L__BB5_22:
	setp.eq.s32 	%p139, %r996, 101;
	mov.b32 	%r825, -1;
	vote.sync.ballot.b32 	%r826, %p139, %r825;
	and.b32  	%r827, %r826, %r753;
	or.b32  	%r828, %r827, -2147483648;
	add.s32 	%r829, %r828, -1;
	not.b32 	%r830, %r828;
	and.b32  	%r831, %r830, %r829;
	popc.b32 	%r804, %r831;
	mov.b32 	%r803, 1;
	// begin inline asm
	shfl.sync.down.b32 %r801, %r997, %r803, %r804, %r825;
	// end inline asm
	setp.lt.s32 	%p141, %r627, %r804;
	selp.b32 	%r832, %r801, 0, %p141;
	add.s32 	%r807, %r832, %r997;
	mov.b32 	%r808, 2;
	// begin inline asm
	shfl.sync.down.b32 %r806, %r807, %r808, %r804, %r825;
	// end inline asm
	setp.gt.s32 	%p142, %r57, %r804;
	selp.b32 	%r833, 0, %r806, %p142;
	add.s32 	%r812, %r807, %r833;
	mov.b32 	%r813, 4;
	// begin inline asm
	shfl.sync.down.b32 %r811, %r812, %r813, %r804, %r825;
	// end inline asm
	setp.gt.s32 	%p143, %r58, %r804;
	selp.b32 	%r834, 0, %r811, %p143;
	add.s32 	%r817, %r812, %r834;
	mov.b32 	%r818, 8;
	// begin inline asm
	shfl.sync.down.b32 %r816, %r817, %r818, %r804, %r825;
	// end inline asm
	setp.gt.s32 	%p144, %r59, %r804;
	selp.b32 	%r835, 0, %r816, %p144;
	add.s32 	%r822, %r817, %r835;
	mov.b32 	%r823, 16;
	// begin inline asm
	shfl.sync.down.b32 %r821, %r822, %r823, %r804, %r825;
	// end inline asm
	setp.gt.s32 	%p145, %r60, %r804;
	selp.b32 	%r836, 0, %r821, %p145;
	add.s32 	%r837, %r836, %r993;
	add.s32 	%r993, %r837, %r822;
	add.s32 	%r994, %r994, -32;
	bra.uni 	$L__BB5_18;
$L__BB5_23:
	@%p119 bra 	$L__BB5_25;
	add.s32 	%r794, %r993, %r40;
	add.s64 	%rd49, %rd5, 256;
	mov.b32 	%r793, 101;
	// begin inline asm
	st.relaxed.gpu.v2.u32 [%rd49], {%r793, %r794};
	// end inline asm
	st.shared.u32 	[_ZZN3cub18CUB_300001_SM_10006detail4scan16DeviceScanKernelINS2_10policy_hubIiiijN4cuda3std3__44plusIvEEE10Policy1000EPiSC_NS0_13ScanTileStateIiLb1EEES9_NS1_10InputValueIiSC_EEjiLb0EiEEvT0_T1_T2_iT3_T4_T5_E12temp_storage+4], %r993;
	st.shared.u32 	[_ZZN3cub18CUB_300001_SM_10006detail4scan16DeviceScanKernelINS2_10policy_hubIiiijN4cuda3std3__44plusIvEEE10Policy1000EPiSC_NS0_13ScanTileStateIiLb1EEES9_NS1_10InputValueIiSC_EEjiLb0EiEEvT0_T1_T2_iT3_T4_T5_E12temp_storage+8], %r794;
$L__BB5_25:
	setp.ne.s32 	%p134, %r627, 0;
	mov.u32 	%r999, %r42;
	@%p134 bra 	$L__BB5_27;
	st.shared.u32 	[_ZZN3cub18CUB_300001_SM_10006detail4scan16DeviceScanKernelINS2_10policy_hubIiiijN4cuda3std3__44plusIvEEE10Policy1000EPiSC_NS0_13ScanTileStateIiLb1EEES9_NS1_10InputValueIiSC_EEjiLb0EiEEvT0_T1_T2_iT3_T4_T5_E12temp_storage+76], %r993;
	mov.u32 	%r999, %r993;
$L__BB5_27:
	bar.sync 	0;
	setp.eq.s32 	%p135, %r7, 0;
	ld.shared.u32 	%r795, [_ZZN3cub18CUB_300001_SM_10006detail4scan16DeviceScanKernelINS2_10policy_hubIiiijN4cuda3std3__44plusIvEEE10Policy1000EPiSC_NS0_13ScanTileStateIiLb1EEES9_NS1_10InputValueIiSC_EEjiLb0EiEEvT0_T1_T2_iT3_T4_T5_E12temp_storage+76];
	selp.b32 	%r796, 0, %r795, %p135;
	add.s32 	%r1000, %r796, %r999;
$L__BB5_28:
	ld.param.u64 	%rd60, [_ZN3cub18CUB_300001_SM_10006detail4scan16DeviceScanKernelINS2_10policy_hubIiiijN4cuda3std3__44plusIvEEE10Policy1000EPiSC_NS0_13ScanTileStateIiLb1EEES9_NS1_10InputValueIiSC_EEjiLb0EiEEvT0_T1_T2_iT3_T4_T5__param_1];
	add.s32 	%r940, %r1000, %r12;
	add.s32 	%r941, %r13, %r940;
	add.s32 	%r942, %r14, %r941;
	add.s32 	%r943, %r15, %r942;
	add.s32 	%r944, %r16, %r943;
	add.s32 	%r945, %r17, %r944;
	add.s32 	%r946, %r18, %r945;
	add.s32 	%r947, %r19, %r946;
	add.s32 	%r948, %r20, %r947;
	add.s32 	%r949, %r21, %r948;
	add.s32 	%r950, %r22, %r949;
	add.s32 	%r951, %r23, %r950;
	add.s32 	%r952, %r24, %r951;
	add.s32 	%r953, %r25, %r952;
	add.s32 	%r954, %r26, %r953;
	add.s32 	%r955, %r27, %r954;
	add.s32 	%r956, %r28, %r955;
	add.s32 	%r957, %r29, %r956;
	add.s32 	%r958, %r30, %r957;
	add.s32 	%r959, %r31, %r958;
	add.s32 	%r960, %r32, %r959;
	bar.sync 	0;
	st.shared.v2.u32 	[%r11], {%r1000, %r940};
	st.shared.v2.u32 	[%r11+8], {%r941, %r942};
	st.shared.v2.u32 	[%r11+16], {%r943, %r944};
	st.shared.v2.u32 	[%r11+24], {%r945, %r946};
	st.shared.v2.u32 	[%r11+32], {%r947, %r948};
	st.shared.v2.u32 	[%r11+40], {%r949, %r950};
	st.shared.v2.u32 	[%r11+48], {%r951, %r952};
	st.shared.v2.u32 	[%r11+56], {%r953, %r954};
	st.shared.v2.u32 	[%r11+64], {%r955, %r956};
	st.shared.v2.u32 	[%r11+72], {%r957, %r958};
	st.shared.v2.u32 	[%r11+80], {%r959, %r960};
	bar.warp.sync 	-1;
	ld.shared.u32 	%r961, [%r10];
	ld.shared.u32 	%r962, [%r10+128];
	ld.shared.u32 	%r963, [%r10+256];
	ld.shared.u32 	%r964, [%r10+384];
	ld.shared.u32 	%r965, [%r10+512];
	ld.shared.u32 	%r966, [%r10+640];
	ld.shared.u32 	%r967, [%r10+768];
	ld.shared.u32 	%r968, [%r10+896];
	ld.shared.u32 	%r969, [%r10+1024];
	ld.shared.u32 	%r970, [%r10+1152];
	ld.shared.u32 	%r971, [%r10+1280];
	ld.shared.u32 	%r972, [%r10+1408];
	ld.shared.u32 	%r973, [%r10+1536];
	ld.shared.u32 	%r974, [%r10+1664];
	ld.shared.u32 	%r975, [%r10+1792];
	ld.shared.u32 	%r976, [%r10+1920];
	ld.shared.u32 	%r977, [%r10+2048];
	ld.shared.u32 	%r978, [%r10+2176];
	ld.shared.u32 	%r979, [%r10+2304];
	ld.shared.u32 	%r980, [%r10+2432];
	ld.shared.u32 	%r981, [%r10+2560];
	ld.shared.u32 	%r982, [%r10+2688];
	cvta.to.global.u64 	%rd56, %rd60;
	add.s64 	%rd58, %rd56, %rd42;
	st.global.u32 	[%rd58], %r961;
	st.global.u32 	[%rd58+128], %r962;
	st.global.u32 	[%rd58+256], %r963;
	st.global.u32 	[%rd58+384], %r964;
	st.global.u32 	[%rd58+512], %r965;
	st.global.u32 	[%rd58+640], %r966;
	st.global.u32 	[%rd58+768], %r967;
	st.global.u32 	[%rd58+896], %r968;
	st.global.u32 	[%rd58+1024], %r969;
	st.global.u32 	[%rd58+1152], %r970;
	st.global.u32 	[%rd58+1280], %r971;
	st.global.u32 	[%rd58+1408], %r972;
	st.global.u32 	[%rd58+1536], %r973;
	st.global.u32 	[%rd58+1664], %r974;
	st.global.u32 	[%rd58+1792], %r975;
	st.global.u32 	[%rd58+1920], %r976;
	st.global.u32 	[%rd58+2048], %r977;
	st.global.u32 	[%rd58+2176], %r978;
	st.global.u32 	[%rd58+2304], %r979;
	st.global.u32 	[%rd58+2432], %r980;
	st.global.u32 	[%rd58+2560], %r981;
	st.global.u32 	[%rd58+2688], %r982;
	bra.uni 	$L__BB5_143;
$L__BB5_29:
	setp.eq.s32 	%p3, %r6, 0;
	@%p3 bra 	$L__BB5_143;
	mul.wide.u32 	%rd17, %r5, 4;
	add.s64 	%rd18, %rd1, %rd17;
	mov.u32 	%r85, %tid.x;
	ld.global.u32 	%r1022, [%rd18];
	and.b32  	%r244, %r85, 31;
	and.b32  	%r245, %r85, 992;
	mul.lo.s32 	%r246, %r245, 22;
	or.b32  	%r87, %r246, %r244;
	setp.ge.u32 	%p4, %r87, %r6;
	shl.b32 	%r247, %r87, 2;
	cvt.u64.u32 	%rd19, %r247;
	add.s64 	%rd9, %rd18, %rd19;
	mov.u32 	%r1001, %r1022;
	@%p4 bra 	$L__BB5_32;
	ld.global.u32 	%r1001, [%rd9];
$L__BB5_32:
	add.s32 	%r90, %r87, 32;
	setp.ge.u32 	%p5, %r90, %r6;
	mov.u32 	%r1002, %r1022;
	@%p5 bra 	$L__BB5_34;
	ld.global.u32 	%r1002, [%rd9+128];
$L__BB5_34:
	add.s32 	%r93, %r87, 64;
	setp.ge.u32 	%p6, %r93, %r6;
	mov.u32 	%r1003, %r1022;
	@%p6 bra 	$L__BB5_36;
	ld.global.u32 	%r1003, [%rd9+256];
$L__BB5_36:
	add.s32 	%r96, %r87, 96;
	setp.ge.u32 	%p7, %r96, %r6;
	mov.u32 	%r1004, %r1022;
	@%p7 bra 	$L__BB5_38;
	ld.global.u32 	%r1004, [%rd9+384];
$L__BB5_38:
	add.s32 	%r248, %r87, 128;
	setp.ge.u32 	%p8, %r248, %r6;
	mov.u32 	%r1005, %r1022;
	@%p8 bra 	$L__BB5_40;
	ld.global.u32 	%r1005, [%rd9+512];
$L__BB5_40:
	add.s32 	%r249, %r87, 160;
	setp.ge.u32 	%p9, %r249, %r6;
	mov.u32 	%r1006, %r1022;
	@%p9 bra 	$L__BB5_42;
	ld.global.u32 	%r1006, [%rd9+640];
$L__BB5_42:
	add.s32 	%r103, %r87, 192;
	setp.ge.u32 	%p10, %r103, %r6;
	mov.u32 	%r1007, %r1022;
	@%p10 bra 	$L__BB5_44;
	ld.global.u32 	%r1007, [%rd9+768];
$L__BB5_44:
	add.s32 	%r250, %r87, 224;
	setp.ge.u32 	%p11, %r250, %r6;
	mov.u32 	%r1008, %r1022;
	@%p11 bra 	$L__BB5_46;
	ld.global.u32 	%r1008, [%rd9+896];
$L__BB5_46:
	add.s32 	%r108, %r87, 256;
	setp.ge.u32 	%p12, %r108, %r6;
	mov.u32 	%r1009, %r1022;
	@%p12 bra 	$L__BB5_48;
	ld.global.u32 	%r1009, [%rd9+1024];
$L__BB5_48:
	add.s32 	%r251, %r87, 288;
	setp.ge.u32 	%p13, %r251, %r6;
	mov.u32 	%r1010, %r1022;
	@%p13 bra 	$L__BB5_50;
	ld.global.u32 	%r1010, [%rd9+1152];
$L__BB5_50:
	add.s32 	%r113, %r87, 320;
	setp.ge.u32 	%p14, %r113, %r6;
	mov.u32 	%r1011, %r1022;
	@%p14 bra 	$L__BB5_52;
	ld.global.u32 	%r1011, [%rd9+1280];
$L__BB5_52:
	add.s32 	%r116, %r87, 352;
	setp.ge.u32 	%p15, %r116, %r6;
	mov.u32 	%r1012, %r1022;
	@%p15 bra 	$L__BB5_54;
	ld.global.u32 	%r1012, [%rd9+1408];
$L__BB5_54:
	add.s32 	%r119, %r87, 384;
	setp.ge.u32 	%p16, %r119, %r6;
	mov.u32 	%r1013, %r1022;
	@%p16 bra 	$L__BB5_56;
	ld.global.u32 	%r1013, [%rd9+1536];
$L__BB5_56:
	add.s32 	%r122, %r87, 416;
	setp.ge.u32 	%p17, %r122, %r6;
	mov.u32 	%r1014, %r1022;
	@%p17 bra 	$L__BB5_58;
	ld.global.u32 	%r1014, [%rd9+1664];
$L__BB5_58:
	add.s32 	%r252, %r87, 448;
	setp.ge.u32 	%p18, %r252, %r6;
	mov.u32 	%r1015, %r1022;
	@%p18 bra 	$L__BB5_60;
	ld.global.u32 	%r1015, [%rd9+1792];
$L__BB5_60:
	add.s32 	%r127, %r87, 480;
	setp.ge.u32 	%p19, %r127, %r6;
	mov.u32 	%r1016, %r1022;
	@%p19 bra 	$L__BB5_62;
	ld.global.u32 	%r1016, [%rd9+1920];
$L__BB5_62:
	add.s32 	%r253, %r87, 512;
	setp.ge.u32 	%p20, %r253, %r6;
	mov.u32 	%r1017, %r1022;
	@%p20 bra 	$L__BB5_64;
	ld.global.u32 	%r1017, [%rd9+2048];
$L__BB5_64:
	add.s32 	%r254, %r87, 544;
	setp.ge.u32 	%p21, %r254, %r6;
	mov.u32 	%r1018, %r1022;
	@%p21 bra 	$L__BB5_66;
	ld.global.u32 	%r1018, [%rd9+2176];
$L__BB5_66:
	add.s32 	%r134, %r87, 576;
	setp.ge.u32 	%p22, %r134, %r6;
	mov.u32 	%r1019, %r1022;
	@%p22 bra 	$L__BB5_68;
	ld.global.u32 	%r1019, [%rd9+2304];
$L__BB5_68:
	add.s32 	%r255, %r87, 608;
	setp.ge.u32 	%p23, %r255, %r6;
	mov.u32 	%r1020, %r1022;
	@%p23 bra 	$L__BB5_70;
	ld.global.u32 	%r1020, [%rd9+2432];
$L__BB5_70:
	add.s32 	%r256, %r87, 640;
	setp.ge.u32 	%p24, %r256, %r6;
	mov.u32 	%r1021, %r1022;
	@%p24 bra 	$L__BB5_72;
	ld.global.u32 	%r1021, [%rd9+2560];
$L__BB5_72:
	add.s32 	%r141, %r87, 672;
	setp.ge.u32 	%p25, %r141, %r6;
	@%p25 bra 	$L__BB5_74;
	ld.global.u32 	%r1022, [%rd9+2688];
$L__BB5_74:
	// begin inline asm
	mov.u32 %r257, %laneid;
	// end inline asm
	shr.u32 	%r145, %r85, 5;
	mad.lo.s32 	%r258, %r145, 704, %r257;
	shl.b32 	%r259, %r258, 2;
	mov.u32 	%r260, _ZZN3cub18CUB_300001_SM_10006detail4scan16DeviceScanKernelINS2_10policy_hubIiiijN4cuda3std3__44plusIvEEE10Policy1000EPiSC_NS0_13ScanTileStateIiLb1EEES9_NS1_10InputValueIiSC_EEjiLb0EiEEvT0_T1_T2_iT3_T4_T5_E12temp_storage;
	add.s32 	%r146, %r260, %r259;
	st.shared.u32 	[%r146], %r1001;
	st.shared.u32 	[%r146+128], %r1002;
	st.shared.u32 	[%r146+256], %r1003;
	st.shared.u32 	[%r146+384], %r1004;
	st.shared.u32 	[%r146+512], %r1005;
	st.shared.u32 	[%r146+640], %r1006;
	st.shared.u32 	[%r146+768], %r1007;
	st.shared.u32 	[%r146+896], %r1008;
	st.shared.u32 	[%r146+1024], %r1009;
	st.shared.u32 	[%r146+1152], %r1010;
	st.shared.u32 	[%r146+1280], %r1011;
	st.shared.u32 	[%r146+1408], %r1012;
	st.shared.u32 	[%r146+1536], %r1013;
	st.shared.u32 	[%r146+1664], %r1014;
	st.shared.u32 	[%r146+1792], %r1015;
	st.shared.u32 	[%r146+1920], %r1016;
	st.shared.u32 	[%r146+2048], %r1017;
	st.shared.u32 	[%r146+2176], %r1018;
	st.shared.u32 	[%r146+2304], %r1019;
	st.shared.u32 	[%r146+2432], %r1020;
	st.shared.u32 	[%r146+2560], %r1021;
	st.shared.u32 	[%r146+2688], %r1022;
	bar.warp.sync 	-1;
	mad.lo.s32 	%r147, %r257, 84, %r146;
	ld.shared.v2.u32 	{%r148, %r149}, [%r147];
	ld.shared.v2.u32 	{%r150, %r151}, [%r147+8];
	ld.shared.v2.u32 	{%r152, %r153}, [%r147+16];
	ld.shared.v2.u32 	{%r154, %r155}, [%r147+24];
	ld.shared.v2.u32 	{%r156, %r157}, [%r147+32];
	ld.shared.v2.u32 	{%r158, %r159}, [%r147+40];
	ld.shared.v2.u32 	{%r160, %r161}, [%r147+48];
	ld.shared.v2.u32 	{%r162, %r163}, [%r147+56];
	ld.shared.v2.u32 	{%r164, %r165}, [%r147+64];
	ld.shared.v2.u32 	{%r166, %r167}, [%r147+72];
	ld.shared.v2.u32 	{%r168, %r169}, [%r147+80];
	bar.sync 	0;
	setp.ne.s32 	%p26, %r986, 0;
	@%p26 bra 	$L__BB5_78;
	add.s32 	%r490, %r149, %r148;
	add.s32 	%r491, %r150, %r490;
	add.s32 	%r492, %r151, %r491;
	add.s32 	%r493, %r152, %r492;
	add.s32 	%r494, %r153, %r493;
	add.s32 	%r495, %r154, %r494;
	add.s32 	%r496, %r155, %r495;
	add.s32 	%r497, %r156, %r496;
	add.s32 	%r498, %r157, %r497;
	add.s32 	%r499, %r158, %r498;
	add.s32 	%r500, %r159, %r499;
	add.s32 	%r501, %r160, %r500;
	add.s32 	%r502, %r161, %r501;
	add.s32 	%r503, %r162, %r502;
	add.s32 	%r504, %r163, %r503;
	add.s32 	%r505, %r164, %r504;
	add.s32 	%r506, %r165, %r505;
	add.s32 	%r507, %r166, %r506;
	add.s32 	%r508, %r167, %r507;
	add.s32 	%r509, %r168, %r508;
	add.s32 	%r464, %r169, %r509;
	mov.b32 	%r462, 1;
	mov.b32 	%r487, 0;
	mov.b32 	%r489, -1;
	// begin inline asm
	{  .reg .s32 r0;  .reg .pred p;  shfl.sync.up.b32 r0|p, %r464, %r462, %r487, %r489;  @p add.s32 r0, r0, %r464;  mov.s32 %r460, r0;}
	// end inline asm
	mov.b32 	%r468, 2;
	// begin inline asm
	{  .reg .s32 r0;  .reg .pred p;  shfl.sync.up.b32 r0|p, %r460, %r468, %r487, %r489;  @p add.s32 r0, r0, %r460;  mov.s32 %r466, r0;}
	// end inline asm
	mov.b32 	%r474, 4;
	// begin inline asm
	{  .reg .s32 r0;  .reg .pred p;  shfl.sync.up.b32 r0|p, %r466, %r474, %r487, %r489;  @p add.s32 r0, r0, %r466;  mov.s32 %r472, r0;}
	// end inline asm
	mov.b32 	%r480, 8;
	// begin inline asm
	{  .reg .s32 r0;  .reg .pred p;  shfl.sync.up.b32 r0|p, %r472, %r480, %r487, %r489;  @p add.s32 r0, r0, %r472;  mov.s32 %r478, r0;}
	// end inline asm
	mov.b32 	%r486, 16;
	// begin inline asm
	{  .reg .s32 r0;  .reg .pred p;  shfl.sync.up.b32 r0|p, %r478, %r486, %r487, %r489;  @p add.s32 r0, r0, %r478;  mov.s32 %r484, r0;}
	// end inline asm
	setp.ne.s32 	%p68, %r257, 31;
	@%p68 bra 	$L__BB5_77;
	shl.b32 	%r510, %r145, 2;
	mov.u32 	%r511, _ZZN3cub18CUB_300001_SM_10006detail4scan16DeviceScanKernelINS2_10policy_hubIiiijN4cuda3std3__44plusIvEEE10Policy1000EPiSC_NS0_13ScanTileStateIiLb1EEES9_NS1_10InputValueIiSC_EEjiLb0EiEEvT0_T1_T2_iT3_T4_T5_E12temp_storage;
	add.s32 	%r512, %r511, %r510;
	st.shared.u32 	[%r512+16], %r484;
$L__BB5_77:
	bar.sync 	0;
	ld.shared.v4.u32 	{%r513, %r514, %r515, %r516}, [_ZZN3cub18CUB_300001_SM_10006detail4scan16DeviceScanKernelINS2_10policy_hubIiiijN4cuda3std3__44plusIvEEE10Policy1000EPiSC_NS0_13ScanTileStateIiLb1EEES9_NS1_10InputValueIiSC_EEjiLb0EiEEvT0_T1_T2_iT3_T4_T5_E12temp_storage+16];
	add.s32 	%r517, %r514, %r513;
	setp.eq.s32 	%p69, %r145, 2;
	selp.b32 	%r518, %r517, %r513, %p69;
	add.s32 	%r519, %r517, %r515;
	setp.eq.s32 	%p70, %r145, 3;
	selp.b32 	%r520, %r519, %r518, %p70;
	add.s32 	%r521, %r519, %r516;
	setp.eq.s32 	%p71, %r145, 4;
	selp.b32 	%r522, %r521, %r520, %p71;
	ld.shared.v4.u32 	{%r523, %r524, %r525, %r526}, [_ZZN3cub18CUB_300001_SM_10006detail4scan16DeviceScanKernelINS2_10policy_hubIiiijN4cuda3std3__44plusIvEEE10Policy1000EPiSC_NS0_13ScanTileStateIiLb1EEES9_NS1_10InputValueIiSC_EEjiLb0EiEEvT0_T1_T2_iT3_T4_T5_E12temp_storage+32];
	add.s32 	%r527, %r521, %r523;
	setp.eq.s32 	%p72, %r145, 5;
	selp.b32 	%r528, %r527, %r522, %p72;
	add.s32 	%r529, %r527, %r524;
	setp.eq.s32 	%p73, %r145, 6;
	selp.b32 	%r530, %r529, %r528, %p73;
	add.s32 	%r531, %r529, %r525;
	setp.eq.s32 	%p74, %r145, 7;
	selp.b32 	%r532, %r531, %r530, %p74;
	add.s32 	%r533, %r531, %r526;
	setp.eq.s32 	%p75, %r145, 8;
	selp.b32 	%r534, %r533, %r532, %p75;
	.pragma "used_bytes_mask 4095";
	ld.shared.v4.u32 	{%r535, %r536, %r537, %r538}, [_ZZN3cub18CUB_300001_SM_10006detail4scan16DeviceScanKernelINS2_10policy_hubIiiijN4cuda3std3__44plusIvEEE10Policy1000EPiSC_NS0_13ScanTileStateIiLb1EEES9_NS1_10InputValueIiSC_EEjiLb0EiEEvT0_T1_T2_iT3_T4_T5_E12temp_storage+48];
	add.s32 	%r539, %r533, %r535;
	setp.eq.s32 	%p76, %r145, 9;
	selp.b32 	%r540, %r539, %r534, %p76;
	add.s32 	%r541, %r539, %r536;
	setp.eq.s32 	%p77, %r145, 10;
	selp.b32 	%r542, %r541, %r540, %p77;
	add.s32 	%r543, %r541, %r537;
	setp.eq.s32 	%p78, %r145, 11;
	selp.b32 	%r544, %r543, %r542, %p78;
	setp.lt.u32 	%p79, %r85, 32;
	selp.b32 	%r545, 0, %r544, %p79;
	setp.eq.s32 	%p80, %r257, 0;
	sub.s32 	%r546, %r484, %r464;
	selp.b32 	%r547, 0, %r546, %p80;
	add.s32 	%r548, %r547, %r985;
	add.s32 	%r1037, %r548, %r545;
	bra.uni 	$L__BB5_97;
$L__BB5_78:
	add.s32 	%r291, %r149, %r148;
	add.s32 	%r292, %r150, %r291;
	add.s32 	%r293, %r151, %r292;
	add.s32 	%r294, %r152, %r293;
	add.s32 	%r295, %r153, %r294;
	add.s32 	%r296, %r154, %r295;
	add.s32 	%r297, %r155, %r296;
	add.s32 	%r298, %r156, %r297;
	add.s32 	%r299, %r157, %r298;
	add.s32 	%r300, %r158, %r299;
	add.s32 	%r301, %r159, %r300;
	add.s32 	%r302, %r160, %r301;
	add.s32 	%r303, %r161, %r302;
	add.s32 	%r304, %r162, %r303;
	add.s32 	%r305, %r163, %r304;
	add.s32 	%r306, %r164, %r305;
	add.s32 	%r307, %r165, %r306;
	add.s32 	%r308, %r166, %r307;
	add.s32 	%r309, %r167, %r308;
	add.s32 	%r310, %r168, %r309;
	add.s32 	%r265, %r169, %r310;
	mov.b32 	%r263, 1;
	mov.b32 	%r288, 0;
	mov.b32 	%r290, -1;
	// begin inline asm
	{  .reg .s32 r0;  .reg .pred p;  shfl.sync.up.b32 r0|p, %r265, %r263, %r288, %r290;  @p add.s32 r0, r0, %r265;  mov.s32 %r261, r0;}
	// end inline asm
	mov.b32 	%r269, 2;
	// begin inline asm
	{  .reg .s32 r0;  .reg .pred p;  shfl.sync.up.b32 r0|p, %r261, %r269, %r288, %r290;  @p add.s32 r0, r0, %r261;  mov.s32 %r267, r0;}
	// end inline asm
	mov.b32 	%r275, 4;
	// begin inline asm
	{  .reg .s32 r0;  .reg .pred p;  shfl.sync.up.b32 r0|p, %r267, %r275, %r288, %r290;  @p add.s32 r0, r0, %r267;  mov.s32 %r273, r0;}
	// end inline asm
	mov.b32 	%r281, 8;
	// begin inline asm
	{  .reg .s32 r0;  .reg .pred p;  shfl.sync.up.b32 r0|p, %r273, %r281, %r288, %r290;  @p add.s32 r0, r0, %r273;  mov.s32 %r279, r0;}
	// end inline asm
	mov.b32 	%r287, 16;
	// begin inline asm
	{  .reg .s32 r0;  .reg .pred p;  shfl.sync.up.b32 r0|p, %r279, %r287, %r288, %r290;  @p add.s32 r0, r0, %r279;  mov.s32 %r285, r0;}
	// end inline asm
	setp.ne.s32 	%p27, %r257, 31;
	@%p27 bra 	$L__BB5_80;
	shl.b32 	%r311, %r145, 2;
	mov.u32 	%r312, _ZZN3cub18CUB_300001_SM_10006detail4scan16DeviceScanKernelINS2_10policy_hubIiiijN4cuda3std3__44plusIvEEE10Policy1000EPiSC_NS0_13ScanTileStateIiLb1EEES9_NS1_10InputValueIiSC_EEjiLb0EiEEvT0_T1_T2_iT3_T4_T5_E12temp_storage;
	add.s32 	%r313, %r312, %r311;
	st.shared.u32 	[%r313+16], %r285;
$L__BB5_80:
	sub.s32 	%r314, %r285, %r265;
	bar.sync 	0;
	ld.shared.v4.u32 	{%r315, %r316, %r317, %r318}, [_ZZN3cub18CUB_300001_SM_10006detail4scan16DeviceScanKernelINS2_10policy_hubIiiijN4cuda3std3__44plusIvEEE10Policy1000EPiSC_NS0_13ScanTileStateIiLb1EEES9_NS1_10InputValueIiSC_EEjiLb0EiEEvT0_T1_T2_iT3_T4_T5_E12temp_storage+16];
	add.s32 	%r319, %r316, %r315;
	setp.eq.s32 	%p28, %r145, 2;
	selp.b32 	%r320, %r319, %r315, %p28;
	add.s32 	%r321, %r319, %r317;
	setp.eq.s32 	%p29, %r145, 3;
	selp.b32 	%r322, %r321, %r320, %p29;
	add.s32 	%r323, %r321, %r318;
	setp.eq.s32 	%p30, %r145, 4;
	selp.b32 	%r324, %r323, %r322, %p30;
	ld.shared.v4.u32 	{%r325, %r326, %r327, %r328}, [_ZZN3cub18CUB_300001_SM_10006detail4scan16DeviceScanKernelINS2_10policy_hubIiiijN4cuda3std3__44plusIvEEE10Policy1000EPiSC_NS0_13ScanTileStateIiLb1EEES9_NS1_10InputValueIiSC_EEjiLb0EiEEvT0_T1_T2_iT3_T4_T5_E12temp_storage+32];
	add.s32 	%r329, %r323, %r325;
	setp.eq.s32 	%p31, %r145, 5;
	selp.b32 	%r330, %r329, %r324, %p31;
	add.s32 	%r331, %r329, %r326;
	setp.eq.s32 	%p32, %r145, 6;
	selp.b32 	%r332, %r331, %r330, %p32;
	add.s32 	%r333, %r331, %r327;
	setp.eq.s32 	%p33, %r145, 7;
	selp.b32 	%r334, %r333, %r332, %p33;
	add.s32 	%r335, %r333, %r328;
	setp.eq.s32 	%p34, %r145, 8;
	selp.b32 	%r336, %r335, %r334, %p34;
	ld.shared.v4.u32 	{%r337, %r338, %r339, %r340}, [_ZZN3cub18CUB_300001_SM_10006detail4scan16DeviceScanKernelINS2_10policy_hubIiiijN4cuda3std3__44plusIvEEE10Policy1000EPiSC_NS0_13ScanTileStateIiLb1EEES9_NS1_10InputValueIiSC_EEjiLb0EiEEvT0_T1_T2_iT3_T4_T5_E12temp_storage+48];
	add.s32 	%r341, %r335, %r337;
	setp.eq.s32 	%p35, %r145, 9;
	selp.b32 	%r342, %r341, %r336, %p35;
	add.s32 	%r343, %r341, %r338;
	setp.eq.s32 	%p36, %r145, 10;
	selp.b32 	%r344, %r343, %r342, %p36;
	add.s32 	%r345, %r343, %r339;
	setp.eq.s32 	%p37, %r145, 11;
	selp.b32 	%r346, %r345, %r344, %p37;
	add.s32 	%r175, %r345, %r340;
	setp.gt.u32 	%p38, %r85, 31;
	setp.lt.u32 	%p39, %r85, 32;
	setp.eq.s32 	%p40, %r257, 0;
	selp.b32 	%r347, 0, %r314, %p40;
	add.s32 	%r1036, %r346, %r347;
	selp.b32 	%r177, %r314, %r1036, %p39;
	@%p38 bra 	$L__BB5_96;
	setp.ne.s32 	%p41, %r85, 0;
	mul.wide.s32 	%rd20, %r986, 8;
	add.s64 	%rd10, %rd14, %rd20;
	@%p41 bra 	$L__BB5_83;
	st.shared.u32 	[_ZZN3cub18CUB_300001_SM_10006detail4scan16DeviceScanKernelINS2_10policy_hubIiiijN4cuda3std3__44plusIvEEE10Policy1000EPiSC_NS0_13ScanTileStateIiLb1EEES9_NS1_10InputValueIiSC_EEjiLb0EiEEvT0_T1_T2_iT3_T4_T5_E12temp_storage+12], %r175;
	add.s64 	%rd21, %rd10, 256;
	mov.b32 	%r348, 100;
	// begin inline asm
	st.relaxed.gpu.v2.u32 [%rd21], {%r348, %r175};
	// end inline asm
$L__BB5_83:
	not.b32 	%r354, %r85;
	add.s32 	%r1031, %r986, %r354;
	mov.b32 	%r350, 830;
	// begin inline asm
	nanosleep.u32 %r350;
	// end inline asm
	mul.wide.s32 	%rd23, %r1031, 8;
	add.s64 	%rd24, %rd14, %rd23;
	add.s64 	%rd22, %rd24, 256;
	// begin inline asm
	ld.relaxed.gpu.v2.u32 {%r1033, %r1025}, [%rd22];
	// end inline asm
	mov.b32 	%r1026, 952;
$L__BB5_84:
	setp.eq.s32 	%p42, %r1033, 99;
	mov.b32 	%r355, -1;
	vote.sync.any.pred 	%p43, %p42, %r355;
	not.pred 	%p44, %p43;
	@%p44 bra 	$L__BB5_86;
	mul.lo.s32 	%r458, %r986, 16807;
	and.b32  	%r986, %r458, 2147483647;
	add.s32 	%r459, %r1026, 1;
	rem.u32 	%r455, %r986, %r459;
	// begin inline asm
	nanosleep.u32 %r455;
	// end inline asm
	shr.u32 	%r1026, %r1026, 1;
	// begin inline asm
	ld.relaxed.gpu.v2.u32 {%r1033, %r1025}, [%rd22];
	// end inline asm
	bra.uni 	$L__BB5_84;
$L__BB5_86:
	setp.eq.s32 	%p45, %r1033, 101;
	mov.b32 	%r382, -1;
	vote.sync.ballot.b32 	%r384, %p45, %r382;
	// begin inline asm
	mov.u32 %r357, %lanemask_ge;
	// end inline asm
	and.b32  	%r385, %r384, %r357;
	or.b32  	%r386, %r385, -2147483648;
	add.s32 	%r387, %r386, -1;
	not.b32 	%r388, %r386;
	and.b32  	%r389, %r388, %r387;
	popc.b32 	%r361, %r389;
	mov.b32 	%r360, 1;
	// begin inline asm
	shfl.sync.down.b32 %r358, %r1025, %r360, %r361, %r382;
	// end inline asm
	setp.lt.s32 	%p47, %r257, %r361;
	selp.b32 	%r390, %r358, 0, %p47;
	add.s32 	%r364, %r390, %r1025;
	mov.b32 	%r365, 2;
	// begin inline asm
	shfl.sync.down.b32 %r363, %r364, %r365, %r361, %r382;
	// end inline asm
	add.s32 	%r391, %r257, 2;
	setp.gt.s32 	%p48, %r391, %r361;
	selp.b32 	%r392, 0, %r363, %p48;
	add.s32 	%r369, %r364, %r392;
	mov.b32 	%r370, 4;
	// begin inline asm
	shfl.sync.down.b32 %r368, %r369, %r370, %r361, %r382;
	// end inline asm
	add.s32 	%r393, %r257, 4;
	setp.gt.s32 	%p49, %r393, %r361;
	selp.b32 	%r394, 0, %r368, %p49;
	add.s32 	%r374, %r369, %r394;
	mov.b32 	%r375, 8;
	// begin inline asm
	shfl.sync.down.b32 %r373, %r374, %r375, %r361, %r382;
	// end inline asm
	add.s32 	%r395, %r257, 8;
	setp.gt.s32 	%p50, %r395, %r361;
	selp.b32 	%r396, 0, %r373, %p50;
	add.s32 	%r379, %r374, %r396;
	mov.b32 	%r380, 16;
	// begin inline asm
	shfl.sync.down.b32 %r378, %r379, %r380, %r361, %r382;
	// end inline asm
	add.s32 	%r397, %r257, 16;
	setp.gt.s32 	%p51, %r397, %r361;
	selp.b32 	%r398, 0, %r378, %p51;
	add.s32 	%r1029, %r379, %r398;
	add.s64 	%rd11, %rd14, 256;
	mov.b32 	%r1027, 952;
$L__BB5_87:
	setp.ne.s32 	%p52, %r1033, 101;
	mov.b32 	%r399, -1;
	vote.sync.all.pred 	%p53, %p52, %r399;
	not.pred 	%p54, %p53;
	@%p54 bra 	$L__BB5_92;
	shr.u32 	%r1027, %r1027, 1;
	mul.wide.s32 	%rd27, %r1031, 8;
	add.s64 	%rd28, %rd11, %rd27;
	add.s64 	%rd26, %rd28, -256;
	// begin inline asm
	ld.relaxed.gpu.v2.u32 {%r1033, %r1034}, [%rd26];
	// end inline asm
	mov.u32 	%r1035, %r1027;
$L__BB5_89:
	setp.eq.s32 	%p58, %r1033, 99;
	mov.b32 	%r407, -1;
	vote.sync.any.pred 	%p59, %p58, %r407;
	not.pred 	%p60, %p59;
	@%p60 bra 	$L__BB5_91;
	mul.lo.s32 	%r453, %r986, 16807;
	and.b32  	%r986, %r453, 2147483647;
	add.s32 	%r454, %r1035, 1;
	rem.u32 	%r450, %r986, %r454;
	// begin inline asm
	nanosleep.u32 %r450;
	// end inline asm
	shr.u32 	%r1035, %r1035, 1;
	// begin inline asm
	ld.relaxed.gpu.v2.u32 {%r1033, %r1034}, [%rd26];
	// end inline asm
	bra.uni 	$L__BB5_89;
$L__BB5_91:
	setp.eq.s32 	%p61, %r1033, 101;
	mov.b32 	%r433, -1;
	vote.sync.ballot.b32 	%r434, %p61, %r433;
	and.b32  	%r435, %r434, %r357;
	or.b32  	%r436, %r435, -2147483648;
	add.s32 	%r437, %r436, -1;
	not.b32 	%r438, %r436;
	and.b32  	%r439, %r438, %r437;
	popc.b32 	%r412, %r439;
	mov.b32 	%r411, 1;
	// begin inline asm
	shfl.sync.down.b32 %r409, %r1034, %r411, %r412, %r433;
	// end inline asm
	setp.lt.s32 	%p63, %r257, %r412;
	selp.b32 	%r440, %r409, 0, %p63;
	add.s32 	%r415, %r440, %r1034;
	mov.b32 	%r416, 2;
	// begin inline asm
	shfl.sync.down.b32 %r414, %r415, %r416, %r412, %r433;
	// end inline asm
	add.s32 	%r441, %r257, 2;
	setp.gt.s32 	%p64, %r441, %r412;
	selp.b32 	%r442, 0, %r414, %p64;
	add.s32 	%r420, %r415, %r442;
	mov.b32 	%r421, 4;
	// begin inline asm
	shfl.sync.down.b32 %r419, %r420, %r421, %r412, %r433;
	// end inline asm
	add.s32 	%r443, %r257, 4;
	setp.gt.s32 	%p65, %r443, %r412;
	selp.b32 	%r444, 0, %r419, %p65;
	add.s32 	%r425, %r420, %r444;
	mov.b32 	%r426, 8;
	// begin inline asm
	shfl.sync.down.b32 %r424, %r425, %r426, %r412, %r433;
	// end inline asm
	add.s32 	%r445, %r257, 8;
	setp.gt.s32 	%p66, %r445, %r412;
	selp.b32 	%r446, 0, %r424, %p66;
	add.s32 	%r430, %r425, %r446;
	mov.b32 	%r431, 16;
	// begin inline asm
	shfl.sync.down.b32 %r429, %r430, %r431, %r412, %r433;
	// end inline asm
	add.s32 	%r447, %r257, 16;
	setp.gt.s32 	%p67, %r447, %r412;
	selp.b32 	%r448, 0, %r429, %p67;
	add.s32 	%r449, %r448, %r1029;
	add.s32 	%r1029, %r449, %r430;
	add.s32 	%r1031, %r1031, -32;
	bra.uni 	$L__BB5_87;
$L__BB5_92:
	@%p41 bra 	$L__BB5_94;
	add.s32 	%r402, %r1029, %r175;
	add.s64 	%rd25, %rd10, 256;
	mov.b32 	%r401, 101;
	// begin inline asm
	st.relaxed.gpu.v2.u32 [%rd25], {%r401, %r402};
	// end inline asm
	st.shared.u32 	[_ZZN3cub18CUB_300001_SM_10006detail4scan16DeviceScanKernelINS2_10policy_hubIiiijN4cuda3std3__44plusIvEEE10Policy1000EPiSC_NS0_13ScanTileStateIiLb1EEES9_NS1_10InputValueIiSC_EEjiLb0EiEEvT0_T1_T2_iT3_T4_T5_E12temp_storage+4], %r1029;
	st.shared.u32 	[_ZZN3cub18CUB_300001_SM_10006detail4scan16DeviceScanKernelINS2_10policy_hubIiiijN4cuda3std3__44plusIvEEE10Policy1000EPiSC_NS0_13ScanTileStateIiLb1EEES9_NS1_10InputValueIiSC_EEjiLb0EiEEvT0_T1_T2_iT3_T4_T5_E12temp_storage+8], %r402;
$L__BB5_94:
	setp.ne.s32 	%p56, %r257, 0;
	mov.u32 	%r1036, %r177;
	@%p56 bra 	$L__BB5_96;
	st.shared.u32 	[_ZZN3cub18CUB_300001_SM_10006detail4scan16DeviceScanKernelINS2_10policy_hubIiiijN4cuda3std3__44plusIvEEE10Policy1000EPiSC_NS0_13ScanTileStateIiLb1EEES9_NS1_10InputValueIiSC_EEjiLb0EiEEvT0_T1_T2_iT3_T4_T5_E12temp_storage+76], %r1029;
	mov.u32 	%r1036, %r1029;
$L__BB5_96:
	bar.sync 	0;
	setp.eq.s32 	%p57, %r85, 0;
	ld.shared.u32 	%r403, [_ZZN3cub18CUB_300001_SM_10006detail4scan16DeviceScanKernelINS2_10policy_hubIiiijN4cuda3std3__44plusIvEEE10Policy1000EPiSC_NS0_13ScanTileStateIiLb1EEES9_NS1_10InputValueIiSC_EEjiLb0EiEEvT0_T1_T2_iT3_T4_T5_E12temp_storage+76];
	selp.b32 	%r404, 0, %r403, %p57;
	add.s32 	%r1037, %r404, %r1036;
$L__BB5_97:
	add.s32 	%r549, %r1037, %r148;
	add.s32 	%r550, %r149, %r549;
	add.s32 	%r551, %r150, %r550;
	add.s32 	%r552, %r151, %r551;
	add.s32 	%r553, %r152, %r552;
	add.s32 	%r554, %r153, %r553;
	add.s32 	%r555, %r154, %r554;
	add.s32 	%r556, %r155, %r555;
	add.s32 	%r557, %r156, %r556;
	add.s32 	%r558, %r157, %r557;
	add.s32 	%r559, %r158, %r558;
	add.s32 	%r560, %r159, %r559;
	add.s32 	%r561, %r160, %r560;
	add.s32 	%r562, %r161, %r561;
	add.s32 	%r563, %r162, %r562;
	add.s32 	%r564, %r163, %r563;
	add.s32 	%r565, %r164, %r564;
	add.s32 	%r566, %r165, %r565;
	add.s32 	%r567, %r166, %r566;
	add.s32 	%r568, %r167, %r567;
	add.s32 	%r569, %r168, %r568;
	bar.sync 	0;
	st.shared.v2.u32 	[%r147], {%r1037, %r549};
	st.shared.v2.u32 	[%r147+8], {%r550, %r551};
	st.shared.v2.u32 	[%r147+16], {%r552, %r553};
	st.shared.v2.u32 	[%r147+24], {%r554, %r555};
	st.shared.v2.u32 	[%r147+32], {%r556, %r557};
	st.shared.v2.u32 	[%r147+40], {%r558, %r559};
	st.shared.v2.u32 	[%r147+48], {%r560, %r561};
	st.shared.v2.u32 	[%r147+56], {%r562, %r563};
	st.shared.v2.u32 	[%r147+64], {%r564, %r565};
	st.shared.v2.u32 	[%r147+72], {%r566, %r567};
	st.shared.v2.u32 	[%r147+80], {%r568, %r569};
	bar.warp.sync 	-1;
	ld.shared.u32 	%r216, [%r146];
	ld.shared.u32 	%r217, [%r146+128];
	ld.shared.u32 	%r218, [%r146+256];
	ld.shared.u32 	%r219, [%r146+384];
	ld.shared.u32 	%r220, [%r146+512];
	ld.shared.u32 	%r221, [%r146+640];
	ld.shared.u32 	%r222, [%r146+768];
	ld.shared.u32 	%r223, [%r146+896];
	ld.shared.u32 	%r224, [%r146+1024];
	ld.shared.u32 	%r225, [%r146+1152];
	ld.shared.u32 	%r226, [%r146+1280];
	ld.shared.u32 	%r227, [%r146+1408];
	ld.shared.u32 	%r228, [%r146+1536];
	ld.shared.u32 	%r229, [%r146+1664];
	ld.shared.u32 	%r230, [%r146+1792];
	ld.shared.u32 	%r231, [%r146+1920];
	ld.shared.u32 	%r232, [%r146+2048];
	ld.shared.u32 	%r233, [%r146+2176];
	ld.shared.u32 	%r234, [%r146+2304];
	ld.shared.u32 	%r235, [%r146+2432];
	ld.shared.u32 	%r236, [%r146+2560];
	ld.shared.u32 	%r237, [%r146+2688];
	setp.ne.s32 	%p81, %r85, 0;
	@%p81 bra 	$L__BB5_99;
	st.volatile.shared.u32 	[_ZZN3cub18CUB_300001_SM_10006detail4scan16DeviceScanKernelINS2_10policy_hubIiiijN4cuda3std3__44plusIvEEE10Policy1000EPiSC_NS0_13ScanTileStateIiLb1EEES9_NS1_10InputValueIiSC_EEjiLb0EiEEvT0_T1_T2_iT3_T4_T5_E12temp_storage+33792], %r6;
$L__BB5_99:
	ld.param.u32 	%r984, [_ZN3cub18CUB_300001_SM_10006detail4scan16DeviceScanKernelINS2_10policy_hubIiiijN4cuda3std3__44plusIvEEE10Policy1000EPiSC_NS0_13ScanTileStateIiLb1EEES9_NS1_10InputValueIiSC_EEjiLb0EiEEvT0_T1_T2_iT3_T4_T5__param_3];
	ld.param.u64 	%rd59, [_ZN3cub18CUB_300001_SM_10006detail4scan16DeviceScanKernelINS2_10policy_hubIiiijN4cuda3std3__44plusIvEEE10Policy1000EPiSC_NS0_13ScanTileStateIiLb1EEES9_NS1_10InputValueIiSC_EEjiLb0EiEEvT0_T1_T2_iT3_T4_T5__param_1];
	bar.sync 	0;
	ld.volatile.shared.u32 	%r238, [_ZZN3cub18CUB_300001_SM_10006detail4scan16DeviceScanKernelINS2_10policy_hubIiiijN4cuda3std3__44plusIvEEE10Policy1000EPiSC_NS0_13ScanTileStateIiLb1EEES9_NS1_10InputValueIiSC_EEjiLb0EiEEvT0_T1_T2_iT3_T4_T5_E12temp_storage+33792];
	setp.ge.s32 	%p82, %r87, %r238;
	cvt.u64.u32 	%rd35, %r87;
	mov.u32 	%r570, %ctaid.x;
	add.s32 	%r571, %r984, %r570;
	mul.lo.s32 	%r572, %r571, 8448;
	cvt.u64.u32 	%rd36, %r572;
	add.s64 	%rd37, %rd35, %rd36;
	cvta.to.global.u64 	%rd38, %rd59;
	shl.b64 	%rd39, %rd37, 2;
	add.s64 	%rd12, %rd38, %rd39;
	@%p82 bra 	$L__BB5_101;
	st.global.u32 	[%rd12], %r216;
$L__BB5_101:
	setp.ge.s32 	%p83, %r90, %r238;
	@%p83 bra 	$L__BB5_103;
	st.global.u32 	[%rd12+128], %r217;
$L__BB5_103:
	setp.ge.s32 	%p84, %r93, %r238;
	@%p84 bra 	$L__BB5_105;
	st.global.u32 	[%rd12+256], %r218;
$L__BB5_105:
	setp.ge.s32 	%p85, %r96, %r238;
	@%p85 bra 	$L__BB5_107;
	st.global.u32 	[%rd12+384], %r219;
$L__BB5_107:
	mov.u32 	%r573, %tid.x;
	and.b32  	%r574, %r573, 992;
	mul.lo.s32 	%r575, %r574, 22;
	and.b32  	%r576, %r573, 31;
	or.b32  	%r577, %r575, %r576;
	add.s32 	%r578, %r577, 128;
	setp.ge.s32 	%p86, %r578, %r238;
	@%p86 bra 	$L__BB5_109;
	st.global.u32 	[%rd12+512], %r220;
$L__BB5_109:
	add.s32 	%r584, %r577, 160;
	setp.ge.s32 	%p87, %r584, %r238;
	@%p87 bra 	$L__BB5_111;
	st.global.u32 	[%rd12+640], %r221;
$L__BB5_111:
	setp.ge.s32 	%p88, %r103, %r238;
	@%p88 bra 	$L__BB5_113;
	st.global.u32 	[%rd12+768], %r222;
$L__BB5_113:
	add.s32 	%r590, %r577, 224;
	setp.ge.s32 	%p89, %r590, %r238;
	@%p89 bra 	$L__BB5_115;
	st.global.u32 	[%rd12+896], %r223;
$L__BB5_115:
	setp.ge.s32 	%p90, %r108, %r238;
	@%p90 bra 	$L__BB5_117;
	st.global.u32 	[%rd12+1024], %r224;
$L__BB5_117:
	add.s32 	%r596, %r577, 288;
	setp.ge.s32 	%p91, %r596, %r238;
	@%p91 bra 	$L__BB5_119;
	st.global.u32 	[%rd12+1152], %r225;
$L__BB5_119:
	setp.ge.s32 	%p92, %r113, %r238;
	@%p92 bra 	$L__BB5_121;
	st.global.u32 	[%rd12+1280], %r226;
$L__BB5_121:
	setp.ge.s32 	%p93, %r116, %r238;
	@%p93 bra 	$L__BB5_123;
	st.global.u32 	[%rd12+1408], %r227;
$L__BB5_123:
	setp.ge.s32 	%p94, %r119, %r238;
	@%p94 bra 	$L__BB5_125;
	st.global.u32 	[%rd12+1536], %r228;
$L__BB5_125:
	setp.ge.s32 	%p95, %r122, %r238;
	@%p95 bra 	$L__BB5_127;
	st.global.u32 	[%rd12+1664], %r229;
$L__BB5_127:
	add.s32 	%r602, %r577, 448;
	setp.ge.s32 	%p96, %r602, %r238;
	@%p96 bra 	$L__BB5_129;
	st.global.u32 	[%rd12+1792], %r230;
$L__BB5_129:
	setp.ge.s32 	%p97, %r127, %r238;
	@%p97 bra 	$L__BB5_131;
	st.global.u32 	[%rd12+1920], %r231;
$L__BB5_131:
	add.s32 	%r608, %r577, 512;
	setp.ge.s32 	%p98, %r608, %r238;
	@%p98 bra 	$L__BB5_133;
	st.global.u32 	[%rd12+2048], %r232;
$L__BB5_133:
	add.s32 	%r614, %r577, 544;
	setp.ge.s32 	%p99, %r614, %r238;
	@%p99 bra 	$L__BB5_135;
	st.global.u32 	[%rd12+2176], %r233;
$L__BB5_135:
	setp.ge.s32 	%p100, %r134, %r238;
	@%p100 bra 	$L__BB5_137;
	st.global.u32 	[%rd12+2304], %r234;
$L__BB5_137:
	add.s32 	%r620, %r577, 608;
	setp.ge.s32 	%p101, %r620, %r238;
	@%p101 bra 	$L__BB5_139;
	st.global.u32 	[%rd12+2432], %r235;
$L__BB5_139:
	add.s32 	%r626, %r577, 640;
	setp.ge.s32 	%p102, %r626, %r238;
	@%p102 bra 	$L__BB5_141;
	st.global.u32 	[%rd12+2560], %r236;
$L__BB5_141:
	setp.ge.s32 	%p103, %r141, %r238;
	@%p103 bra 	$L__BB5_143;
	st.global.u32 	[%rd12+2688], %r237;
$L__BB5_143:
	ret;

}
	// .globl	_ZN3cub18CUB_300001_SM_10006detail4scan16DeviceScanKernelINS2_10policy_hubIiiimN4cuda3std3__44plusIvEEE10Policy1000EPiSC_NS0_13ScanTileStateIiLb1EEES9_NS1_10InputValueIiSC_EEmiLb0EiEEvT0_T1_T2_iT3_T4_T5_
.visible .entry _ZN3cub18CUB_300001_SM_10006detail4scan16DeviceScanKernelINS2_10policy_hubIiiimN4cuda3std3__44plusIvEEE10Policy1000EPiSC_NS0_13ScanTileStateIiLb1EEES9_NS1_10InputValueIiSC_EEmiLb0EiEEvT0_T1_T2_iT3_T4_T5_(
	.param .u64 .ptr .align 1 _ZN3cub18CUB_300001_SM_10006detail4scan16DeviceScanKernelINS2_10policy_hubIiiimN4cuda3std3__44plusIvEEE10Policy1000EPiSC_NS0_13ScanTileStateIiLb1EEES9_NS1_10InputValueIiSC_EEmiLb0EiEEvT0_T1_T2_iT3_T4_T5__param_0,
	.param .u64 .ptr .align 1 _ZN3cub18CUB_300001_SM_10006detail4scan16DeviceScanKernelINS2_10policy_hubIiiimN4cuda3std3__44plusIvEEE10Policy1000EPiSC_NS0_13ScanTileStateIiLb1EEES9_NS1_10InputValueIiSC_EEmiLb0EiEEvT0_T1_T2_iT3_T4_T5__param_1,
	.param .align 8 .b8 _ZN3cub18CUB_300001_SM_10006detail4scan16DeviceScanKernelINS2_10policy_hubIiiimN4cuda3std3__44plusIvEEE10Policy1000EPiSC_NS0_13ScanTileStateIiLb1EEES9_NS1_10InputValueIiSC_EEmiLb0EiEEvT0_T1_T2_iT3_T4_T5__param_2[8],
	.param .u32 _ZN3cub18CUB_300001_SM_10006detail4scan16DeviceScanKernelINS2_10policy_hubIiiimN4cuda3std3__44plusIvEEE10Policy1000EPiSC_NS0_13ScanTileStateIiLb1EEES9_NS1_10InputValueIiSC_EEmiLb0EiEEvT0_T1_T2_iT3_T4_T5__param_3,
	.param .align 1 .b8 _ZN3cub18CUB_300001_SM_10006detail4scan16DeviceScanKernelINS2_10policy_hubIiiimN4cuda3std3__44plusIvEEE10Policy1000EPiSC_NS0_13ScanTileStateIiLb1EEES9_NS1_10InputValueIiSC_EEmiLb0EiEEvT0_T1_T2_iT3_T4_T5__param_4[1],
	.param .align 8 .b8 _ZN3cub18CUB_300001_SM_10006detail4scan16DeviceScanKernelINS2_10policy_hubIiiimN4cuda3std3__44plusIvEEE10Policy1000EPiSC_NS0_13ScanTileStateIiLb1EEES9_NS1_10InputValueIiSC_EEmiLb0EiEEvT0_T1_T2_iT3_T4_T5__param_5[16],
	.param .u64 _ZN3cub18CUB_300001_SM_10006detail4scan16DeviceScanKernelINS2_10policy_hubIiiimN4cuda3std3__44plusIvEEE10Policy1000EPiSC_NS0_13ScanTileStateIiLb1EEES9_NS1_10InputValueIiSC_EEmiLb0EiEEvT0_T1_T2_iT3_T4_T5__param_6
)
.maxntid 416
{
	.reg .pred 	%p<158>;
	.reg .b16 	%rs<3>;
	.reg .b32 	%r<1011>;
	.reg .b64 	%rd<98>;
	// demoted variable
	.shared .align 16 .b8 _ZZN3cub18CUB_300001_SM_10006detail4scan16DeviceScanKernelINS2_10policy_hubIiiimN4cuda3std3__44plusIvEEE10Policy1000EPiSC_NS0_13ScanTileStateIiLb1EEES9_NS1_10InputValueIiSC_EEmiLb0EiEEvT0_T1_T2_iT3_T4_T5_E12temp_storage[31632];
	ld.param.u32 	%r208, [_ZN3cub18CUB_300001_SM_10006detail4scan16DeviceScanKernelINS2_10policy_hubIiiimN4cuda3std3__44plusIvEEE10Policy1000EPiSC_NS0_13ScanTileStateIiLb1EEES9_NS1_10InputValueIiSC_EEmiLb0EiEEvT0_T1_T2_iT3_T4_T5__param_5];
	bfe.u32 	%r209, %r208, 0, 8;
	cvt.u16.u32 	%rs1, %r209;
	and.b16  	%rs2, %rs1, 255;
	ld.param.u64 	%rd16, [_ZN3cub18CUB_300001_SM_10006detail4scan16DeviceScanKernelINS2_10policy_hubIiiimN4cuda3std3__44plusIvEEE10Policy1000EPiSC_NS0_13ScanTileStateIiLb1EEES9_NS1_10InputValueIiSC_EEmiLb0EiEEvT0_T1_T2_iT3_T4_T5__param_2];
	ld.param.u64 	%rd14, [_ZN3cub18CUB_300001_SM_10006detail4scan16DeviceScanKernelINS2_10policy_hubIiiimN4cuda3std3__44plusIvEEE10Policy1000EPiSC_NS0_13ScanTileStateIiLb1EEES9_NS1_10InputValueIiSC_EEmiLb0EiEEvT0_T1_T2_iT3_T4_T5__param_0];
	ld.param.u64 	%rd1, [_ZN3cub18CUB_300001_SM_10006detail4scan16DeviceScanKernelINS2_10policy_hubIiiimN4cuda3std3__44plusIvEEE10Policy1000EPiSC_NS0_13ScanTileStateIiLb1EEES9_NS1_10InputValueIiSC_EEmiLb0EiEEvT0_T1_T2_iT3_T4_T5__param_5+8];
	ld.param.u32 	%r207, [_ZN3cub18CUB_300001_SM_10006detail4scan16DeviceScanKernelINS2_10policy_hubIiiimN4cuda3std3__44plusIvEEE10Policy1000EPiSC_NS0_13ScanTileStateIiLb1EEES9_NS1_10InputValueIiSC_EEmiLb0EiEEvT0_T1_T2_iT3_T4_T5__param_3];
	ld.param.u64 	%rd17, [_ZN3cub18CUB_300001_SM_10006detail4scan16DeviceScanKernelINS2_10policy_hubIiiimN4cuda3std3__44plusIvEEE10Policy1000EPiSC_NS0_13ScanTileStateIiLb1EEES9_NS1_10InputValueIiSC_EEmiLb0EiEEvT0_T1_T2_iT3_T4_T5__param_6];
	setp.eq.s16 	%p1, %rs2, 0;
	@%p1 bra 	$L__BB6_2;
	cvta.to.global.u64 	%rd18, %rd1;
	ld.global.u32 	%r967, [%rd18];
	bra.uni 	$L__BB6_3;
$L__BB6_2:
	cvt.u32.u64 	%r967, %rd1;
$L__BB6_3:
	mov.u32 	%r210, %ctaid.x;
	add.s32 	%r4, %r207, %r210;
	mul.wide.s32 	%rd3, %r4, 7904;
	sub.s64 	%rd4, %rd17, %rd3;
	setp.lt.u64 	%p2, %rd4, 7905;
	@%p2 bra 	$L__BB6_29;
	mov.u32 	%r5, %tid.x;
	and.b32  	%r644, %r5, 31;
	and.b32  	%r645, %r5, 992;
	mul.lo.s32 	%r646, %r645, 19;
	or.b32  	%r647, %r646, %r644;
	cvt.u64.u32 	%rd79, %r647;
	add.s64 	%rd5, %rd3, %rd79;
	shl.b64 	%rd80, %rd5, 2;
	add.s64 	%rd60, %rd14, %rd80;
	// begin inline asm
	ld.ca.u32 %r624, [%rd60];
	// end inline asm
	add.s64 	%rd61, %rd60, 128;
	// begin inline asm
	ld.ca.u32 %r625, [%rd61];
	// end inline asm
	add.s64 	%rd62, %rd60, 256;
	// begin inline asm
	ld.ca.u32 %r626, [%rd62];
	// end inline asm
	add.s64 	%rd63, %rd60, 384;
	// begin inline asm
	ld.ca.u32 %r627, [%rd63];
	// end inline asm
	add.s64 	%rd64, %rd60, 512;
	// begin inline asm
	ld.ca.u32 %r628, [%rd64];
	// end inline asm
	add.s64 	%rd65, %rd60, 640;
	// begin inline asm
	ld.ca.u32 %r629, [%rd65];
	// end inline asm
	add.s64 	%rd66, %rd60, 768;
	// begin inline asm
	ld.ca.u32 %r630, [%rd66];
	// end inline asm
	add.s64 	%rd67, %rd60, 896;
	// begin inline asm
	ld.ca.u32 %r631, [%rd67];
	// end inline asm
	add.s64 	%rd68, %rd60, 1024;
	// begin inline asm
	ld.ca.u32 %r632, [%rd68];
	// end inline asm
	add.s64 	%rd69, %rd60, 1152;
	// begin inline asm
	ld.ca.u32 %r633, [%rd69];
	// end inline asm
	add.s64 	%rd70, %rd60, 1280;
	// begin inline asm
	ld.ca.u32 %r634, [%rd70];
	// end inline asm
	add.s64 	%rd71, %rd60, 1408;
	// begin inline asm
	ld.ca.u32 %r635, [%rd71];
	// end inline asm
	add.s64 	%rd72, %rd60, 1536;
	// begin inline asm
	ld.ca.u32 %r636, [%rd72];
	// end inline asm
	add.s64 	%rd73, %rd60, 1664;
	// begin inline asm
	ld.ca.u32 %r637, [%rd73];
	// end inline asm
	add.s64 	%rd74, %rd60, 1792;
	// begin inline asm
	ld.ca.u32 %r638, [%rd74];
	// end inline asm
	add.s64 	%rd75, %rd60, 1920;
	// begin inline asm
	ld.ca.u32 %r639, [%rd75];
	// end inline asm
	add.s64 	%rd76, %rd60, 2048;
	// begin inline asm
	ld.ca.u32 %r640, [%rd76];
	// end inline asm
	add.s64 	%rd77, %rd60, 2176;
	// begin inline asm
	ld.ca.u32 %r641, [%rd77];
	// end inline asm
	add.s64 	%rd78, %rd60, 2304;
	// begin inline asm
	ld.ca.u32 %r642, [%rd78];
	// end inline asm
	// begin inline asm
	mov.u32 %r643, %laneid;
	// end inline asm
	shr.u32 	%r7, %r5, 5;
	mad.lo.s32 	%r648, %r7, 608, %r643;
	shl.b32 	%r649, %r648, 2;
	mov.u32 	%r650, _ZZN3cub18CUB_300001_SM_10006detail4scan16DeviceScanKernelINS2_10policy_hubIiiimN4cuda3std3__44plusIvEEE10Policy1000EPiSC_NS0_13ScanTileStateIiLb1EEES9_NS1_10InputValueIiSC_EEmiLb0EiEEvT0_T1_T2_iT3_T4_T5_E12temp_storage;
	add.s32 	%r8, %r650, %r649;
	st.shared.u32 	[%r8], %r624;
	st.shared.u32 	[%r8+128], %r625;
	st.shared.u32 	[%r8+256], %r626;
	st.shared.u32 	[%r8+384], %r627;
	st.shared.u32 	[%r8+512], %r628;
	st.shared.u32 	[%r8+640], %r629;
	st.shared.u32 	[%r8+768], %r630;
	st.shared.u32 	[%r8+896], %r631;
	st.shared.u32 	[%r8+1024], %r632;
	st.shared.u32 	[%r8+1152], %r633;
	st.shared.u32 	[%r8+1280], %r634;
	st.shared.u32 	[%r8+1408], %r635;
	st.shared.u32 	[%r8+1536], %r636;
	st.shared.u32 	[%r8+1664], %r637;
	st.shared.u32 	[%r8+1792], %r638;
	st.shared.u32 	[%r8+1920], %r639;
	st.shared.u32 	[%r8+2048], %r640;
	st.shared.u32 	[%r8+2176], %r641;
	st.shared.u32 	[%r8+2304], %r642;
	bar.warp.sync 	-1;
	mad.lo.s32 	%r9, %r643, 72, %r8;
	ld.shared.u32 	%r10, [%r9];
	ld.shared.u32 	%r11, [%r9+4];
	ld.shared.u32 	%r12, [%r9+8];
	ld.shared.u32 	%r13, [%r9+12];
	ld.shared.u32 	%r14, [%r9+16];
	ld.shared.u32 	%r15, [%r9+20];
	ld.shared.u32 	%r16, [%r9+24];
	ld.shared.u32 	%r17, [%r9+28];
	ld.shared.u32 	%r18, [%r9+32];
	ld.shared.u32 	%r19, [%r9+36];
	ld.shared.u32 	%r20, [%r9+40];
	ld.shared.u32 	%r21, [%r9+44];
	ld.shared.u32 	%r22, [%r9+48];
	ld.shared.u32 	%r23, [%r9+52];
	ld.shared.u32 	%r24, [%r9+56];
	ld.shared.u32 	%r25, [%r9+60];
	ld.shared.u32 	%r26, [%r9+64];
	ld.shared.u32 	%r27, [%r9+68];
	ld.shared.u32 	%r28, [%r9+72];
	bar.sync 	0;
	setp.ne.s32 	%p100, %r4, 0;
	@%p100 bra 	$L__BB6_9;
	add.s32 	%r868, %r11, %r10;
	add.s32 	%r869, %r12, %r868;
	add.s32 	%r870, %r13, %r869;
	add.s32 	%r871, %r14, %r870;
	add.s32 	%r872, %r15, %r871;
	add.s32 	%r873, %r16, %r872;
	add.s32 	%r874, %r17, %r873;
	add.s32 	%r875, %r18, %r874;
	add.s32 	%r876, %r19, %r875;
	add.s32 	%r877, %r20, %r876;
	add.s32 	%r878, %r21, %r877;
	add.s32 	%r879, %r22, %r878;
	add.s32 	%r880, %r23, %r879;
	add.s32 	%r881, %r24, %r880;
	add.s32 	%r882, %r25, %r881;
	add.s32 	%r883, %r26, %r882;
	add.s32 	%r884, %r27, %r883;
	add.s32 	%r842, %r28, %r884;
	mov.b32 	%r840, 1;
	mov.b32 	%r865, 0;
	mov.b32 	%r867, -1;
	// begin inline asm
	{  .reg .s32 r0;  .reg .pred p;  shfl.sync.up.b32 r0|p, %r842, %r840, %r865, %r867;  @p add.s32 r0, r0, %r842;  mov.s32 %r838, r0;}
	// end inline asm
	mov.b32 	%r846, 2;
	// begin inline asm
	{  .reg .s32 r0;  .reg .pred p;  shfl.sync.up.b32 r0|p, %r838, %r846, %r865, %r867;  @p add.s32 r0, r0, %r838;  mov.s32 %r844, r0;}
	// end inline asm
	mov.b32 	%r852, 4;
	// begin inline asm
	{  .reg .s32 r0;  .reg .pred p;  shfl.sync.up.b32 r0|p, %r844, %r852, %r865, %r867;  @p add.s32 r0, r0, %r844;  mov.s32 %r850, r0;}
	// end inline asm
	mov.b32 	%r858, 8;
	// begin inline asm
	{  .reg .s32 r0;  .reg .pred p;  shfl.sync.up.b32 r0|p, %r850, %r858, %r865, %r867;  @p add.s32 r0, r0, %r850;  mov.s32 %r856, r0;}
	// end inline asm
	mov.b32 	%r864, 16;
	// begin inline asm
	{  .reg .s32 r0;  .reg .pred p;  shfl.sync.up.b32 r0|p, %r856, %r864, %r865, %r867;  @p add.s32 r0, r0, %r856;  mov.s32 %r862, r0;}
	// end inline asm
	setp.ne.s32 	%p143, %r643, 31;
	@%p143 bra 	$L__BB6_7;
	shl.b32 	%r885, %r7, 2;
	mov.u32 	%r886, _ZZN3cub18CUB_300001_SM_10006detail4scan16DeviceScanKernelINS2_10policy_hubIiiimN4cuda3std3__44plusIvEEE10Policy1000EPiSC_NS0_13ScanTileStateIiLb1EEES9_NS1_10InputValueIiSC_EEmiLb0EiEEvT0_T1_T2_iT3_T4_T5_E12temp_storage;
	add.s32 	%r887, %r886, %r885;
	st.shared.u32 	[%r887+16], %r862;
$L__BB6_7:
	bar.sync 	0;
	ld.shared.v4.u32 	{%r888, %r889, %r890, %r891}, [_ZZN3cub18CUB_300001_SM_10006detail4scan16DeviceScanKernelINS2_10policy_hubIiiimN4cuda3std3__44plusIvEEE10Policy1000EPiSC_NS0_13ScanTileStateIiLb1EEES9_NS1_10InputValueIiSC_EEmiLb0EiEEvT0_T1_T2_iT3_T4_T5_E12temp_storage+16];
	add.s32 	%r892, %r889, %r888;
	setp.eq.s32 	%p144, %r7, 2;
	selp.b32 	%r893, %r892, %r888, %p144;
	add.s32 	%r894, %r892, %r890;
	setp.eq.s32 	%p145, %r7, 3;
	selp.b32 	%r895, %r894, %r893, %p145;
	add.s32 	%r896, %r894, %r891;
	setp.eq.s32 	%p146, %r7, 4;
	selp.b32 	%r897, %r896, %r895, %p146;
	ld.shared.v4.u32 	{%r898, %r899, %r900, %r901}, [_ZZN3cub18CUB_300001_SM_10006detail4scan16DeviceScanKernelINS2_10policy_hubIiiimN4cuda3std3__44plusIvEEE10Policy1000EPiSC_NS0_13ScanTileStateIiLb1EEES9_NS1_10InputValueIiSC_EEmiLb0EiEEvT0_T1_T2_iT3_T4_T5_E12temp_storage+32];
	add.s32 	%r902, %r896, %r898;
	setp.eq.s32 	%p147, %r7, 5;
	selp.b32 	%r903, %r902, %r897, %p147;
	add.s32 	%r904, %r902, %r899;
	setp.eq.s32 	%p148, %r7, 6;
	selp.b32 	%r905, %r904, %r903, %p148;
	add.s32 	%r906, %r904, %r900;
	setp.eq.s32 	%p149, %r7, 7;
	selp.b32 	%r907, %r906, %r905, %p149;
	add.s32 	%r908, %r906, %r901;
	setp.eq.s32 	%p150, %r7, 8;
	selp.b32 	%r909, %r908, %r907, %p150;
	ld.shared.v4.u32 	{%r910, %r911, %r912, %r913}, [_ZZN3cub18CUB_300001_SM_10006detail4scan16DeviceScanKernelINS2_10policy_hubIiiimN4cuda3std3__44plusIvEEE10Policy1000EPiSC_NS0_13ScanTileStateIiLb1EEES9_NS1_10InputValueIiSC_EEmiLb0EiEEvT0_T1_T2_iT3_T4_T5_E12temp_storage+48];
	add.s32 	%r914, %r908, %r910;
	setp.eq.s32 	%p151, %r7, 9;
	selp.b32 	%r915, %r914, %r909, %p151;
	add.s32 	%r916, %r914, %r911;
	setp.eq.s32 	%p152, %r7, 10;
	selp.b32 	%r917, %r916, %r915, %p152;
	add.s32 	%r918, %r916, %r912;
	setp.eq.s32 	%p153, %r7, 11;
	selp.b32 	%r919, %r918, %r917, %p153;
	add.s32 	%r920, %r918, %r913;
	setp.eq.s32 	%p154, %r7, 12;
	selp.b32 	%r921, %r920, %r919, %p154;
	ld.shared.u32 	%r922, [_ZZN3cub18CUB_300001_SM_10006detail4scan16DeviceScanKernelINS2_10policy_hubIiiimN4cuda3std3__44plusIvEEE10Policy1000EPiSC_NS0_13ScanTileStateIiLb1EEES9_NS1_10InputValueIiSC_EEmiLb0EiEEvT0_T1_T2_iT3_T4_T5_E12temp_storage+64];
	setp.lt.u32 	%p155, %r5, 32;
	selp.b32 	%r923, 0, %r921, %p155;
	setp.eq.s32 	%p156, %r643, 0;
	sub.s32 	%r924, %r862, %r842;
	selp.b32 	%r925, 0, %r924, %p156;
	add.s32 	%r926, %r925, %r967;
	add.s32 	%r979, %r926, %r923;
	add.s32 	%r927, %r922, %r967;
	add.s32 	%r32, %r927, %r920;
	setp.ne.s32 	%p157, %r5, 0;
	@%p157 bra 	$L__BB6_28;
	add.s64 	%rd92, %rd16, 256;
	mov.b32 	%r928, 101;
	// begin inline asm
	st.relaxed.gpu.v2.u32 [%rd92], {%r928, %r32};
	// end inline asm
	bra.uni 	$L__BB6_28;
$L__BB6_9:
	add.s32 	%r681, %r11, %r10;
	add.s32 	%r682, %r12, %r681;
	add.s32 	%r683, %r13, %r682;
	add.s32 	%r684, %r14, %r683;
	add.s32 	%r685, %r15, %r684;
	add.s32 	%r686, %r16, %r685;
	add.s32 	%r687, %r17, %r686;
	add.s32 	%r688, %r18, %r687;
	add.s32 	%r689, %r19, %r688;
	add.s32 	%r690, %r20, %r689;
	add.s32 	%r691, %r21, %r690;
	add.s32 	%r692, %r22, %r691;
	add.s32 	%r693, %r23, %r692;
	add.s32 	%r694, %r24, %r693;
	add.s32 	%r695, %r25, %r694;
	add.s32 	%r696, %r26, %r695;
	add.s32 	%r697, %r27, %r696;
	add.s32 	%r655, %r28, %r697;
	mov.b32 	%r653, 1;
	mov.b32 	%r678, 0;
	mov.b32 	%r680, -1;
	// begin inline asm
	{  .reg .s32 r0;  .reg .pred p;  shfl.sync.up.b32 r0|p, %r655, %r653, %r678, %r680;  @p add.s32 r0, r0, %r655;  mov.s32 %r651, r0;}
	// end inline asm
	mov.b32 	%r659, 2;
	// begin inline asm
	{  .reg .s32 r0;  .reg .pred p;  shfl.sync.up.b32 r0|p, %r651, %r659, %r678, %r680;  @p add.s32 r0, r0, %r651;  mov.s32 %r657, r0;}
	// end inline asm
	mov.b32 	%r665, 4;
	// begin inline asm
	{  .reg .s32 r0;  .reg .pred p;  shfl.sync.up.b32 r0|p, %r657, %r665, %r678, %r680;  @p add.s32 r0, r0, %r657;  mov.s32 %r663, r0;}
	// end inline asm
	mov.b32 	%r671, 8;
	// begin inline asm
	{  .reg .s32 r0;  .reg .pred p;  shfl.sync.up.b32 r0|p, %r663, %r671, %r678, %r680;  @p add.s32 r0, r0, %r663;  mov.s32 %r669, r0;}
	// end inline asm
	mov.b32 	%r677, 16;
	// begin inline asm
	{  .reg .s32 r0;  .reg .pred p;  shfl.sync.up.b32 r0|p, %r669, %r677, %r678, %r680;  @p add.s32 r0, r0, %r669;  mov.s32 %r675, r0;}
	// end inline asm
	setp.ne.s32 	%p101, %r643, 31;
	@%p101 bra 	$L__BB6_11;
	shl.b32 	%r698, %r7, 2;
	mov.u32 	%r699, _ZZN3cub18CUB_300001_SM_10006detail4scan16DeviceScanKernelINS2_10policy_hubIiiimN4cuda3std3__44plusIvEEE10Policy1000EPiSC_NS0_13ScanTileStateIiLb1EEES9_NS1_10InputValueIiSC_EEmiLb0EiEEvT0_T1_T2_iT3_T4_T5_E12temp_storage;
	add.s32 	%r700, %r699, %r698;
	st.shared.u32 	[%r700+16], %r675;
$L__BB6_11:
	sub.s32 	%r701, %r675, %r655;
	bar.sync 	0;
	ld.shared.v4.u32 	{%r702, %r703, %r704, %r705}, [_ZZN3cub18CUB_300001_SM_10006detail4scan16DeviceScanKernelINS2_10policy_hubIiiimN4cuda3std3__44plusIvEEE10Policy1000EPiSC_NS0_13ScanTileStateIiLb1EEES9_NS1_10InputValueIiSC_EEmiLb0EiEEvT0_T1_T2_iT3_T4_T5_E12temp_storage+16];
	add.s32 	%r706, %r703, %r702;
	setp.eq.s32 	%p102, %r7, 2;
	selp.b32 	%r707, %r706, %r702, %p102;
	add.s32 	%r708, %r706, %r704;
	setp.eq.s32 	%p103, %r7, 3;
	selp.b32 	%r709, %r708, %r707, %p103;
	add.s32 	%r710, %r708, %r705;
	setp.eq.s32 	%p104, %r7, 4;
	selp.b32 	%r711, %r710, %r709, %p104;
	ld.shared.v4.u32 	{%r712, %r713, %r714, %r715}, [_ZZN3cub18CUB_300001_SM_10006detail4scan16DeviceScanKernelINS2_10policy_hubIiiimN4cuda3std3__44plusIvEEE10Policy1000EPiSC_NS0_13ScanTileStateIiLb1EEES9_NS1_10InputValueIiSC_EEmiLb0EiEEvT0_T1_T2_iT3_T4_T5_E12temp_storage+32];
	add.s32 	%r716, %r710, %r712;
	setp.eq.s32 	%p105, %r7, 5;
	selp.b32 	%r717, %r716, %r711, %p105;
	add.s32 	%r718, %r716, %r713;
	setp.eq.s32 	%p106, %r7, 6;
	selp.b32 	%r719, %r718, %r717, %p106;
	add.s32 	%r720, %r718, %r714;
	setp.eq.s32 	%p107, %r7, 7;
	selp.b32 	%r721, %r720, %r719, %p107;
	add.s32 	%r722, %r720, %r715;
	setp.eq.s32 	%p108, %r7, 8;
	selp.b32 	%r723, %r722, %r721, %p108;
	ld.shared.v4.u32 	{%r724, %r725, %r726, %r727}, [_ZZN3cub18CUB_300001_SM_10006detail4scan16DeviceScanKernelINS2_10policy_hubIiiimN4cuda3std3__44plusIvEEE10Policy1000EPiSC_NS0_13ScanTileStateIiLb1EEES9_NS1_10InputValueIiSC_EEmiLb0EiEEvT0_T1_T2_iT3_T4_T5_E12temp_storage+48];
	add.s32 	%r728, %r722, %r724;
	setp.eq.s32 	%p109, %r7, 9;
	selp.b32 	%r729, %r728, %r723, %p109;
	add.s32 	%r730, %r728, %r725;
	setp.eq.s32 	%p110, %r7, 10;
	selp.b32 	%r731, %r730, %r729, %p110;
	add.s32 	%r732, %r730, %r726;
	setp.eq.s32 	%p111, %r7, 11;
	selp.b32 	%r733, %r732, %r731, %p111;
	add.s32 	%r734, %r732, %r727;
	setp.eq.s32 	%p112, %r7, 12;
	selp.b32 	%r735, %r734, %r733, %p112;
	ld.shared.u32 	%r736, [_ZZN3cub18CUB_300001_SM_10006detail4scan16DeviceScanKernelINS2_10policy_hubIiiimN4cuda3std3__44plusIvEEE10Policy1000EPiSC_NS0_13ScanTileStateIiLb1EEES9_NS1_10InputValueIiSC_EEmiLb0EiEEvT0_T1_T2_iT3_T4_T5_E12temp_storage+64];
	add.s32 	%r35, %r734, %r736;
	setp.gt.u32 	%p113, %r5, 31;
	setp.lt.u32 	%p114, %r5, 32;
	setp.eq.s32 	%p115, %r643, 0;
	selp.b32 	%r737, 0, %r701, %p115;
	add.s32 	%r978, %r735, %r737;
	selp.b32 	%r37, %r701, %r978, %p114;
	@%p113 bra 	$L__BB6_27;
	setp.ne.s32 	%p116, %r5, 0;
	mul.wide.s32 	%rd81, %r4, 8;
	add.s64 	%rd6, %rd16, %rd81;
	@%p116 bra 	$L__BB6_14;
	st.shared.u32 	[_ZZN3cub18CUB_300001_SM_10006detail4scan16DeviceScanKernelINS2_10policy_hubIiiimN4cuda3std3__44plusIvEEE10Policy1000EPiSC_NS0_13ScanTileStateIiLb1EEES9_NS1_10InputValueIiSC_EEmiLb0EiEEvT0_T1_T2_iT3_T4_T5_E12temp_storage+12], %r35;
	add.s64 	%rd82, %rd6, 256;
	mov.b32 	%r738, 100;
	// begin inline asm
	st.relaxed.gpu.v2.u32 [%rd82], {%r738, %r35};
	// end inline asm
$L__BB6_14:
	not.b32 	%r744, %r5;
	add.s32 	%r974, %r4, %r744;
	mov.b32 	%r740, 550;
	// begin inline asm
	nanosleep.u32 %r740;
	// end inline asm
	mul.wide.s32 	%rd84, %r974, 8;
	add.s64 	%rd85, %rd16, %rd84;
	add.s64 	%rd83, %rd85, 256;
	// begin inline asm
	ld.relaxed.gpu.v2.u32 {%r975, %r969}, [%rd83];
	// end inline asm
	mov.b32 	%r970, 478;
$L__BB6_15:
	setp.eq.s32 	%p117, %r975, 99;
	mov.b32 	%r745, -1;
	vote.sync.any.pred 	%p118, %p117, %r745;
	not.pred 	%p119, %p118;
	@%p119 bra 	$L__BB6_17;
	// begin inline asm
	nanosleep.u32 %r970;
	// end inline asm
	shr.u32 	%r970, %r970, 1;
	// begin inline asm
	ld.relaxed.gpu.v2.u32 {%r975, %r969}, [%rd83];
	// end inline asm
	bra.uni 	$L__BB6_15;
$L__BB6_17:
	setp.eq.s32 	%p120, %r975, 101;
	mov.b32 	%r772, -1;
	vote.sync.ballot.b32 	%r774, %p120, %r772;
	// begin inline asm
	mov.u32 %r747, %lanemask_ge;
	// end inline asm
	and.b32  	%r775, %r774, %r747;
	or.b32  	%r776, %r775, -2147483648;
	add.s32 	%r777, %r776, -1;
	not.b32 	%r778, %r776;
	and.b32  	%r779, %r778, %r777;
	popc.b32 	%r751, %r779;
	mov.b32 	%r750, 1;
	// begin inline asm
	shfl.sync.down.b32 %r748, %r969, %r750, %r751, %r772;
	// end inline asm
	setp.lt.s32 	%p122, %r643, %r751;
	selp.b32 	%r780, %r748, 0, %p122;
	add.s32 	%r754, %r780, %r969;
	mov.b32 	%r755, 2;
	// begin inline asm
	shfl.sync.down.b32 %r753, %r754, %r755, %r751, %r772;
	// end inline asm
	add.s32 	%r50, %r643, 2;
	setp.gt.s32 	%p123, %r50, %r751;
	selp.b32 	%r781, 0, %r753, %p123;
	add.s32 	%r759, %r754, %r781;
	mov.b32 	%r760, 4;
	// begin inline asm
	shfl.sync.down.b32 %r758, %r759, %r760, %r751, %r772;
	// end inline asm
	add.s32 	%r51, %r643, 4;
	setp.gt.s32 	%p124, %r51, %r751;
	selp.b32 	%r782, 0, %r758, %p124;
	add.s32 	%r764, %r759, %r782;
	mov.b32 	%r765, 8;
	// begin inline asm
	shfl.sync.down.b32 %r763, %r764, %r765, %r751, %r772;
	// end inline asm
	add.s32 	%r52, %r643, 8;
	setp.gt.s32 	%p125, %r52, %r751;
	selp.b32 	%r783, 0, %r763, %p125;
	add.s32 	%r769, %r764, %r783;
	mov.b32 	%r770, 16;
	// begin inline asm
	shfl.sync.down.b32 %r768, %r769, %r770, %r751, %r772;
	// end inline asm
	add.s32 	%r53, %r643, 16;
	setp.gt.s32 	%p126, %r53, %r751;
	selp.b32 	%r784, 0, %r768, %p126;
	add.s32 	%r973, %r769, %r784;
	add.s64 	%rd8, %rd16, 256;
	mov.b32 	%r971, 478;
$L__BB6_18:
	setp.ne.s32 	%p127, %r975, 101;
	mov.b32 	%r785, -1;
	vote.sync.all.pred 	%p128, %p127, %r785;
	not.pred 	%p129, %p128;
	@%p129 bra 	$L__BB6_23;
	shr.u32 	%r971, %r971, 1;
	mul.wide.s32 	%rd88, %r974, 8;
	add.s64 	%rd89, %rd8, %rd88;
	add.s64 	%rd87, %rd89, -256;
	// begin inline asm
	ld.relaxed.gpu.v2.u32 {%r975, %r976}, [%rd87];
	// end inline asm
	mov.u32 	%r977, %r971;
$L__BB6_20:
	setp.eq.s32 	%p133, %r975, 99;
	mov.b32 	%r793, -1;
	vote.sync.any.pred 	%p134, %p133, %r793;
	not.pred 	%p135, %p134;
	@%p135 bra 	$L__BB6_22;
	// begin inline asm
	nanosleep.u32 %r977;
	// end inline asm
	shr.u32 	%r977, %r977, 1;
	// begin inline asm
	ld.relaxed.gpu.v2.u32 {%r975, %r976}, [%rd87];
	// end inline asm
	bra.uni 	$L__BB6_20;
$L__BB6_22:
	setp.eq.s32 	%p136, %r975, 101;
	mov.b32 	%r819, -1;
	vote.sync.ballot.b32 	%r820, %p136, %r819;
	and.b32  	%r821, %r820, %r747;
	or.b32  	%r822, %r821, -2147483648;
	add.s32 	%r823, %r822, -1;
	not.b32 	%r824, %r822;
	and.b32  	%r825, %r824, %r823;
	popc.b32 	%r798, %r825;
	mov.b32 	%r797, 1;
	// begin inline asm
	shfl.sync.down.b32 %r795, %r976, %r797, %r798, %r819;
	// end inline asm
	setp.lt.s32 	%p138, %r643, %r798;
	selp.b32 	%r826, %r795, 0, %p138;
	add.s32 	%r801, %r826, %r976;
	mov.b32 	%r802, 2;
	// begin inline asm
	shfl.sync.down.b32 %r800, %r801, %r802, %r798, %r819;
	// end inline asm
	setp.gt.s32 	%p139, %r50, %r798;
	selp.b32 	%r827, 0, %r800, %p139;
	add.s32 	%r806, %r801, %r827;
	mov.b32 	%r807, 4;
	// begin inline asm
	shfl.sync.down.b32 %r805, %r806, %r807, %r798, %r819;
	// end inline asm
	setp.gt.s32 	%p140, %r51, %r798;
	selp.b32 	%r828, 0, %r805, %p140;
	add.s32 	%r811, %r806, %r828;
	mov.b32 	%r812, 8;
	// begin inline asm
	shfl.sync.down.b32 %r810, %r811, %r812, %r798, %r819;
	// end inline asm
	setp.gt.s32 	%p141, %r52, %r798;
	selp.b32 	%r829, 0, %r810, %p141;
	add.s32 	%r816, %r811, %r829;
	mov.b32 	%r817, 16;
	// begin inline asm
	shfl.sync.down.b32 %r815, %r816, %r817, %r798, %r819;
	// end inline asm
	setp.gt.s32 	%p142, %r53, %r798;
	selp.b32 	%r830, 0, %r815, %p142;
	add.s32 	%r831, %r830, %r973;
	add.s32 	%r973, %r831, %r816;
	add.s32 	%r974, %r974, -32;
	bra.uni 	$L__BB6_18;
$L__BB6_23:
	@%p116 bra 	$L__BB6_25;
	add.s32 	%r788, %r973, %r35;
	add.s64 	%rd86, %rd6, 256;
	mov.b32 	%r787, 101;
	// begin inline asm
	st.relaxed.gpu.v2.u32 [%rd86], {%r787, %r788};
	// end inline asm
	st.shared.u32 	[_ZZN3cub18CUB_300001_SM_10006detail4scan16DeviceScanKernelINS2_10policy_hubIiiimN4cuda3std3__44plusIvEEE10Policy1000EPiSC_NS0_13ScanTileStateIiLb1EEES9_NS1_10InputValueIiSC_EEmiLb0EiEEvT0_T1_T2_iT3_T4_T5_E12temp_storage+4], %r973;
	st.shared.u32 	[_ZZN3cub18CUB_300001_SM_10006detail4scan16DeviceScanKernelINS2_10policy_hubIiiimN4cuda3std3__44plusIvEEE10Policy1000EPiSC_NS0_13ScanTileStateIiLb1EEES9_NS1_10InputValueIiSC_EEmiLb0EiEEvT0_T1_T2_iT3_T4_T5_E12temp_storage+8], %r788;
$L__BB6_25:
	setp.ne.s32 	%p131, %r643, 0;
	mov.u32 	%r978, %r37;
	@%p131 bra 	$L__BB6_27;
	st.shared.u32 	[_ZZN3cub18CUB_300001_SM_10006detail4scan16DeviceScanKernelINS2_10policy_hubIiiimN4cuda3std3__44plusIvEEE10Policy1000EPiSC_NS0_13ScanTileStateIiLb1EEES9_NS1_10InputValueIiSC_EEmiLb0EiEEvT0_T1_T2_iT3_T4_T5_E12temp_storage+84], %r973;
	mov.u32 	%r978, %r973;
$L__BB6_27:
	bar.sync 	0;
	setp.eq.s32 	%p132, %r5, 0;
	ld.shared.u32 	%r789, [_ZZN3cub18CUB_300001_SM_10006detail4scan16DeviceScanKernelINS2_10policy_hubIiiimN4cuda3std3__44plusIvEEE10Policy1000EPiSC_NS0_13ScanTileStateIiLb1EEES9_NS1_10InputValueIiSC_EEmiLb0EiEEvT0_T1_T2_iT3_T4_T5_E12temp_storage+84];
	selp.b32 	%r790, 0, %r789, %p132;
	add.s32 	%r979, %r790, %r978;
$L__BB6_28:
	ld.param.u64 	%rd97, [_ZN3cub18CUB_300001_SM_10006detail4scan16DeviceScanKernelINS2_10policy_hubIiiimN4cuda3std3__44plusIvEEE10Policy1000EPiSC_NS0_13ScanTileStateIiLb1EEES9_NS1_10InputValueIiSC_EEmiLb0EiEEvT0_T1_T2_iT3_T4_T5__param_1];
	add.s32 	%r930, %r979, %r10;
	add.s32 	%r931, %r11, %r930;
	add.s32 	%r932, %r12, %r931;
	add.s32 	%r933, %r13, %r932;
	add.s32 	%r934, %r14, %r933;
	add.s32 	%r935, %r15, %r934;
	add.s32 	%r936, %r16, %r935;
	add.s32 	%r937, %r17, %r936;
	add.s32 	%r938, %r18, %r937;
	add.s32 	%r939, %r19, %r938;
	add.s32 	%r940, %r20, %r939;
	add.s32 	%r941, %r21, %r940;
	add.s32 	%r942, %r22, %r941;
	add.s32 	%r943, %r23, %r942;
	add.s32 	%r944, %r24, %r943;
	add.s32 	%r945, %r25, %r944;
	add.s32 	%r946, %r26, %r945;
	add.s32 	%r947, %r27, %r946;
	bar.sync 	0;
	st.shared.u32 	[%r9], %r979;
	st.shared.u32 	[%r9+4], %r930;
	st.shared.u32 	[%r9+8], %r931;
	st.shared.u32 	[%r9+12], %r932;
	st.shared.u32 	[%r9+16], %r933;
	st.shared.u32 	[%r9+20], %r934;
	st.shared.u32 	[%r9+24], %r935;
	st.shared.u32 	[%r9+28], %r936;
	st.shared.u32 	[%r9+32], %r937;
	st.shared.u32 	[%r9+36], %r938;
	st.shared.u32 	[%r9+40], %r939;
	st.shared.u32 	[%r9+44], %r940;
	st.shared.u32 	[%r9+48], %r941;
	st.shared.u32 	[%r9+52], %r942;
	st.shared.u32 	[%r9+56], %r943;
	st.shared.u32 	[%r9+60], %r944;
	st.shared.u32 	[%r9+64], %r945;
	st.shared.u32 	[%r9+68], %r946;
	st.shared.u32 	[%r9+72], %r947;
	bar.warp.sync 	-1;
	ld.shared.u32 	%r948, [%r8];
	ld.shared.u32 	%r949, [%r8+128];
	ld.shared.u32 	%r950, [%r8+256];
	ld.shared.u32 	%r951, [%r8+384];
	ld.shared.u32 	%r952, [%r8+512];
	ld.shared.u32 	%r953, [%r8+640];
	ld.shared.u32 	%r954, [%r8+768];
	ld.shared.u32 	%r955, [%r8+896];
	ld.shared.u32 	%r956, [%r8+1024];
	ld.shared.u32 	%r957, [%r8+1152];
	ld.shared.u32 	%r958, [%r8+1280];
	ld.shared.u32 	%r959, [%r8+1408];
	ld.shared.u32 	%r960, [%r8+1536];
	ld.shared.u32 	%r961, [%r8+1664];
	ld.shared.u32 	%r962, [%r8+1792];
	ld.shared.u32 	%r963, [%r8+1920];
	ld.shared.u32 	%r964, [%r8+2048];
	ld.shared.u32 	%r965, [%r8+2176];
	ld.shared.u32 	%r966, [%r8+2304];
	cvta.to.global.u64 	%rd93, %rd97;
	add.s64 	%rd95, %rd93, %rd80;
	st.global.u32 	[%rd95], %r948;
	st.global.u32 	[%rd95+128], %r949;
	st.global.u32 	[%rd95+256], %r950;
	st.global.u32 	[%rd95+384], %r951;
	st.global.u32 	[%rd95+512], %r952;
	st.global.u32 	[%rd95+640], %r953;
	st.global.u32 	[%rd95+768], %r954;
	st.global.u32 	[%rd95+896], %r955;
	st.global.u32 	[%rd95+1024], %r956;
	st.global.u32 	[%rd95+1152], %r957;
	st.global.u32 	[%rd95+1280], %r958;
	st.global.u32 	[%rd95+1408], %r959;
	st.global.u32 	[%rd95+1536], %r960;
	st.global.u32 	[%rd95+1664], %r961;
	st.global.u32 	[%rd95+1792], %r962;
	st.global.u32 	[%rd95+1920], %r963;
	st.global.u32 	[%rd95+2048], %r964;
	st.global.u32 	[%rd95+2176], %r965;
	st.global.u32 	[%rd95+2304], %r966;
	bra.uni 	$L__BB6_131;
$L__BB6_29:
	setp.eq.s64 	%p3, %rd4, 0;
	@%p3 bra 	$L__BB6_131;
	cvt.u32.u64 	%r75, %rd4;
	shl.b64 	%rd20, %rd3, 2;
	add.s64 	%rd19, %rd14, %rd20;
	// begin inline asm
	ld.ca.u32 %r998, [%rd19];
	// end inline asm
	mov.u32 	%r77, %tid.x;
	and.b32  	%r212, %r77, 31;
	and.b32  	%r213, %r77, 992;
	mul.lo.s32 	%r214, %r213, 19;
	or.b32  	%r78, %r214, %r212;
	setp.ge.u32 	%p4, %r78, %r75;
	shl.b32 	%r215, %r78, 2;
	cvt.u64.u32 	%rd21, %r215;
	add.s64 	%rd10, %rd19, %rd21;
	mov.u32 	%r980, %r998;
	@%p4 bra 	$L__BB6_32;
	// begin inline asm
	ld.ca.u32 %r980, [%rd10];
	// end inline asm
$L__BB6_32:
	add.s32 	%r81, %r78, 32;
	setp.ge.u32 	%p5, %r81, %r75;
	mov.u32 	%r981, %r998;
	@%p5 bra 	$L__BB6_34;
	add.s64 	%rd23, %rd10, 128;
	// begin inline asm
	ld.ca.u32 %r981, [%rd23];
	// end inline asm
$L__BB6_34:
	add.s32 	%r218, %r78, 64;
	setp.ge.u32 	%p6, %r218, %r75;
	mov.u32 	%r982, %r998;
	@%p6 bra 	$L__BB6_36;
	add.s64 	%rd24, %rd10, 256;
	// begin inline asm
	ld.ca.u32 %r982, [%rd24];
	// end inline asm
$L__BB6_36:
	add.s32 	%r220, %r78, 96;
	setp.ge.u32 	%p7, %r220, %r75;
	mov.u32 	%r983, %r998;
	@%p7 bra 	$L__BB6_38;
	add.s64 	%rd25, %rd10, 384;
	// begin inline asm
	ld.ca.u32 %r983, [%rd25];
	// end inline asm
$L__BB6_38:
	add.s32 	%r222, %r78, 128;
	setp.ge.u32 	%p8, %r222, %r75;
	mov.u32 	%r984, %r998;
	@%p8 bra 	$L__BB6_40;
	add.s64 	%rd26, %rd10, 512;
	// begin inline asm
	ld.ca.u32 %r984, [%rd26];
	// end inline asm
$L__BB6_40:
	add.s32 	%r224, %r78, 160;
	setp.ge.u32 	%p9, %r224, %r75;
	mov.u32 	%r985, %r998;
	@%p9 bra 	$L__BB6_42;
	add.s64 	%rd27, %rd10, 640;
	// begin inline asm
	ld.ca.u32 %r985, [%rd27];
	// end inline asm
$L__BB6_42:
	add.s32 	%r226, %r78, 192;
	setp.ge.u32 	%p10, %r226, %r75;
	mov.u32 	%r986, %r998;
	@%p10 bra 	$L__BB6_44;
	add.s64 	%rd28, %rd10, 768;
	// begin inline asm
	ld.ca.u32 %r986, [%rd28];
	// end inline asm
$L__BB6_44:
	add.s32 	%r228, %r78, 224;
	setp.ge.u32 	%p11, %r228, %r75;
	mov.u32 	%r987, %r998;
	@%p11 bra 	$L__BB6_46;
	add.s64 	%rd29, %rd10, 896;
	// begin inline asm
	ld.ca.u32 %r987, [%rd29];
	// end inline asm
$L__BB6_46:
	add.s32 	%r96, %r78, 256;
	setp.ge.u32 	%p12, %r96, %r75;
	mov.u32 	%r988, %r998;
	@%p12 bra 	$L__BB6_48;
	add.s64 	%rd30, %rd10, 1024;
	// begin inline asm
	ld.ca.u32 %r988, [%rd30];
	// end inline asm
$L__BB6_48:
	add.s32 	%r99, %r78, 288;
	setp.ge.u32 	%p13, %r99, %r75;
	mov.u32 	%r989, %r998;
	@%p13 bra 	$L__BB6_50;
	add.s64 	%rd31, %rd10, 1152;
	// begin inline asm
	ld.ca.u32 %r989, [%rd31];
	// end inline asm
$L__BB6_50:
	add.s32 	%r232, %r78, 320;
	setp.ge.u32 	%p14, %r232, %r75;
	mov.u32 	%r990, %r998;
	@%p14 bra 	$L__BB6_52;
	add.s64 	%rd32, %rd10, 1280;
	// begin inline asm
	ld.ca.u32 %r990, [%rd32];
	// end inline asm
$L__BB6_52:
	add.s32 	%r234, %r78, 352;
	setp.ge.u32 	%p15, %r234, %r75;
	mov.u32 	%r991, %r998;
	@%p15 bra 	$L__BB6_54;
	add.s64 	%rd33, %rd10, 1408;
	// begin inline asm
	ld.ca.u32 %r991, [%rd33];
	// end inline asm
$L__BB6_54:
	add.s32 	%r236, %r78, 384;
	setp.ge.u32 	%p16, %r236, %r75;
	mov.u32 	%r992, %r998;
	@%p16 bra 	$L__BB6_56;
	add.s64 	%rd34, %rd10, 1536;
	// begin inline asm
	ld.ca.u32 %r992, [%rd34];
	// end inline asm
$L__BB6_56:
	add.s32 	%r238, %r78, 416;
	setp.ge.u32 	%p17, %r238, %r75;
	mov.u32 	%r993, %r998;
	@%p17 bra 	$L__BB6_58;
	add.s64 	%rd35, %rd10, 1664;
	// begin inline asm
	ld.ca.u32 %r993, [%rd35];
	// end inline asm
$L__BB6_58:
	add.s32 	%r110, %r78, 448;
	setp.ge.u32 	%p18, %r110, %r75;
	mov.u32 	%r994, %r998;
	@%p18 bra 	$L__BB6_60;
	add.s64 	%rd36, %rd10, 1792;
	// begin inline asm
	ld.ca.u32 %r994, [%rd36];
	// end inline asm
$L__BB6_60:
	add.s32 	%r241, %r78, 480;
	setp.ge.u32 	%p19, %r241, %r75;
	mov.u32 	%r995, %r998;
	@%p19 bra 	$L__BB6_62;
	add.s64 	%rd37, %rd10, 1920;
	// begin inline asm
	ld.ca.u32 %r995, [%rd37];
	// end inline asm
$L__BB6_62:
	add.s32 	%r243, %r78, 512;
	setp.ge.u32 	%p20, %r243, %r75;
	mov.u32 	%r996, %r998;
	@%p20 bra 	$L__BB6_64;
	add.s64 	%rd38, %rd10, 2048;
	// begin inline asm
	ld.ca.u32 %r996, [%rd38];
	// end inline asm
$L__BB6_64:
	add.s32 	%r117, %r78, 544;
	setp.ge.u32 	%p21, %r117, %r75;
	mov.u32 	%r997, %r998;
	@%p21 bra 	$L__BB6_66;
	add.s64 	%rd39, %rd10, 2176;
	// begin inline asm
	ld.ca.u32 %r997, [%rd39];
	// end inline asm
$L__BB6_66:
	add.s32 	%r120, %r78, 576;
	setp.ge.u32 	%p22, %r120, %r75;
	@%p22 bra 	$L__BB6_68;
	add.s64 	%rd40, %rd10, 2304;
	// begin inline asm
	ld.ca.u32 %r998, [%rd40];
	// end inline asm
$L__BB6_68:
	// begin inline asm
	mov.u32 %r247, %laneid;
	// end inline asm
	shr.u32 	%r124, %r77, 5;
	mad.lo.s32 	%r248, %r124, 608, %r247;
	shl.b32 	%r249, %r248, 2;
	mov.u32 	%r250, _ZZN3cub18CUB_300001_SM_10006detail4scan16DeviceScanKernelINS2_10policy_hubIiiimN4cuda3std3__44plusIvEEE10Policy1000EPiSC_NS0_13ScanTileStateIiLb1EEES9_NS1_10InputValueIiSC_EEmiLb0EiEEvT0_T1_T2_iT3_T4_T5_E12temp_storage;
	add.s32 	%r125, %r250, %r249;
	st.shared.u32 	[%r125], %r980;
	st.shared.u32 	[%r125+128], %r981;
	st.shared.u32 	[%r125+256], %r982;
	st.shared.u32 	[%r125+384], %r983;
	st.shared.u32 	[%r125+512], %r984;
	st.shared.u32 	[%r125+640], %r985;
	st.shared.u32 	[%r125+768], %r986;
	st.shared.u32 	[%r125+896], %r987;
	st.shared.u32 	[%r125+1024], %r988;
	st.shared.u32 	[%r125+1152], %r989;
	st.shared.u32 	[%r125+1280], %r990;
	st.shared.u32 	[%r125+1408], %r991;
	st.shared.u32 	[%r125+1536], %r992;
	st.shared.u32 	[%r125+1664], %r993;
	st.shared.u32 	[%r125+1792], %r994;
	st.shared.u32 	[%r125+1920], %r995;
	st.shared.u32 	[%r125+2048], %r996;
	st.shared.u32 	[%r125+2176], %r997;
	st.shared.u32 	[%r125+2304], %r998;
	bar.warp.sync 	-1;
	mad.lo.s32 	%r126, %r247, 72, %r125;
	ld.shared.u32 	%r127, [%r126];
	ld.shared.u32 	%r128, [%r126+4];
	ld.shared.u32 	%r129, [%r126+8];
	ld.shared.u32 	%r130, [%r126+12];
	ld.shared.u32 	%r131, [%r126+16];
	ld.shared.u32 	%r132, [%r126+20];
	ld.shared.u32 	%r133, [%r126+24];
	ld.shared.u32 	%r134, [%r126+28];
	ld.shared.u32 	%r135, [%r126+32];
	ld.shared.u32 	%r136, [%r126+36];
	ld.shared.u32 	%r137, [%r126+40];
	ld.shared.u32 	%r138, [%r126+44];
	ld.shared.u32 	%r139, [%r126+48];
	ld.shared.u32 	%r140, [%r126+52];
	ld.shared.u32 	%r141, [%r126+56];
	ld.shared.u32 	%r142, [%r126+60];
	ld.shared.u32 	%r143, [%r126+64];
	ld.shared.u32 	%r144, [%r126+68];
	ld.shared.u32 	%r145, [%r126+72];
	bar.sync 	0;
	setp.ne.s32 	%p23, %r4, 0;
	@%p23 bra 	$L__BB6_72;
	add.s32 	%r476, %r128, %r127;
	add.s32 	%r477, %r129, %r476;
	add.s32 	%r478, %r130, %r477;
	add.s32 	%r479, %r131, %r478;
	add.s32 	%r480, %r132, %r479;
	add.s32 	%r481, %r133, %r480;
	add.s32 	%r482, %r134, %r481;
	add.s32 	%r483, %r135, %r482;
	add.s32 	%r484, %r136, %r483;
	add.s32 	%r485, %r137, %r484;
	add.s32 	%r486, %r138, %r485;
	add.s32 	%r487, %r139, %r486;
	add.s32 	%r488, %r140, %r487;
	add.s32 	%r489, %r141, %r488;
	add.s32 	%r490, %r142, %r489;
	add.s32 	%r491, %r143, %r490;
	add.s32 	%r492, %r144, %r491;
	add.s32 	%r450, %r145, %r492;
	mov.b32 	%r448, 1;
	mov.b32 	%r473, 0;
	mov.b32 	%r475, -1;
	// begin inline asm
	{  .reg .s32 r0;  .reg .pred p;  shfl.sync.up.b32 r0|p, %r450, %r448, %r473, %r475;  @p add.s32 r0, r0, %r450;  mov.s32 %r446, r0;}
	// end inline asm
	mov.b32 	%r454, 2;
	// begin inline asm
	{  .reg .s32 r0;  .reg .pred p;  shfl.sync.up.b32 r0|p, %r446, %r454, %r473, %r475;  @p add.s32 r0, r0, %r446;  mov.s32 %r452, r0;}
	// end inline asm
	mov.b32 	%r460, 4;
	// begin inline asm
	{  .reg .s32 r0;  .reg .pred p;  shfl.sync.up.b32 r0|p, %r452, %r460, %r473, %r475;  @p add.s32 r0, r0, %r452;  mov.s32 %r458, r0;}
	// end inline asm
	mov.b32 	%r466, 8;
	// begin inline asm
	{  .reg .s32 r0;  .reg .pred p;  shfl.sync.up.b32 r0|p, %r458, %r466, %r473, %r475;  @p add.s32 r0, r0, %r458;  mov.s32 %r464, r0;}
	// end inline asm
	mov.b32 	%r472, 16;
	// begin inline asm
	{  .reg .s32 r0;  .reg .pred p;  shfl.sync.up.b32 r0|p, %r464, %r472, %r473, %r475;  @p add.s32 r0, r0, %r464;  mov.s32 %r470, r0;}
	// end inline asm
	setp.ne.s32 	%p66, %r247, 31;
	@%p66 bra 	$L__BB6_71;
	shl.b32 	%r493, %r124, 2;
	mov.u32 	%r494, _ZZN3cub18CUB_300001_SM_10006detail4scan16DeviceScanKernelINS2_10policy_hubIiiimN4cuda3std3__44plusIvEEE10Policy1000EPiSC_NS0_13ScanTileStateIiLb1EEES9_NS1_10InputValueIiSC_EEmiLb0EiEEvT0_T1_T2_iT3_T4_T5_E12temp_storage;
	add.s32 	%r495, %r494, %r493;
	st.shared.u32 	[%r495+16], %r470;
$L__BB6_71:
	bar.sync 	0;
	ld.shared.v4.u32 	{%r496, %r497, %r498, %r499}, [_ZZN3cub18CUB_300001_SM_10006detail4scan16DeviceScanKernelINS2_10policy_hubIiiimN4cuda3std3__44plusIvEEE10Policy1000EPiSC_NS0_13ScanTileStateIiLb1EEES9_NS1_10InputValueIiSC_EEmiLb0EiEEvT0_T1_T2_iT3_T4_T5_E12temp_storage+16];
	add.s32 	%r500, %r497, %r496;
	setp.eq.s32 	%p67, %r124, 2;
	selp.b32 	%r501, %r500, %r496, %p67;
	add.s32 	%r502, %r500, %r498;
	setp.eq.s32 	%p68, %r124, 3;
	selp.b32 	%r503, %r502, %r501, %p68;
	add.s32 	%r504, %r502, %r499;
	setp.eq.s32 	%p69, %r124, 4;
	selp.b32 	%r505, %r504, %r503, %p69;
	ld.shared.v4.u32 	{%r506, %r507, %r508, %r509}, [_ZZN3cub18CUB_300001_SM_10006detail4scan16DeviceScanKernelINS2_10policy_hubIiiimN4cuda3std3__44plusIvEEE10Policy1000EPiSC_NS0_13ScanTileStateIiLb1EEES9_NS1_10InputValueIiSC_EEmiLb0EiEEvT0_T1_T2_iT3_T4_T5_E12temp_storage+32];
	add.s32 	%r510, %r504, %r506;
	setp.eq.s32 	%p70, %r124, 5;
	selp.b32 	%r511, %r510, %r505, %p70;
	add.s32 	%r512, %r510, %r507;
	setp.eq.s32 	%p71, %r124, 6;
	selp.b32 	%r513, %r512, %r511, %p71;
	add.s32 	%r514, %r512, %r508;
	setp.eq.s32 	%p72, %r124, 7;
	selp.b32 	%r515, %r514, %r513, %p72;
	add.s32 	%r516, %r514, %r509;
	setp.eq.s32 	%p73, %r124, 8;
	selp.b32 	%r517, %r516, %r515, %p73;
	ld.shared.v4.u32 	{%r518, %r519, %r520, %r521}, [_ZZN3cub18CUB_300001_SM_10006detail4scan16DeviceScanKernelINS2_10policy_hubIiiimN4cuda3std3__44plusIvEEE10Policy1000EPiSC_NS0_13ScanTileStateIiLb1EEES9_NS1_10InputValueIiSC_EEmiLb0EiEEvT0_T1_T2_iT3_T4_T5_E12temp_storage+48];
	add.s32 	%r522, %r516, %r518;
	setp.eq.s32 	%p74, %r124, 9;
	selp.b32 	%r523, %r522, %r517, %p74;
	add.s32 	%r524, %r522, %r519;
	setp.eq.s32 	%p75, %r124, 10;
	selp.b32 	%r525, %r524, %r523, %p75;
	add.s32 	%r526, %r524, %r520;
	setp.eq.s32 	%p76, %r124, 11;
	selp.b32 	%r527, %r526, %r525, %p76;
	add.s32 	%r528, %r526, %r521;
	setp.eq.s32 	%p77, %r124, 12;
	selp.b32 	%r529, %r528, %r527, %p77;
	setp.lt.u32 	%p78, %r77, 32;
	selp.b32 	%r530, 0, %r529, %p78;
	setp.eq.s32 	%p79, %r247, 0;
	sub.s32 	%r531, %r470, %r450;
	selp.b32 	%r532, 0, %r531, %p79;
	add.s32 	%r533, %r532, %r967;
	add.s32 	%r1010, %r533, %r530;
	bra.uni 	$L__BB6_91;
$L__BB6_72:
	add.s32 	%r281, %r128, %r127;
	add.s32 	%r282, %r129, %r281;
	add.s32 	%r283, %r130, %r282;
	add.s32 	%r284, %r131, %r283;
	add.s32 	%r285, %r132, %r284;
	add.s32 	%r286, %r133, %r285;
	add.s32 	%r287, %r134, %r286;
	add.s32 	%r288, %r135, %r287;
	add.s32 	%r289, %r136, %r288;
	add.s32 	%r290, %r137, %r289;
	add.s32 	%r291, %r138, %r290;
	add.s32 	%r292, %r139, %r291;
	add.s32 	%r293, %r140, %r292;
	add.s32 	%r294, %r141, %r293;
	add.s32 	%r295, %r142, %r294;
	add.s32 	%r296, %r143, %r295;
	add.s32 	%r297, %r144, %r296;
	add.s32 	%r255, %r145, %r297;
	mov.b32 	%r253, 1;
	mov.b32 	%r278, 0;
	mov.b32 	%r280, -1;
	// begin inline asm
	{  .reg .s32 r0;  .reg .pred p;  shfl.sync.up.b32 r0|p, %r255, %r253, %r278, %r280;  @p add.s32 r0, r0, %r255;  mov.s32 %r251, r0;}
	// end inline asm
	mov.b32 	%r259, 2;
	// begin inline asm
	{  .reg .s32 r0;  .reg .pred p;  shfl.sync.up.b32 r0|p, %r251, %r259, %r278, %r280;  @p add.s32 r0, r0, %r251;  mov.s32 %r257, r0;}
	// end inline asm
	mov.b32 	%r265, 4;
	// begin inline asm
	{  .reg .s32 r0;  .reg .pred p;  shfl.sync.up.b32 r0|p, %r257, %r265, %r278, %r280;  @p add.s32 r0, r0, %r257;  mov.s32 %r263, r0;}
	// end inline asm
	mov.b32 	%r271, 8;
	// begin inline asm
	{  .reg .s32 r0;  .reg .pred p;  shfl.sync.up.b32 r0|p, %r263, %r271, %r278, %r280;  @p add.s32 r0, r0, %r263;  mov.s32 %r269, r0;}
	// end inline asm
	mov.b32 	%r277, 16;
	// begin inline asm
	{  .reg .s32 r0;  .reg .pred p;  shfl.sync.up.b32 r0|p, %r269, %r277, %r278, %r280;  @p add.s32 r0, r0, %r269;  mov.s32 %r275, r0;}
	// end inline asm
	setp.ne.s32 	%p24, %r247, 31;
	@%p24 bra 	$L__BB6_74;
	shl.b32 	%r298, %r124, 2;
	mov.u32 	%r299, _ZZN3cub18CUB_300001_SM_10006detail4scan16DeviceScanKernelINS2_10policy_hubIiiimN4cuda3std3__44plusIvEEE10Policy1000EPiSC_NS0_13ScanTileStateIiLb1EEES9_NS1_10InputValueIiSC_EEmiLb0EiEEvT0_T1_T2_iT3_T4_T5_E12temp_storage;
	add.s32 	%r300, %r299, %r298;
	st.shared.u32 	[%r300+16], %r275;
$L__BB6_74:
	sub.s32 	%r301, %r275, %r255;
	bar.sync 	0;
	ld.shared.v4.u32 	{%r302, %r303, %r304, %r305}, [_ZZN3cub18CUB_300001_SM_10006detail4scan16DeviceScanKernelINS2_10policy_hubIiiimN4cuda3std3__44plusIvEEE10Policy1000EPiSC_NS0_13ScanTileStateIiLb1EEES9_NS1_10InputValueIiSC_EEmiLb0EiEEvT0_T1_T2_iT3_T4_T5_E12temp_storage+16];
	add.s32 	%r306, %r303, %r302;
	setp.eq.s32 	%p25, %r124, 2;
	selp.b32 	%r307, %r306, %r302, %p25;
	add.s32 	%r308, %r306, %r304;
	setp.eq.s32 	%p26, %r124, 3;
	selp.b32 	%r309, %r308, %r307, %p26;
	add.s32 	%r310, %r308, %r305;
	setp.eq.s32 	%p27, %r124, 4;
	selp.b32 	%r311, %r310, %r309, %p27;
	ld.shared.v4.u32 	{%r312, %r313, %r314, %r315}, [_ZZN3cub18CUB_300001_SM_10006detail4scan16DeviceScanKernelINS2_10policy_hubIiiimN4cuda3std3__44plusIvEEE10Policy1000EPiSC_NS0_13ScanTileStateIiLb1EEES9_NS1_10InputValueIiSC_EEmiLb0EiEEvT0_T1_T2_iT3_T4_T5_E12temp_storage+32];
	add.s32 	%r316, %r310, %r312;
	setp.eq.s32 	%p28, %r124, 5;
	selp.b32 	%r317, %r316, %r311, %p28;
	add.s32 	%r318, %r316, %r313;
	setp.eq.s32 	%p29, %r124, 6;
	selp.b32 	%r319, %r318, %r317, %p29;
	add.s32 	%r320, %r318, %r314;
	setp.eq.s32 	%p30, %r124, 7;
	selp.b32 	%r321, %r320, %r319, %p30;
	add.s32 	%r322, %r320, %r315;
	setp.eq.s32 	%p31, %r124, 8;
	selp.b32 	%r323, %r322, %r321, %p31;
	ld.shared.v4.u32 	{%r324, %r325, %r326, %r327}, [_ZZN3cub18CUB_300001_SM_10006detail4scan16DeviceScanKernelINS2_10policy_hubIiiimN4cuda3std3__44plusIvEEE10Policy1000EPiSC_NS0_13ScanTileStateIiLb1EEES9_NS1_10InputValueIiSC_EEmiLb0EiEEvT0_T1_T2_iT3_T4_T5_E12temp_storage+48];
	add.s32 	%r328, %r322, %r324;
	setp.eq.s32 	%p32, %r124, 9;
	selp.b32 	%r329, %r328, %r323, %p32;
	add.s32 	%r330, %r328, %r325;
	setp.eq.s32 	%p33, %r124, 10;
	selp.b32 	%r331, %r330, %r329, %p33;
	add.s32 	%r332, %r330, %r326;
	setp.eq.s32 	%p34, %r124, 11;
	selp.b32 	%r333, %r332, %r331, %p34;
	add.s32 	%r334, %r332, %r327;
	setp.eq.s32 	%p35, %r124, 12;
	selp.b32 	%r335, %r334, %r333, %p35;
	ld.shared.u32 	%r336, [_ZZN3cub18CUB_300001_SM_10006detail4scan16DeviceScanKernelINS2_10policy_hubIiiimN4cuda3std3__44plusIvEEE10Policy1000EPiSC_NS0_13ScanTileStateIiLb1EEES9_NS1_10InputValueIiSC_EEmiLb0EiEEvT0_T1_T2_iT3_T4_T5_E12temp_storage+64];
	add.s32 	%r151, %r334, %r336;
	setp.gt.u32 	%p36, %r77, 31;
	setp.lt.u32 	%p37, %r77, 32;
	setp.eq.s32 	%p38, %r247, 0;
	selp.b32 	%r337, 0, %r301, %p38;
	add.s32 	%r1009, %r335, %r337;
	selp.b32 	%r153, %r301, %r1009, %p37;
	@%p36 bra 	$L__BB6_90;
	setp.ne.s32 	%p39, %r77, 0;
	mul.wide.s32 	%rd41, %r4, 8;
	add.s64 	%rd11, %rd16, %rd41;
	@%p39 bra 	$L__BB6_77;
	st.shared.u32 	[_ZZN3cub18CUB_300001_SM_10006detail4scan16DeviceScanKernelINS2_10policy_hubIiiimN4cuda3std3__44plusIvEEE10Policy1000EPiSC_NS0_13ScanTileStateIiLb1EEES9_NS1_10InputValueIiSC_EEmiLb0EiEEvT0_T1_T2_iT3_T4_T5_E12temp_storage+12], %r151;
	add.s64 	%rd42, %rd11, 256;
	mov.b32 	%r338, 100;
	// begin inline asm
	st.relaxed.gpu.v2.u32 [%rd42], {%r338, %r151};
	// end inline asm
$L__BB6_77:
	not.b32 	%r344, %r77;
	add.s32 	%r1005, %r4, %r344;
	mov.b32 	%r340, 550;
	// begin inline asm
	nanosleep.u32 %r340;
	// end inline asm
	mul.wide.s32 	%rd44, %r1005, 8;
	add.s64 	%rd45, %rd16, %rd44;
	add.s64 	%rd43, %rd45, 256;
	// begin inline asm
	ld.relaxed.gpu.v2.u32 {%r1006, %r1000}, [%rd43];
	// end inline asm
	mov.b32 	%r1001, 478;
$L__BB6_78:
	setp.eq.s32 	%p40, %r1006, 99;
	mov.b32 	%r345, -1;
	vote.sync.any.pred 	%p41, %p40, %r345;
	not.pred 	%p42, %p41;
	@%p42 bra 	$L__BB6_80;
	// begin inline asm
	nanosleep.u32 %r1001;
	// end inline asm
	shr.u32 	%r1001, %r1001, 1;
	// begin inline asm
	ld.relaxed.gpu.v2.u32 {%r1006, %r1000}, [%rd43];
	// end inline asm
	bra.uni 	$L__BB6_78;
$L__BB6_80:
	setp.eq.s32 	%p43, %r1006, 101;
	mov.b32 	%r372, -1;
	vote.sync.ballot.b32 	%r374, %p43, %r372;
	// begin inline asm
	mov.u32 %r347, %lanemask_ge;
	// end inline asm
	and.b32  	%r375, %r374, %r347;
	or.b32  	%r376, %r375, -2147483648;
	add.s32 	%r377, %r376, -1;
	not.b32 	%r378, %r376;
	and.b32  	%r379, %r378, %r377;
	popc.b32 	%r351, %r379;
	mov.b32 	%r350, 1;
	// begin inline asm
	shfl.sync.down.b32 %r348, %r1000, %r350, %r351, %r372;
	// end inline asm
	setp.lt.s32 	%p45, %r247, %r351;
	selp.b32 	%r380, %r348, 0, %p45;
	add.s32 	%r354, %r380, %r1000;
	mov.b32 	%r355, 2;
	// begin inline asm
	shfl.sync.down.b32 %r353, %r354, %r355, %r351, %r372;
	// end inline asm
	add.s32 	%r381, %r247, 2;
	setp.gt.s32 	%p46, %r381, %r351;
	selp.b32 	%r382, 0, %r353, %p46;
	add.s32 	%r359, %r354, %r382;
	mov.b32 	%r360, 4;
	// begin inline asm
	shfl.sync.down.b32 %r358, %r359, %r360, %r351, %r372;
	// end inline asm
	add.s32 	%r383, %r247, 4;
	setp.gt.s32 	%p47, %r383, %r351;
	selp.b32 	%r384, 0, %r358, %p47;
	add.s32 	%r364, %r359, %r384;
	mov.b32 	%r365, 8;
	// begin inline asm
	shfl.sync.down.b32 %r363, %r364, %r365, %r351, %r372;
	// end inline asm
	add.s32 	%r385, %r247, 8;
	setp.gt.s32 	%p48, %r385, %r351;
	selp.b32 	%r386, 0, %r363, %p48;
	add.s32 	%r369, %r364, %r386;
	mov.b32 	%r370, 16;
	// begin inline asm
	shfl.sync.down.b32 %r368, %r369, %r370, %r351, %r372;
	// end inline asm
	add.s32 	%r387, %r247, 16;
	setp.gt.s32 	%p49, %r387, %r351;
	selp.b32 	%r388, 0, %r368, %p49;
	add.s32 	%r1002, %r369, %r388;
	add.s64 	%rd12, %rd16, 256;
	mov.b32 	%r1003, 478;
$L__BB6_81:
	setp.ne.s32 	%p50, %r1006, 101;
	mov.b32 	%r389, -1;
	vote.sync.all.pred 	%p51, %p50, %r389;
	not.pred 	%p52, %p51;
	@%p52 bra 	$L__BB6_86;
	shr.u32 	%r1003, %r1003, 1;
	mul.wide.s32 	%rd48, %r1005, 8;
	add.s64 	%rd49, %rd12, %rd48;
	add.s64 	%rd47, %rd49, -256;
	// begin inline asm
	ld.relaxed.gpu.v2.u32 {%r1006, %r1007}, [%rd47];
	// end inline asm
	mov.u32 	%r1008, %r1003;
$L__BB6_83:
	setp.eq.s32 	%p56, %r1006, 99;
	mov.b32 	%r397, -1;
	vote.sync.any.pred 	%p57, %p56, %r397;
	not.pred 	%p58, %p57;
	@%p58 bra 	$L__BB6_85;
	// begin inline asm
	nanosleep.u32 %r1008;
	// end inline asm
	shr.u32 	%r1008, %r1008, 1;
	// begin inline asm
	ld.relaxed.gpu.v2.u32 {%r1006, %r1007}, [%rd47];
	// end inline asm
	bra.uni 	$L__BB6_83;
$L__BB6_85:
	setp.eq.s32 	%p59, %r1006, 101;
	mov.b32 	%r423, -1;
	vote.sync.ballot.b32 	%r424, %p59, %r423;
	and.b32  	%r425, %r424, %r347;
	or.b32  	%r426, %r425, -2147483648;
	add.s32 	%r427, %r426, -1;
	not.b32 	%r428, %r426;
	and.b32  	%r429, %r428, %r427;
	popc.b32 	%r402, %r429;
	mov.b32 	%r401, 1;
	// begin inline asm
	shfl.sync.down.b32 %r399, %r1007, %r401, %r402, %r423;
	// end inline asm
	setp.lt.s32 	%p61, %r247, %r402;
	selp.b32 	%r430, %r399, 0, %p61;
	add.s32 	%r405, %r430, %r1007;
	mov.b32 	%r406, 2;
	// begin inline asm
	shfl.sync.down.b32 %r404, %r405, %r406, %r402, %r423;
	// end inline asm
	add.s32 	%r431, %r247, 2;
	setp.gt.s32 	%p62, %r431, %r402;
	selp.b32 	%r432, 0, %r404, %p62;
	add.s32 	%r410, %r405, %r432;
	mov.b32 	%r411, 4;
	// begin inline asm
	shfl.sync.down.b32 %r409, %r410, %r411, %r402, %r423;
	// end inline asm
	add.s32 	%r433, %r247, 4;
	setp.gt.s32 	%p63, %r433, %r402;
	selp.b32 	%r434, 0, %r409, %p63;
	add.s32 	%r415, %r410, %r434;
	mov.b32 	%r416, 8;
	// begin inline asm
	shfl.sync.down.b32 %r414, %r415, %r416, %r402, %r423;
	// end inline asm
	add.s32 	%r435, %r247, 8;
	setp.gt.s32 	%p64, %r435, %r402;
	selp.b32 	%r436, 0, %r414, %p64;
	add.s32 	%r420, %r415, %r436;
	mov.b32 	%r421, 16;
	// begin inline asm
	shfl.sync.down.b32 %r419, %r420, %r421, %r402, %r423;
	// end inline asm
	add.s32 	%r437, %r247, 16;
	setp.gt.s32 	%p65, %r437, %r402;
	selp.b32 	%r438, 0, %r419, %p65;
	add.s32 	%r439, %r438, %r1002;
	add.s32 	%r1002, %r439, %r420;
	add.s32 	%r1005, %r1005, -32;
	bra.uni 	$L__BB6_81;
$L__BB6_86:
	@%p39 bra 	$L__BB6_88;
	add.s32 	%r392, %r1002, %r151;
	add.s64 	%rd46, %rd11, 256;
	mov.b32 	%r391, 101;
	// begin inline asm
	st.relaxed.gpu.v2.u32 [%rd46], {%r391, %r392};
	// end inline asm
	st.shared.u32 	[_ZZN3cub18CUB_300001_SM_10006detail4scan16DeviceScanKernelINS2_10policy_hubIiiimN4cuda3std3__44plusIvEEE10Policy1000EPiSC_NS0_13ScanTileStateIiLb1EEES9_NS1_10InputValueIiSC_EEmiLb0EiEEvT0_T1_T2_iT3_T4_T5_E12temp_storage+4], %r1002;
	st.shared.u32 	[_ZZN3cub18CUB_300001_SM_10006detail4scan16DeviceScanKernelINS2_10policy_hubIiiimN4cuda3std3__44plusIvEEE10Policy1000EPiSC_NS0_13ScanTileStateIiLb1EEES9_NS1_10InputValueIiSC_EEmiLb0EiEEvT0_T1_T2_iT3_T4_T5_E12temp_storage+8], %r392;
$L__BB6_88:
	setp.ne.s32 	%p54, %r247, 0;
	mov.u32 	%r1009, %r153;
	@%p54 bra 	$L__BB6_90;
	st.shared.u32 	[_ZZN3cub18CUB_300001_SM_10006detail4scan16DeviceScanKernelINS2_10policy_hubIiiimN4cuda3std3__44plusIvEEE10Policy1000EPiSC_NS0_13ScanTileStateIiLb1EEES9_NS1_10InputValueIiSC_EEmiLb0EiEEvT0_T1_T2_iT3_T4_T5_E12temp_storage+84], %r1002;
	mov.u32 	%r1009, %r1002;
$L__BB6_90:
	bar.sync 	0;
	setp.eq.s32 	%p55, %r77, 0;
	ld.shared.u32 	%r393, [_ZZN3cub18CUB_300001_SM_10006detail4scan16DeviceScanKernelINS2_10policy_hubIiiimN4cuda3std3__44plusIvEEE10Policy1000EPiSC_NS0_13ScanTileStateIiLb1EEES9_NS1_10InputValueIiSC_EEmiLb0EiEEvT0_T1_T2_iT3_T4_T5_E12temp_storage+84];
	selp.b32 	%r394, 0, %r393, %p55;
	add.s32 	%r1010, %r394, %r1009;
$L__BB6_91:
	add.s32 	%r534, %r1010, %r127;
	add.s32 	%r535, %r128, %r534;
	add.s32 	%r536, %r129, %r535;
	add.s32 	%r537, %r130, %r536;
	add.s32 	%r538, %r131, %r537;
	add.s32 	%r539, %r132, %r538;
	add.s32 	%r540, %r133, %r539;
	add.s32 	%r541, %r134, %r540;
	add.s32 	%r542, %r135, %r541;
	add.s32 	%r543, %r136, %r542;
	add.s32 	%r544, %r137, %r543;
	add.s32 	%r545, %r138, %r544;
	add.s32 	%r546, %r139, %r545;
	add.s32 	%r547, %r140, %r546;
	add.s32 	%r548, %r141, %r547;
	add.s32 	%r549, %r142, %r548;
	add.s32 	%r550, %r143, %r549;
	add.s32 	%r551, %r144, %r550;
	bar.sync 	0;
	st.shared.u32 	[%r126], %r1010;
	st.shared.u32 	[%r126+4], %r534;
	st.shared.u32 	[%r126+8], %r535;
	st.shared.u32 	[%r126+12], %r536;
	st.shared.u32 	[%r126+16], %r537;
	st.shared.u32 	[%r126+20], %r538;
	st.shared.u32 	[%r126+24], %r539;
	st.shared.u32 	[%r126+28], %r540;
	st.shared.u32 	[%r126+32], %r541;
	st.shared.u32 	[%r126+36], %r542;
	st.shared.u32 	[%r126+40], %r543;
	st.shared.u32 	[%r126+44], %r544;
	st.shared.u32 	[%r126+48], %r545;
	st.shared.u32 	[%r126+52], %r546;
	st.shared.u32 	[%r126+56], %r547;
	st.shared.u32 	[%r126+60], %r548;
	st.shared.u32 	[%r126+64], %r549;
	st.shared.u32 	[%r126+68], %r550;
	st.shared.u32 	[%r126+72], %r551;
	bar.warp.sync 	-1;
	ld.shared.u32 	%r187, [%r125];
	ld.shared.u32 	%r188, [%r125+128];
	ld.shared.u32 	%r189, [%r125+256];
	ld.shared.u32 	%r190, [%r125+384];
	ld.shared.u32 	%r191, [%r125+512];
	ld.shared.u32 	%r192, [%r125+640];
	ld.shared.u32 	%r193, [%r125+768];
	ld.shared.u32 	%r194, [%r125+896];
	ld.shared.u32 	%r195, [%r125+1024];
	ld.shared.u32 	%r196, [%r125+1152];
	ld.shared.u32 	%r197, [%r125+1280];
	ld.shared.u32 	%r198, [%r125+1408];
	ld.shared.u32 	%r199, [%r125+1536];
	ld.shared.u32 	%r200, [%r125+1664];
	ld.shared.u32 	%r201, [%r125+1792];
	ld.shared.u32 	%r202, [%r125+1920];
	ld.shared.u32 	%r203, [%r125+2048];
	ld.shared.u32 	%r204, [%r125+2176];
	ld.shared.u32 	%r205, [%r125+2304];
	setp.ne.s32 	%p80, %r77, 0;
	@%p80 bra 	$L__BB6_93;
	st.volatile.shared.u32 	[_ZZN3cub18CUB_300001_SM_10006detail4scan16DeviceScanKernelINS2_10policy_hubIiiimN4cuda3std3__44plusIvEEE10Policy1000EPiSC_NS0_13ScanTileStateIiLb1EEES9_NS1_10InputValueIiSC_EEmiLb0EiEEvT0_T1_T2_iT3_T4_T5_E12temp_storage+31616], %r75;
$L__BB6_93:
	ld.param.u64 	%rd96, [_ZN3cub18CUB_300001_SM_10006detail4scan16DeviceScanKernelINS2_10policy_hubIiiimN4cuda3std3__44plusIvEEE10Policy1000EPiSC_NS0_13ScanTileStateIiLb1EEES9_NS1_10InputValueIiSC_EEmiLb0EiEEvT0_T1_T2_iT3_T4_T5__param_1];
	bar.sync 	0;
	ld.volatile.shared.u32 	%r206, [_ZZN3cub18CUB_300001_SM_10006detail4scan16DeviceScanKernelINS2_10policy_hubIiiimN4cuda3std3__44plusIvEEE10Policy1000EPiSC_NS0_13ScanTileStateIiLb1EEES9_NS1_10InputValueIiSC_EEmiLb0EiEEvT0_T1_T2_iT3_T4_T5_E12temp_storage+31616];
	setp.ge.s32 	%p81, %r78, %r206;
	cvt.u64.u32 	%rd56, %r78;
	add.s64 	%rd57, %rd3, %rd56;
	cvta.to.global.u64 	%rd58, %rd96;
	shl.b64 	%rd59, %rd57, 2;
	add.s64 	%rd13, %rd58, %rd59;
	@%p81 bra 	$L__BB6_95;
	st.global.u32 	[%rd13], %r187;
$L__BB6_95:
	setp.ge.s32 	%p82, %r81, %r206;
	@%p82 bra 	$L__BB6_97;
	st.global.u32 	[%rd13+128], %r188;
$L__BB6_97:
	mov.u32 	%r552, %tid.x;
	and.b32  	%r553, %r552, 992;
	mul.lo.s32 	%r554, %r553, 19;
	and.b32  	%r555, %r552, 31;
	or.b32  	%r556, %r554, %r555;
	add.s32 	%r557, %r556, 64;
	setp.ge.s32 	%p83, %r557, %r206;
	@%p83 bra 	$L__BB6_99;
	st.global.u32 	[%rd13+256], %r189;
$L__BB6_99:
	add.s32 	%r563, %r556, 96;
	setp.ge.s32 	%p84, %r563, %r206;
	@%p84 bra 	$L__BB6_101;
	st.global.u32 	[%rd13+384], %r190;
$L__BB6_101:
	add.s32 	%r569, %r556, 128;
	setp.ge.s32 	%p85, %r569, %r206;
	@%p85 bra 	$L__BB6_103;
	st.global.u32 	[%rd13+512], %r191;
$L__BB6_103:
	add.s32 	%r575, %r556, 160;
	setp.ge.s32 	%p86, %r575, %r206;
	@%p86 bra 	$L__BB6_105;
	st.global.u32 	[%rd13+640], %r192;
$L__BB6_105:
	add.s32 	%r581, %r556, 192;
	setp.ge.s32 	%p87, %r581, %r206;
	@%p87 bra 	$L__BB6_107;
	st.global.u32 	[%rd13+768], %r193;
$L__BB6_107:
	add.s32 	%r587, %r556, 224;
	setp.ge.s32 	%p88, %r587, %r206;
	@%p88 bra 	$L__BB6_109;
	st.global.u32 	[%rd13+896], %r194;
$L__BB6_109:
	setp.ge.s32 	%p89, %r96, %r206;
	@%p89 bra 	$L__BB6_111;
	st.global.u32 	[%rd13+1024], %r195;
$L__BB6_111:
	setp.ge.s32 	%p90, %r99, %r206;
	@%p90 bra 	$L__BB6_113;
	st.global.u32 	[%rd13+1152], %r196;
$L__BB6_113:
	add.s32 	%r593, %r556, 320;
	setp.ge.s32 	%p91, %r593, %r206;
	@%p91 bra 	$L__BB6_115;
	st.global.u32 	[%rd13+1280], %r197;
$L__BB6_115:
	add.s32 	%r599, %r556, 352;
	setp.ge.s32 	%p92, %r599, %r206;
	@%p92 bra 	$L__BB6_117;
	st.global.u32 	[%rd13+1408], %r198;
$L__BB6_117:
	add.s32 	%r605, %r556, 384;
	setp.ge.s32 	%p93, %r605, %r206;
	@%p93 bra 	$L__BB6_119;
	st.global.u32 	[%rd13+1536], %r199;
$L__BB6_119:
	add.s32 	%r611, %r556, 416;
	setp.ge.s32 	%p94, %r611, %r206;
	@%p94 bra 	$L__BB6_121;
	st.global.u32 	[%rd13+1664], %r200;
$L__BB6_121:
	setp.ge.s32 	%p95, %r110, %r206;
	@%p95 bra 	$L__BB6_123;
	st.global.u32 	[%rd13+1792], %r201;
$L__BB6_123:
	add.s32 	%r617, %r556, 480;
	setp.ge.s32 	%p96, %r617, %r206;
	@%p96 bra 	$L__BB6_125;
	st.global.u32 	[%rd13+1920], %r202;
$L__BB6_125:
	add.s32 	%r623, %r556, 512;
	setp.ge.s32 	%p97, %r623, %r206;
	@%p97 bra 	$L__BB6_127;
	st.global.u32 	[%rd13+2048], %r203;
$L__BB6_127:
	setp.ge.s32 	%p98, %r117, %r206;
	@%p98 bra 	$L__BB6_129;
	st.global.u32 	[%rd13+2176], %r204;
$L__BB6_129:
	setp.ge.s32 	%p99, %r120, %r206;
	@%p99 bra 	$L__BB6_131;
	st.global.u32 	[%rd13+2304], %r205;
$L__BB6_131:
	ret;

}


// ===== COMPILED SASS (sm_100) =====

	.target	sm_100

	.elftype	@"ET_EXEC"


//--------------------- .note.nv.tkinfo           --------------------------
	.section	.note.nv.tkinfo,"",@"SHT_NOTE"
	.sectionflags	@"SHF_NOTE_NV_TKINFO"
	.tkinfo
        /*0018*/ 	.word	0x00000002
        /*0030*/ 	.string	""
        /*0030*/ 	.string	"ptxas"
        /*0030*/ 	.string	"Cuda compilation tools, release 13.0, V13.0.88"
        /*0030*/ 	.string	"Build cuda_13.0.r13.0/compiler.36424714_0"
        /*0030*/ 	.string	"-arch sm_100 -m 64 "



//--------------------- .note.nv.cuinfo           --------------------------
	.section	.note.nv.cuinfo,"",@"SHT_NOTE"
	.sectionflags	@"SHF_NOTE_NV_CUINFO"
        /*0018*/ 	.short	0x0002
        /*001a*/ 	.short	0x0064
        /*001c*/ 	.short	0x0082
	.zero		2


//--------------------- .nv.info                  --------------------------
	.section	.nv.info,"",@"SHT_CUDA_INFO"
	.align	4


	//----- nvinfo : EIATTR_REGCOUNT
	.align		4
        /*0000*/ 	.byte	0x04, 0x2f
        /*0002*/ 	.short	(.L_46 - .L_45)
	.align		4
.L_45:
        /*0004*/ 	.word	index@(_Z22spgemm_symbolic_kernelPKiS0_S0_S0_Piiii)
        /*0008*/ 	.word	0x00000019


	//----- nvinfo : EIATTR_FRAME_SIZE
	.align		4
.L_46:
        /*000c*/ 	.byte	0x04, 0x11
        /*000e*/ 	.short	(.L_48 - .L_47)
	.align		4
.L_47:
        /*0010*/ 	.word	index@(_Z22spgemm_symbolic_kernelPKiS0_S0_S0_Piiii)
        /*0014*/ 	.word	0x00000008


	//----- nvinfo : EIATTR_REGCOUNT
	.align		4
.L_48:
        /*0018*/ 	.byte	0x04, 0x2f
        /*001a*/ 	.short	(.L_50 - .L_49)
	.align		4
.L_49:
        /*001c*/ 	.word	index@(_Z26spgemm_symbolic_col_kernelPKiS0_S0_S0_S0_Piiii)
        /*0020*/ 	.word	0x00000020


	//----- nvinfo : EIATTR_FRAME_SIZE
	.align		4
.L_50:
        /*0024*/ 	.byte	0x04, 0x11
        /*0026*/ 	.short	(.L_52 - .L_51)
	.align		4
.L_51:
        /*0028*/ 	.word	index@(_Z26spgemm_symbolic_col_kernelPKiS0_S0_S0_S0_Piiii)
        /*002c*/ 	.word	0x00000008


	//----- nvinfo : EIATTR_REGCOUNT
	.align		4
.L_52:
        /*0030*/ 	.byte	0x04, 0x2f
        /*0032*/ 	.short	(.L_54 - .L_53)
	.align		4
.L_53:
        /*0034*/ 	.word	index@(_Z24block_spgemm_2d_half_mmaPKiS0_PK6__halfS0_S0_S3_S0_S0_PS1_S1_S1_)
        /*0038*/ 	.word	0x00000033


	//----- nvinfo : EIATTR_FRAME_SIZE
	.align		4
.L_54:
        /*003c*/ 	.byte	0x04, 0x11
        /*003e*/ 	.short	(.L_56 - .L_55)
	.align		4
.L_55:
        /*0040*/ 	.word	index@(_Z24block_spgemm_2d_half_mmaPKiS0_PK6__halfS0_S0_S3_S0_S0_PS1_S1_S1_)
        /*0044*/ 	.word	0x00000660


	//----- nvinfo : EIATTR_REGCOUNT
	.align		4
.L_56:
        /*0048*/ 	.byte	0x04, 0x2f
        /*004a*/ 	.short	(.L_58 - .L_57)
	.align		4
.L_57:
        /*004c*/ 	.word	index@(_ZN3cub18CUB_300001_SM_10006detail11EmptyKernelIvEEvv)
        /*0050*/ 	.word	0x00000004


	//----- nvinfo : EIATTR_FRAME_SIZE
	.align		4
.L_58:
        /*0054*/ 	.byte	0x04, 0x11
        /*0056*/ 	.short	(.L_60 - .L_59)
	.align		4
.L_59:
        /*0058*/ 	.word	index@(_ZN3cub18CUB_300001_SM_10006detail11EmptyKernelIvEEvv)
        /*005c*/ 	.word	0x00000000


	//----- nvinfo : EIATTR_REGCOUNT
	.align		4
.L_60:
        /*0060*/ 	.byte	0x04, 0x2f
        /*0062*/ 	.short	(.L_62 - .L_61)
	.align		4
.L_61:
        /*0064*/ 	.word	index@(_ZN3cub18CUB_300001_SM_10006detail4scan20DeviceScanInitKernelINS0_13ScanTileStateIiLb1EEEEEvT_i)
        /*0068*/ 	.word	0x00000008


	//----- nvinfo : EIATTR_FRAME_SIZE
	.align		4
.L_62:
        /*006c*/ 	.byte	0x04, 0x11
        /*006e*/ 	.short	(.L_64 - .L_63)
	.align		4
.L_63:
        /*0070*/ 	.word	index@(_ZN3cub18CUB_300001_SM_10006detail4scan20DeviceScanInitKernelINS0_13ScanTileStateIiLb1EEEEEvT_i)
        /*0074*/ 	.word	0x00000000


	//----- nvinfo : EIATTR_REGCOUNT
	.align		4
.L_64:
        /*0078*/ 	.byte	0x04, 0x2f
        /*007a*/ 	.short	(.L_66 - .L_65)
	.align		4
.L_65:
        /*007c*/ 	.word	index@(_ZN3cub18CUB_300001_SM_10006detail4scan16DeviceScanKernelINS2_10policy_hubIiiijN4cuda3std3__44plusIvEEE10Policy1000EPiSC_NS0_13ScanTileStateIiLb1EEES9_NS1_10InputValueIiSC_EEjiLb0EiEEvT0_T1_T2_iT3_T4_T5_)
        /*0080*/ 	.word	0x00000038


	//----- nvinfo : EIATTR_FRAME_SIZE
	.align		4
.L_66:
        /*0084*/ 	.byte	0x04, 0x11
        /*0086*/ 	.short	(.L_68 - .L_67)
	.align		4
.L_67:
        /*0088*/ 	.word	index@(_ZN3cub18CUB_300001_SM_10006detail4scan16DeviceScanKernelINS2_10policy_hubIiiijN4cuda3std3__44plusIvEEE10Policy1000EPiSC_NS0_13ScanTileStateIiLb1EEES9_NS1_10InputValueIiSC_EEjiLb0EiEEvT0_T1_T2_iT3_T4_T5_)
        /*008c*/ 	.word	0x00000000


	//----- nvinfo : EIATTR_REGCOUNT
	.align		4
.L_68:
        /*0090*/ 	.byte	0x04, 0x2f
        /*0092*/ 	.short	(.L_70 - .L_69)
	.align		4
.L_69:
        /*0094*/ 	.word	index@(_ZN3cub18CUB_300001_SM_10006detail4scan16DeviceScanKernelINS2_10policy_hubIiiimN4cuda3std3__44plusIvEEE10Policy1000EPiSC_NS0_13ScanTileStateIiLb1EEES9_NS1_10InputValueIiSC_EEmiLb0EiEEvT0_T1_T2_iT3_T4_T5_)
        /*0098*/ 	.word	0x00000030


	//----- nvinfo : EIATTR_FRAME_SIZE
	.align		4
.L_70:
        /*009c*/ 	.byte	0x04, 0x11
        /*009e*/ 	.short	(.L_72 - .L_71)
	.align		4
.L_71:
        /*00a0*/ 	.word	index@(_ZN3cub18CUB_300001_SM_10006detail4scan16DeviceScanKernelINS2_10policy_hubIiiimN4cuda3std3__44plusIvEEE10Policy1000EPiSC_NS0_13ScanTileStateIiLb1EEES9_NS1_10InputValueIiSC_EEmiLb0EiEEvT0_T1_T2_iT3_T4_T5_)
        /*00a4*/ 	.word	0x00000000


	//----- nvinfo : EIATTR_MIN_STACK_SIZE
	.align		4
.L_72:
        /*00a8*/ 	.byte	0x04, 0x12
        /*00aa*/ 	.short	(.L_74 - .L_73)
	.align		4
.L_73:
        /*00ac*/ 	.word	index@(_ZN3cub18CUB_300001_SM_10006detail4scan16DeviceScanKernelINS2_10policy_hubIiiimN4cuda3std3__44plusIvEEE10Policy1000EPiSC_NS0_13ScanTileStateIiLb1EEES9_NS1_10InputValueIiSC_EEmiLb0EiEEvT0_T1_T2_iT3_T4_T5_)
        /*00b0*/ 	.word	0x00000000


	//----- nvinfo : EIATTR_MIN_STACK_SIZE
	.align		4
.L_74:
        /*00b4*/ 	.byte	0x04, 0x12
        /*00b6*/ 	.short	(.L_76 - .L_75)
	.align		4
.L_75:
        /*00b8*/ 	.word	index@(_ZN3cub18CUB_300001_SM_10006detail4scan16DeviceScanKernelINS2_10policy_hubIiiijN4cuda3std3__44plusIvEEE10Policy1000EPiSC_NS0_13ScanTileStateIiLb1EEES9_NS1_10InputValueIiSC_EEjiLb0EiEEvT0_T1_T2_iT3_T4_T5_)
        /*00bc*/ 	.word	0x00000000


	//----- nvinfo : EIATTR_MIN_STACK_SIZE
	.align		4
.L_76:
        /*00c0*/ 	.byte	0x04, 0x12
        /*00c2*/ 	.short	(.L_78 - .L_77)
	.align		4
.L_77:
        /*00c4*/ 	.word	index@(_ZN3cub18CUB_300001_SM_10006detail4scan20DeviceScanInitKernelINS0_13ScanTileStateIiLb1EEEEEvT_i)
        /*00c8*/ 	.word	0x00000000


	//----- nvinfo : EIATTR_MIN_STACK_SIZE
	.align		4
.L_78:
        /*00cc*/ 	.byte	0x04, 0x12
        /*00ce*/ 	.short	(.L_80 - .L_79)
	.align		4
.L_79:
        /*00d0*/ 	.word	index@(_ZN3cub18CUB_300001_SM_10006detail11EmptyKernelIvEEvv)
        /*00d4*/ 	.word	0x00000000


	//----- nvinfo : EIATTR_MIN_STACK_SIZE
	.align		4
.L_80:
        /*00d8*/ 	.byte	0x04, 0x12
        /*00da*/ 	.short	(.L_82 - .L_81)
	.align		4
.L_81:
        /*00dc*/ 	.word	index@(_Z24block_spgemm_2d_half_mmaPKiS0_PK6__halfS0_S0_S3_S0_S0_PS1_S1_S1_)
        /*00e0*/ 	.word	0x00000660


	//----- nvinfo : EIATTR_MIN_STACK_SIZE
	.align		4
.L_82:
        /*00e4*/ 	.byte	0x04, 0x12
        /*00e6*/ 	.short	(.L_84 - .L_83)
	.align		4
.L_83:
        /*00e8*/ 	.word	index@(_Z26spgemm_symbolic_col_kernelPKiS0_S0_S0_S0_Piiii)
        /*00ec*/ 	.word	0x00000008


	//----- nvinfo : EIATTR_MIN_STACK_SIZE
	.align		4
.L_84:
        /*00f0*/ 	.byte	0x04, 0x12
        /*00f2*/ 	.short	(.L_86 - .L_85)
	.align		4
.L_85:
        /*00f4*/ 	.word	index@(_Z22spgemm_symbolic_kernelPKiS0_S0_S0_Piiii)
        /*00f8*/ 	.word	0x00000008
.L_86:


//--------------------- .nv.compat                --------------------------
	.section	.nv.compat,"",@"SHT_CUDA_COMPAT_INFO"
	.align	4
        /*0000*/ 	.byte	0x02, 0x09, 0x00, 0x00, 0x02, 0x02, 0x01, 0x00, 0x02, 0x05, 0x05, 0x00, 0x03, 0x07, 0x01, 0x01
        /*0010*/ 	.byte	0x02, 0x03, 0x00, 0x00, 0x02, 0x06, 0x01, 0x00, 0x04, 0x0b, 0x08, 0x00, 0x09, 0x00, 0x00, 0x00
        /*0020*/ 	.byte	0x00, 0x00, 0x00, 0x00


//--------------------- .nv.info._ZN3cub18CUB_300001_SM_10006detail4scan16DeviceScanKernelINS2_10policy_hubIiiimN4cuda3std3__44plusIvEEE10Policy1000EPiSC_NS0_13ScanTileStateIiLb1EEES9_NS1_10InputValueIiSC_EEmiLb0EiEEvT0_T1_T2_iT3_T4_T5_ --------------------------
	.section	.nv.info._ZN3cub18CUB_300001_SM_10006detail4scan16DeviceScanKernelINS2_10policy_hubIiiimN4cuda3std3__44plusIvEEE10Policy1000EPiSC_NS0_13ScanTileStateIiLb1EEES9_NS1_10InputValueIiSC_EEmiLb0EiEEvT0_T1_T2_iT3_T4_T5_,"",@"SHT_CUDA_INFO"
	.sectionflags	@""
	.align	4


	//----- nvinfo : EIATTR_CUDA_API_VERSION
	.align		4
        /*0000*/ 	.byte	0x04, 0x37
        /*0002*/ 	.short	(.L_88 - .L_87)
.L_87:
        /*0004*/ 	.word	0x00000082


	//----- nvinfo : EIATTR_KPARAM_INFO
	.align		4
.L_88:
        /*0008*/ 	.byte	0x04, 0x17
        /*000a*/ 	.short	(.L_90 - .L_89)
.L_89:
        /*000c*/ 	.word	0x00000000
        /*0010*/ 	.short	0x0006
        /*0012*/ 	.short	0x0030
        /*0014*/ 	.byte	0x00, 0xf0, 0x21, 0x00


	//----- nvinfo : EIATTR_KPARAM_INFO
	.align		4
.L_90:
        /*0018*/ 	.byte	0x04, 0x17
        /*001a*/ 	.short	(.L_92 - .L_91)
.L_91:
        /*001c*/ 	.word	0x00000000
        /*0020*/ 	.short	0x0005
        /*0022*/ 	.short	0x0020
        /*0024*/ 	.byte	0x00, 0xf0, 0x41, 0x00


	//----- nvinfo : EIATTR_KPARAM_INFO
	.align		4
.L_92:
        /*0028*/ 	.byte	0x04, 0x17
        /*002a*/ 	.short	(.L_94 - .L_93)
.L_93:
        /*002c*/ 	.word	0x00000000
        /*0030*/ 	.short	0x0004
        /*0032*/ 	.short	0x001c
        /*0034*/ 	.byte	0x00, 0xf0, 0x05, 0x00


	//----- nvinfo : EIATTR_KPARAM_INFO
	.align		4
.L_94:
        /*0038*/ 	.byte	0x04, 0x17
        /*003a*/ 	.short	(.L_96 - .L_95)
.L_95:
        /*003c*/ 	.word	0x00000000
        /*0040*/ 	.short	0x0003
        /*0042*/ 	.short	0x0018
        /*0044*/ 	.byte	0x00, 0xf0, 0x11, 0x00


	//----- nvinfo : EIATTR_KPARAM_INFO
	.align		4
.L_96:
        /*0048*/ 	.byte	0x04, 0x17
        /*004a*/ 	.short	(.L_98 - .L_97)
.L_97:
        /*004c*/ 	.word	0x00000000
        /*0050*/ 	.short	0x0002
        /*0052*/ 	.short	0x0010
        /*0054*/ 	.byte	0x00, 0xf0, 0x21, 0x00


	//----- nvinfo : EIATTR_KPARAM_INFO
	.align		4
.L_98:
        /*0058*/ 	.byte	0x04, 0x17
        /*005a*/ 	.short	(.L_100 - .L_99)
.L_99:
        /*005c*/ 	.word	0x00000000
        /*0060*/ 	.short	0x0001
        /*0062*/ 	.short	0x0008
        /*0064*/ 	.byte	0x00, 0xf5, 0x21, 0x00


	//----- nvinfo : EIATTR_KPARAM_INFO
	.align		4
.L_100:
        /*0068*/ 	.byte	0x04, 0x17
        /*006a*/ 	.short	(.L_102 - .L_101)
.L_101:
        /*006c*/ 	.word	0x00000000
        /*0070*/ 	.short	0x0000
        /*0072*/ 	.short	0x0000
        /*0074*/ 	.byte	0x00, 0xf5, 0x21, 0x00


	//----- nvinfo : EIATTR_SPARSE_MMA_MASK
	.align		4
.L_102:
        /*0078*/ 	.byte	0x03, 0x50
        /*007a*/ 	.short	0x0000


	//----- nvinfo : EIATTR_MAXREG_COUNT
	.align		4
        /*007c*/ 	.byte	0x03, 0x1b
        /*007e*/ 	.short	0x0080


	//----- nvinfo : EIATTR_NUM_BARRIERS
	.align		4
        /*0080*/ 	.byte	0x02, 0x4c
        /*0082*/ 	.byte	0x01
	.zero		1


	//----- nvinfo : EIATTR_MERCURY_ISA_VERSION
	.align		4
        /*0084*/ 	.byte	0x03, 0x5f
        /*0086*/ 	.short	0x0101


	//----- nvinfo : EIATTR_COOP_GROUP_MASK_REGIDS
	.align		4
        /*0088*/ 	.byte	0x04, 0x29
        /*008a*/ 	.short	(.L_104 - .L_103)


	//   ....[0]....
.L_103:
        /*008c*/ 	.word	0xffffffff


	//   ....[1]....
        /*0090*/ 	.word	0xffffffff


	//   ....[2]....
        /*0094*/ 	.word	0xffffffff


	//   ....[3]....
        /*0098*/ 	.word	0xffffffff


	//   ....[4]....
        /*009c*/ 	.word	0xffffffff


	//   ....[5]....
        /*00a0*/ 	.word	0xffffffff


	//   ....[6]....
        /*00a4*/ 	.word	0xffffffff


	//   ....[7]....
        /*00a8*/ 	.word	0xffffffff


	//   ....[8]....
        /*00ac*/ 	.word	0xffffffff


	//   ....[9]....
        /*00b0*/ 	.word	0xffffffff


	//   ....[10]....
        /*00b4*/ 	.word	0xffffffff


	//   ....[11]....
        /*00b8*/ 	.word	0xffffffff


	//   ....[12]....
        /*00bc*/ 	.word	0xffffffff


	//   ....[13]....
        /*00c0*/ 	.word	0xffffffff


	//   ....[14]....
        /*00c4*/ 	.word	0xffffffff


	//   ....[15]....
        /*00c8*/ 	.word	0xffffffff


	//   ....[16]....
        /*00cc*/ 	.word	0xffffffff


	//   ....[17]....
        /*00d0*/ 	.word	0xffffffff


	//   ....[18]....
        /*00d4*/ 	.word	0xffffffff


	//   ....[19]....
        /*00d8*/ 	.word	0xffffffff


	//   ....[20]....
        /*00dc*/ 	.word	0xffffffff


	//   ....[21]....
        /*00e0*/ 	.word	0xffffffff


	//   ....[22]....
        /*00e4*/ 	.word	0xffffffff


	//   ....[23]....
        /*00e8*/ 	.word	0xffffffff


	//   ....[24]....
        /*00ec*/ 	.word	0xffffffff


	//   ....[25]....
        /*00f0*/ 	.word	0xffffffff


	//   ....[26]....
        /*00f4*/ 	.word	0xffffffff


	//   ....[27]....
        /*00f8*/ 	.word	0xffffffff


	//   ....[28]....
        /*00fc*/ 	.word	0xffffffff


	//   ....[29]....
        /*0100*/ 	.word	0xffffffff


	//   ....[30]....
        /*0104*/ 	.word	0xffffffff


	//   ....[31]....
        /*0108*/ 	.word	0xffffffff


	//   ....[32]....
        /*010c*/ 	.word	0xffffffff


	//   ....[33]....
        /*0110*/ 	.word	0xffffffff


	//   ....[34]....
        /*0114*/ 	.word	0xffffffff


	//   ....[35]....
        /*0118*/ 	.word	0xffffffff


	//   ....[36]....
        /*011c*/ 	.word	0xffffffff


	//   ....[37]....
        /*0120*/ 	.word	0xffffffff


	//   ....[38]....
        /*0124*/ 	.word	0xffffffff


	//   ....[39]....
        /*0128*/ 	.word	0xffffffff


	//   ....[40]....
        /*012c*/ 	.word	0xffffffff


	//   ....[41]....
        /*0130*/ 	.word	0xffffffff


	//   ....[42]....
        /*0134*/ 	.word	0xffffffff


	//   ....[43]....
        /*0138*/ 	.word	0xffffffff


	//   ....[44]....
        /*013c*/ 	.word	0xffffffff


	//   ....[45]....
        /*0140*/ 	.word	0xffffffff


	//   ....[46]....
        /*0144*/ 	.word	0xffffffff


	//   ....[47]....
        /*0148*/ 	.word	0xffffffff


	//   ....[48]....
        /*014c*/ 	.word	0xffffffff


	//   ....[49]....
        /*0150*/ 	.word	0xffffffff


	//   ....[50]....
        /*0154*/ 	.word	0xffffffff


	//   ....[51]....
        /*0158*/ 	.word	0xffffffff


	//   ....[52]....
        /*015c*/ 	.word	0xffffffff


	//   ....[53]....
        /*0160*/ 	.word	0xffffffff


	//   ....[54]....
        /*0164*/ 	.word	0xffffffff


	//   ....[55]....
        /*0168*/ 	.word	0xffffffff


	//   ....[56]....
        /*016c*/ 	.word	0xffffffff


	//   ....[57]....
        /*0170*/ 	.word	0xffffffff


	//   ....[58]....
        /*0174*/ 	.word	0xffffffff


	//   ....[59]....
        /*0178*/ 	.word	0xffffffff


	//   ....[60]....
        /*017c*/ 	.word	0x0500000a


	//   ....[61]....
        /*0180*/ 	.word	0x0500000a


	//   ....[62]....
        /*0184*/ 	.word	0x0500000a


	//   ....[63]....
        /*0188*/ 	.word	0x0500000a


	//   ....[64]....
        /*018c*/ 	.word	0x0500000a


	//   ....[65]....
        /*0190*/ 	.word	0x0500000a


	//   ....[66]....
        /*0194*/ 	.word	0x0500000a


	//   ....[67]....
        /*0198*/ 	.word	0x0500000a


	//   ....[68]....
        /*019c*/ 	.word	0x0500000a


	//   ....[69]....
        /*01a0*/ 	.word	0x0500000a


	//   ....[70]....
        /*01a4*/ 	.word	0x0500000a


	//   ....[71]....
        /*01a8*/ 	.word	0x0500000a


	//   ....[72]....
        /*01ac*/ 	.word	0x0500000a


	//   ....[73]....
        /*01b0*/ 	.word	0x0500000a


	//   ....[74]....
        /*01b4*/ 	.word	0x0500000a


	//   ....[75]....
        /*01b8*/ 	.word	0x0500000a


	//   ....[76]....
        /*01bc*/ 	.word	0x0500000a


	//   ....[77]....
        /*01c0*/ 	.word	0x0500000a


	//   ....[78]....
        /*01c4*/ 	.word	0x0500000a


	//   ....[79]....
        /*01c8*/ 	.word	0x0500000a


	//   ....[80]....
        /*01cc*/ 	.word	0x0500000a


	//   ....[81]....
        /*01d0*/ 	.word	0x0500000a


	//   ....[82]....
        /*01d4*/ 	.word	0x0500000a


	//   ....[83]....
        /*01d8*/ 	.word	0x0500000a


	//   ....[84]....
        /*01dc*/ 	.word	0x0500000a


	//   ....[85]....
        /*01e0*/ 	.word	0x0500000a


	//   ....[86]....
        /*01e4*/ 	.word	0x0500000a


	//   ....[87]....
        /*01e8*/ 	.word	0x0500000a


	//   ....[88]....
        /*01ec*/ 	.word	0x0500000a


	//   ....[89]....
        /*01f0*/ 	.word	0x0500000a


	//   ....[90]....
        /*01f4*/ 	.word	0x0500000a


	//   ....[91]....
        /*01f8*/ 	.word	0x0500000a


	//   ....[92]....
        /*01fc*/ 	.word	0x0500000a


	//   ....[93]....
        /*0200*/ 	.word	0x0500000a


	//   ....[94]....
        /*0204*/ 	.word	0x0500000a


	//   ....[95]....
        /*0208*/ 	.word	0x0500000a


	//----- nvinfo : EIATTR_COOP_GROUP_INSTR_OFFSETS
	.align		4
.L_104:
        /*020c*/ 	.byte	0x04, 0x28
        /*020e*/ 	.short	(.L_106 - .L_105)


	//   ....[0]....
.L_105:
        /*0210*/ 	.word	0x000004d0


	//   ....[1]....
        /*0214*/ 	.word	0x000006f0


	//   ....[2]....
        /*0218*/ 	.word	0x00000710


	//   ....[3]....
        /*021c*/ 	.word	0x00000730


	//   ....[4]....
        /*0220*/ 	.word	0x00000750


	//   ....[5]....
        /*0224*/ 	.word	0x00000770


	//   ....[6]....
        /*0228*/ 	.word	0x00000b80


	//   ....[7]....
        /*022c*/ 	.word	0x00000ba0


	//   ....[8]....
        /*0230*/ 	.word	0x00000bc0


	//   ....[9]....
        /*0234*/ 	.word	0x00000be0


	//   ....[10]....
        /*0238*/ 	.word	0x00000c00


	//   ....[11]....
        /*023c*/ 	.word	0x00001000


	//   ....[12]....
        /*0240*/ 	.word	0x00001090


	//   ....[13]....
        /*0244*/ 	.word	0x000010f0


	//   ....[14]....
        /*0248*/ 	.word	0x00001160


	//   ....[15]....
        /*024c*/ 	.word	0x000011c0


	//   ....[16]....
        /*0250*/ 	.word	0x00001210


	//   ....[17]....
        /*0254*/ 	.word	0x00001270


	//   ....[18]....
        /*0258*/ 	.word	0x000012c0


	//   ....[19]....
        /*025c*/ 	.word	0x000012e0


	//   ....[20]....
        /*0260*/ 	.word	0x000013a0


	//   ....[21]....
        /*0264*/ 	.word	0x00001430


	//   ....[22]....
        /*0268*/ 	.word	0x00001480


	//   ....[23]....
        /*026c*/ 	.word	0x000014e0


	//   ....[24]....
        /*0270*/ 	.word	0x00001540


	//   ....[25]....
        /*0274*/ 	.word	0x00001580


	//   ....[26]....
        /*0278*/ 	.word	0x000015c0


	//   ....[27]....
        /*027c*/ 	.word	0x00001600


	//   ....[28]....
        /*0280*/ 	.word	0x00001610


	//   ....[29]....
        /*0284*/ 	.word	0x00001a50


	//   ....[30]....
        /*0288*/ 	.word	0x00002430


	//   ....[31]....
        /*028c*/ 	.word	0x00002650


	//   ....[32]....
        /*0290*/ 	.word	0x00002670


	//   ....[33]....
        /*0294*/ 	.word	0x00002690


	//   ....[34]....
        /*0298*/ 	.word	0x000026b0


	//   ....[35]....
        /*029c*/ 	.word	0x000026d0


	//   ....[36]....
        /*02a0*/ 	.word	0x00002a60


	//   ....[37]....
        /*02a4*/ 	.word	0x00002a80


	//   ....[38]....
        /*02a8*/ 	.word	0x00002aa0


	//   ....[39]....
        /*02ac*/ 	.word	0x00002ac0


	//   ....[40]....
        /*02b0*/ 	.word	0x00002ae0


	//   ....[41]....
        /*02b4*/ 	.word	0x00002ee0


	//   ....[42]....
        /*02b8*/ 	.word	0x00002f70


	//   ....[43]....
        /*02bc*/ 	.word	0x00002fd0


	//   ....[44]....
        /*02c0*/ 	.word	0x00003030


	//   ....[45]....
        /*02c4*/ 	.word	0x00003090


	//   ....[46]....
        /*02c8*/ 	.word	0x000030f0


	//   ....[47]....
        /*02cc*/ 	.word	0x00003140


	//   ....[48]....
        /*02d0*/ 	.word	0x000031b0


	//   ....[49]....
        /*02d4*/ 	.word	0x000031c0


	//   ....[50]....
        /*02d8*/ 	.word	0x000032a0


	//   ....[51]....
        /*02dc*/ 	.word	0x00003330


	//   ....[52]....
        /*02e0*/ 	.word	0x00003380


	//   ....[53]....
        /*02e4*/ 	.word	0x000033f0


	//   ....[54]....
        /*02e8*/ 	.word	0x00003450


	//   ....[55]....
        /*02ec*/ 	.word	0x000034a0


	//   ....[56]....
        /*02f0*/ 	.word	0x000034e0


	//   ....[57]....
        /*02f4*/ 	.word	0x00003540


	//   ....[58]....
        /*02f8*/ 	.word	0x00003550


	//   ....[59]....
        /*02fc*/ 	.word	0x000039d0


	//   ....[60]....
        /*0300*/ 	.word	0x00003f80


	//   ....[61]....
        /*0304*/ 	.word	0x00004000


	//   ....[62]....
        /*0308*/ 	.word	0x00004090


	//   ....[63]....
        /*030c*/ 	.word	0x00004170


	//   ....[64]....
        /*0310*/ 	.word	0x000041f0


	//   ....[65]....
        /*0314*/ 	.word	0x00004280


	//   ....[66]....
        /*0318*/ 	.word	0x00004300


	//   ....[67]....
        /*031c*/ 	.word	0x00004380


	//   ....[68]....
        /*0320*/ 	.word	0x000043b0


	//   ....[69]....
        /*0324*/ 	.word	0x00004480


	//   ....[70]....
        /*0328*/ 	.word	0x00004500


	//   ....[71]....
        /*032c*/ 	.word	0x00004580


	//   ....[72]....
        /*0330*/ 	.word	0x00004630


	//   ....[73]....
        /*0334*/ 	.word	0x000046c0


	//   ....[74]....
        /*0338*/ 	.word	0x00004740


	//   ....[75]....
        /*033c*/ 	.word	0x000047b0


	//   ....[76]....
        /*0340*/ 	.word	0x00004830


	//   ....[77]....
        /*0344*/ 	.word	0x00004890


	//   ....[78]....
        /*0348*/ 	.word	0x00004900


	//   ....[79]....
        /*034c*/ 	.word	0x00004980


	//   ....[80]....
        /*0350*/ 	.word	0x00004a20


	//   ....[81]....
        /*0354*/ 	.word	0x00004ae0


	//   ....[82]....
        /*0358*/ 	.word	0x00004b80


	//   ....[83]....
        /*035c*/ 	.word	0x00004c10


	//   ....[84]....
        /*0360*/ 	.word	0x00004ca0


	//   ....[85]....
        /*0364*/ 	.word	0x00004d10


	//   ....[86]....
        /*0368*/ 	.word	0x00004d40


	//   ....[87]....
        /*036c*/ 	.word	0x00004e10


	//   ....[88]....
        /*0370*/ 	.word	0x00004e90


	//   ....[89]....
        /*0374*/ 	.word	0x00004f10


	//   ....[90]....
        /*0378*/ 	.word	0x00004fd0


	//   ....[91]....
        /*037c*/ 	.word	0x00005070


	//   ....[92]....
        /*0380*/ 	.word	0x00005100


	//   ....[93]....
        /*0384*/ 	.word	0x00005190


	//   ....[94]....
        /*0388*/ 	.word	0x00005220


	//   ....[95]....
        /*038c*/ 	.word	0x00005280


	//----- nvinfo : EIATTR_VRC_CTA_INIT_COUNT
	.align		4
.L_106:
        /*0390*/ 	.byte	0x02, 0x4a
	.zero		1
	.zero		1


	//----- nvinfo : EIATTR_EXIT_INSTR_OFFSETS
	.align		4
        /*0394*/ 	.byte	0x04, 0x1c
        /*0396*/ 	.short	(.L_108 - .L_107)


	//   ....[0]....
.L_107:
        /*0398*/ 	.word	0x00001ce0


	//   ....[1]....
        /*039c*/ 	.word	0x00001d10


	//   ....[2]....
        /*03a0*/ 	.word	0x00003f10


	//   ....[3]....
        /*03a4*/ 	.word	0x00003f30


	//----- nvinfo : EIATTR_MAX_THREADS
	.align		4
.L_108:
        /*03a8*/ 	.byte	0x04, 0x05
        /*03aa*/ 	.short	(.L_110 - .L_109)
.L_109:
        /*03ac*/ 	.word	0x000001a0
        /*03b0*/ 	.word	0x00000001
        /*03b4*/ 	.word	0x00000001


	//----- nvinfo : EIATTR_CRS_STACK_SIZE
	.align		4
.L_110:
        /*03b8*/ 	.byte	0x04, 0x1e
        /*03ba*/ 	.short	(.L_112 - .L_111)
.L_111:
        /*03bc*/ 	.word	0x00000000


	//----- nvinfo : EIATTR_CBANK_PARAM_SIZE
	.align		4
.L_112:
        /*03c0*/ 	.byte	0x03, 0x19
        /*03c2*/ 	.short	0x0038


	//----- nvinfo : EIATTR_PARAM_CBANK
	.align		4
        /*03c4*/ 	.byte	0x04, 0x0a
        /*03c6*/ 	.short	(.L_114 - .L_113)
	.align		4
.L_113:
        /*03c8*/ 	.word	index@(.nv.constant0._ZN3cub18CUB_300001_SM_10006detail4scan16DeviceScanKernelINS2_10policy_hubIiiimN4cuda3std3__44plusIvEEE10Policy1000EPiSC_NS0_13ScanTileStateIiLb1EEES9_NS1_10InputValueIiSC_EEmiLb0EiEEvT0_T1_T2_iT3_T4_T5_)
        /*03cc*/ 	.short	0x0380
        /*03ce*/ 	.short	0x0038


	//----- nvinfo : EIATTR_SW_WAR
	.align		4
.L_114:
        /*03d0*/ 	.byte	0x04, 0x36
        /*03d2*/ 	.short	(.L_116 - .L_115)
.L_115:
        /*03d4*/ 	.word	0x00000008
.L_116:


//--------------------- .nv.info._ZN3cub18CUB_300001_SM_10006detail4scan16DeviceScanKernelINS2_10policy_hubIiiijN4cuda3std3__44plusIvEEE10Policy1000EPiSC_NS0_13ScanTileStateIiLb1EEES9_NS1_10InputValueIiSC_EEjiLb0EiEEvT0_T1_T2_iT3_T4_T5_ --------------------------
	.section	.nv.info._ZN3cub18CUB_300001_SM_10006detail4scan16DeviceScanKernelINS2_10policy_hubIiiijN4cuda3std3__44plusIvEEE10Policy1000EPiSC_NS0_13ScanTileStateIiLb1EEES9_NS1_10InputValueIiSC_EEjiLb0EiEEvT0_T1_T2_iT3_T4_T5_,"",@"SHT_CUDA_INFO"
	.sectionflags	@""
	.align	4


	//----- nvinfo : EIATTR_CUDA_API_VERSION
	.align		4
        /*0000*/ 	.byte	0x04, 0x37
        /*0002*/ 	.short	(.L_118 - .L_117)
.L_117:
        /*0004*/ 	.word	0x00000082


	//----- nvinfo : EIATTR_KPARAM_INFO
	.align		4
.L_118:
        /*0008*/ 	.byte	0x04, 0x17
        /*000a*/ 	.short	(.L_120 - .L_119)
.L_119:
        /*000c*/ 	.word	0x00000000
        /*0010*/ 	.short	0x0006
        /*0012*/ 	.short	0x0030
        /*0014*/ 	.byte	0x00, 0xf0, 0x11, 0x00


	//----- nvinfo : EIATTR_KPARAM_INFO
	.align		4
.L_120:
        /*0018*/ 	.byte	0x04, 0x17
        /*001a*/ 	.short	(.L_122 - .L_121)
.L_121:
        /*001c*/ 	.word	0x00000000
        /*0020*/ 	.short	0x0005
        /*0022*/ 	.short	0x0020
        /*0024*/ 	.byte	0x00, 0xf0, 0x41, 0x00


	//----- nvinfo : EIATTR_KPARAM_INFO
	.align		4
.L_122:
        /*0028*/ 	.byte	0x04, 0x17
        /*002a*/ 	.short	(.L_124 - .L_123)
.L_123:
        /*002c*/ 	.word	0x00000000
        /*0030*/ 	.short	0x0004
        /*0032*/ 	.short	0x001c
        /*0034*/ 	.byte	0x00, 0xf0, 0x05, 0x00


	//----- nvinfo : EIATTR_KPARAM_INFO
	.align		4
.L_124:
        /*0038*/ 	.byte	0x04, 0x17
        /*003a*/ 	.short	(.L_126 - .L_125)
.L_125:
        /*003c*/ 	.word	0x00000000
        /*0040*/ 	.short	0x0003
        /*0042*/ 	.short	0x0018
        /*0044*/ 	.byte	0x00, 0xf0, 0x11, 0x00


	//----- nvinfo : EIATTR_KPARAM_INFO
	.align		4
.L_126:
        /*0048*/ 	.byte	0x04, 0x17
        /*004a*/ 	.short	(.L_128 - .L_127)
.L_127:
        /*004c*/ 	.word	0x00000000
        /*0050*/ 	.short	0x0002
        /*0052*/ 	.short	0x0010
        /*0054*/ 	.byte	0x00, 0xf0, 0x21, 0x00


	//----- nvinfo : EIATTR_KPARAM_INFO
	.align		4
.L_128:
        /*0058*/ 	.byte	0x04, 0x17
        /*005a*/ 	.short	(.L_130 - .L_129)
.L_129:
        /*005c*/ 	.word	0x00000000
        /*0060*/ 	.short	0x0001
        /*0062*/ 	.short	0x0008
        /*0064*/ 	.byte	0x00, 0xf5, 0x21, 0x00


	//----- nvinfo : EIATTR_KPARAM_INFO
	.align		4
.L_130:
        /*0068*/ 	.byte	0x04, 0x17
        /*006a*/ 	.short	(.L_132 - .L_131)
.L_131:
        /*006c*/ 	.word	0x00000000
        /*0070*/ 	.short	0x0000
        /*0072*/ 	.short	0x0000
        /*0074*/ 	.byte	0x00, 0xf5, 0x21, 0x00


	//----- nvinfo : EIATTR_SPARSE_MMA_MASK
	.align		4
.L_132:
        /*0078*/ 	.byte	0x03, 0x50
        /*007a*/ 	.short	0x0000


	//----- nvinfo : EIATTR_MAXREG_COUNT
	.align		4
        /*007c*/ 	.byte	0x03, 0x1b
        /*007e*/ 	.short	0x00a8


	//----- nvinfo : EIATTR_NUM_BARRIERS
	.align		4
        /*0080*/ 	.byte	0x02, 0x4c
        /*0082*/ 	.byte	0x01
	.zero		1


	//----- nvinfo : EIATTR_MERCURY_ISA_VERSION
	.align		4
        /*0084*/ 	.byte	0x03, 0x5f
        /*0086*/ 	.short	0x0101


	//----- nvinfo : EIATTR_UNUSED_LOAD_BYTE_OFFSET
	.align		4
        /*0088*/ 	.byte	0x04, 0x44
        /*008a*/ 	.short	(.L_134 - .L_133)


	//   ....[0]....
.L_133:
        /*008c*/ 	.word	0x000029f0
        /*0090*/ 	.word	0x00000fff


	//----- nvinfo : EIATTR_COOP_GROUP_MASK_REGIDS
	.align		4
.L_134:
        /*0094*/ 	.byte	0x04, 0x29
        /*0096*/ 	.short	(.L_136 - .L_135)


	//   ....[0]....
.L_135:
        /*0098*/ 	.word	0xffffffff


	//   ....[1]....
        /*009c*/ 	.word	0xffffffff


	//   ....[2]....
        /*00a0*/ 	.word	0xffffffff


	//   ....[3]....
        /*00a4*/ 	.word	0xffffffff


	//   ....[4]....
        /*00a8*/ 	.word	0xffffffff


	//   ....[5]....
        /*00ac*/ 	.word	0xffffffff


	//   ....[6]....
        /*00b0*/ 	.word	0xffffffff


	//   ....[7]....
        /*00b4*/ 	.word	0xffffffff


	//   ....[8]....
        /*00b8*/ 	.word	0xffffffff


	//   ....[9]....
        /*00bc*/ 	.word	0xffffffff


	//   ....[10]....
        /*00c0*/ 	.word	0xffffffff


	//   ....[11]....
        /*00c4*/ 	.word	0xffffffff


	//   ....[12]....
        /*00c8*/ 	.word	0xffffffff


	//   ....[13]....
        /*00cc*/ 	.word	0xffffffff


	//   ....[14]....
        /*00d0*/ 	.word	0xffffffff


	//   ....[15]....
        /*00d4*/ 	.word	0xffffffff


	//   ....[16]....
        /*00d8*/ 	.word	0xffffffff


	//   ....[17]....
        /*00dc*/ 	.word	0xffffffff


	//   ....[18]....
        /*00e0*/ 	.word	0xffffffff


	//   ....[19]....
        /*00e4*/ 	.word	0xffffffff


	//   ....[20]....
        /*00e8*/ 	.word	0xffffffff


	//   ....[21]....
        /*00ec*/ 	.word	0xffffffff


	//   ....[22]....
        /*00f0*/ 	.word	0xffffffff


	//   ....[23]....
        /*00f4*/ 	.word	0xffffffff


	//   ....[24]....
        /*00f8*/ 	.word	0xffffffff


	//   ....[25]....
        /*00fc*/ 	.word	0xffffffff


	//   ....[26]....
        /*0100*/ 	.word	0xffffffff


	//   ....[27]....
        /*0104*/ 	.word	0xffffffff


	//   ....[28]....
        /*0108*/ 	.word	0xffffffff


	//   ....[29]....
        /*010c*/ 	.word	0xffffffff


	//   ....[30]....
        /*0110*/ 	.word	0xffffffff


	//   ....[31]....
        /*0114*/ 	.word	0xffffffff


	//   ....[32]....
        /*0118*/ 	.word	0xffffffff


	//   ....[33]....
        /*011c*/ 	.word	0xffffffff


	//   ....[34]....
        /*0120*/ 	.word	0xffffffff


	//   ....[35]....
        /*0124*/ 	.word	0xffffffff


	//   ....[36]....
        /*0128*/ 	.word	0xffffffff


	//   ....[37]....
        /*012c*/ 	.word	0xffffffff


	//   ....[38]....
        /*0130*/ 	.word	0xffffffff


	//   ....[39]....
        /*0134*/ 	.word	0xffffffff


	//   ....[40]....
        /*0138*/ 	.word	0xffffffff


	//   ....[41]....
        /*013c*/ 	.word	0xffffffff


	//   ....[42]....
        /*0140*/ 	.word	0xffffffff


	//   ....[43]....
        /*0144*/ 	.word	0xffffffff


	//   ....[44]....
        /*0148*/ 	.word	0xffffffff


	//   ....[45]....
        /*014c*/ 	.word	0xffffffff


	//   ....[46]....
        /*0150*/ 	.word	0xffffffff


	//   ....[47]....
        /*0154*/ 	.word	0xffffffff


	//   ....[48]....
        /*0158*/ 	.word	0xffffffff


	//   ....[49]....
        /*015c*/ 	.word	0xffffffff


	//   ....[50]....
        /*0160*/ 	.word	0xffffffff


	//   ....[51]....
        /*0164*/ 	.word	0xffffffff


	//   ....[52]....
        /*0168*/ 	.word	0xffffffff


	//   ....[53]....
        /*016c*/ 	.word	0xffffffff


	//   ....[54]....
        /*0170*/ 	.word	0xffffffff


	//   ....[55]....
        /*0174*/ 	.word	0xffffffff


	//   ....[56]....
        /*0178*/ 	.word	0xffffffff


	//   ....[57]....
        /*017c*/ 	.word	0xffffffff


	//   ....[58]....
        /*0180*/ 	.word	0xffffffff


	//   ....[59]....
        /*0184*/ 	.word	0xffffffff


	//   ....[60]....
        /*0188*/ 	.word	0x05000013


	//   ....[61]....
        /*018c*/ 	.word	0x05000013


	//   ....[62]....
        /*0190*/ 	.word	0x05000013


	//   ....[63]....
        /*0194*/ 	.word	0x05000013


	//   ....[64]....
        /*0198*/ 	.word	0x05000013


	//   ....[65]....
        /*019c*/ 	.word	0x05000013


	//   ....[66]....
        /*01a0*/ 	.word	0x05000013


	//   ....[67]....
        /*01a4*/ 	.word	0x05000013


	//   ....[68]....
        /*01a8*/ 	.word	0x05000013


	//   ....[69]....
        /*01ac*/ 	.word	0x05000013


	//   ....[70]....
        /*01b0*/ 	.word	0x05000013


	//   ....[71]....
        /*01b4*/ 	.word	0x05000013


	//   ....[72]....
        /*01b8*/ 	.word	0x05000013


	//   ....[73]....
        /*01bc*/ 	.word	0x05000013


	//   ....[74]....
        /*01c0*/ 	.word	0x05000013


	//   ....[75]....
        /*01c4*/ 	.word	0x05000013


	//   ....[76]....
        /*01c8*/ 	.word	0x05000013


	//   ....[77]....
        /*01cc*/ 	.word	0x05000013


	//   ....[78]....
        /*01d0*/ 	.word	0x05000013


	//   ....[79]....
        /*01d4*/ 	.word	0x05000013


	//   ....[80]....
        /*01d8*/ 	.word	0x05000013


	//   ....[81]....
        /*01dc*/ 	.word	0x05000013


	//   ....[82]....
        /*01e0*/ 	.word	0x05000013


	//   ....[83]....
        /*01e4*/ 	.word	0x05000013


	//   ....[84]....
        /*01e8*/ 	.word	0x05000013


	//   ....[85]....
        /*01ec*/ 	.word	0x05000013


	//   ....[86]....
        /*01f0*/ 	.word	0x05000013


	//   ....[87]....
        /*01f4*/ 	.word	0x05000013


	//   ....[88]....
        /*01f8*/ 	.word	0x05000013


	//   ....[89]....
        /*01fc*/ 	.word	0x05000013


	//   ....[90]....
        /*0200*/ 	.word	0x05000013


	//   ....[91]....
        /*0204*/ 	.word	0x05000013


	//   ....[92]....
        /*0208*/ 	.word	0x05000013


	//   ....[93]....
        /*020c*/ 	.word	0x05000013


	//   ....[94]....
        /*0210*/ 	.word	0x05000013


	//   ....[95]....
        /*0214*/ 	.word	0x05000013


	//----- nvinfo : EIATTR_COOP_GROUP_INSTR_OFFSETS
	.align		4
.L_136:
        /*0218*/ 	.byte	0x04, 0x28
        /*021a*/ 	.short	(.L_138 - .L_137)


	//   ....[0]....
.L_137:
        /*021c*/ 	.word	0x00000510


	//   ....[1]....
        /*0220*/ 	.word	0x000006d0


	//   ....[2]....
        /*0224*/ 	.word	0x000006f0


	//   ....[3]....
        /*0228*/ 	.word	0x00000710


	//   ....[4]....
        /*022c*/ 	.word	0x00000730


	//   ....[5]....
        /*0230*/ 	.word	0x00000750


	//   ....[6]....
        /*0234*/ 	.word	0x00000b40


	//   ....[7]....
        /*0238*/ 	.word	0x00000b60


	//   ....[8]....
        /*023c*/ 	.word	0x00000b80


	//   ....[9]....
        /*0240*/ 	.word	0x00000ba0


	//   ....[10]....
        /*0244*/ 	.word	0x00000bc0


	//   ....[11]....
        /*0248*/ 	.word	0x00000f70


	//   ....[12]....
        /*024c*/ 	.word	0x00001140


	//   ....[13]....
        /*0250*/ 	.word	0x000011a0


	//   ....[14]....
        /*0254*/ 	.word	0x00001250


	//   ....[15]....
        /*0258*/ 	.word	0x000012a0


	//   ....[16]....
        /*025c*/ 	.word	0x000012f0


	//   ....[17]....
        /*0260*/ 	.word	0x00001340


	//   ....[18]....
        /*0264*/ 	.word	0x00001380


	//   ....[19]....
        /*0268*/ 	.word	0x00001390


	//   ....[20]....
        /*026c*/ 	.word	0x00001470


	//   ....[21]....
        /*0270*/ 	.word	0x00001640


	//   ....[22]....
        /*0274*/ 	.word	0x00001690


	//   ....[23]....
        /*0278*/ 	.word	0x000016f0


	//   ....[24]....
        /*027c*/ 	.word	0x00001750


	//   ....[25]....
        /*0280*/ 	.word	0x00001790


	//   ....[26]....
        /*0284*/ 	.word	0x000017d0


	//   ....[27]....
        /*0288*/ 	.word	0x00001810


	//   ....[28]....
        /*028c*/ 	.word	0x00001820


	//   ....[29]....
        /*0290*/ 	.word	0x00001c30


	//   ....[30]....
        /*0294*/ 	.word	0x00002710


	//   ....[31]....
        /*0298*/ 	.word	0x000028d0


	//   ....[32]....
        /*029c*/ 	.word	0x000028f0


	//   ....[33]....
        /*02a0*/ 	.word	0x00002910


	//   ....[34]....
        /*02a4*/ 	.word	0x00002930


	//   ....[35]....
        /*02a8*/ 	.word	0x00002950


	//   ....[36]....
        /*02ac*/ 	.word	0x00002ce0


	//   ....[37]....
        /*02b0*/ 	.word	0x00002d00


	//   ....[38]....
        /*02b4*/ 	.word	0x00002d20


	//   ....[39]....
        /*02b8*/ 	.word	0x00002d40


	//   ....[40]....
        /*02bc*/ 	.word	0x00002d60


	//   ....[41]....
        /*02c0*/ 	.word	0x00003120


	//   ....[42]....
        /*02c4*/ 	.word	0x000032f0


	//   ....[43]....
        /*02c8*/ 	.word	0x00003350


	//   ....[44]....
        /*02cc*/ 	.word	0x000033c0


	//   ....[45]....
        /*02d0*/ 	.word	0x00003430


	//   ....[46]....
        /*02d4*/ 	.word	0x00003480


	//   ....[47]....
        /*02d8*/ 	.word	0x000034d0


	//   ....[48]....
        /*02dc*/ 	.word	0x00003530


	//   ....[49]....
        /*02e0*/ 	.word	0x00003540


	//   ....[50]....
        /*02e4*/ 	.word	0x00003620


	//   ....[51]....
        /*02e8*/ 	.word	0x000037f0


	//   ....[52]....
        /*02ec*/ 	.word	0x00003840


	//   ....[53]....
        /*02f0*/ 	.word	0x000038b0


	//   ....[54]....
        /*02f4*/ 	.word	0x00003910


	//   ....[55]....
        /*02f8*/ 	.word	0x00003960


	//   ....[56]....
        /*02fc*/ 	.word	0x000039c0


	//   ....[57]....
        /*0300*/ 	.word	0x00003a00


	//   ....[58]....
        /*0304*/ 	.word	0x00003a10


	//   ....[59]....
        /*0308*/ 	.word	0x00003e90


	//   ....[60]....
        /*030c*/ 	.word	0x000044a0


	//   ....[61]....
        /*0310*/ 	.word	0x00004520


	//   ....[62]....
        /*0314*/ 	.word	0x000045b0


	//   ....[63]....
        /*0318*/ 	.word	0x000046b0


	//   ....[64]....
        /*031c*/ 	.word	0x00004750


	//   ....[65]....
        /*0320*/ 	.word	0x000047e0


	//   ....[66]....
        /*0324*/ 	.word	0x00004860


	//   ....[67]....
        /*0328*/ 	.word	0x000048e0


	//   ....[68]....
        /*032c*/ 	.word	0x00004910


	//   ....[69]....
        /*0330*/ 	.word	0x000049b0


	//   ....[70]....
        /*0334*/ 	.word	0x00004a30


	//   ....[71]....
        /*0338*/ 	.word	0x00004ab0


	//   ....[72]....
        /*033c*/ 	.word	0x00004b70


	//   ....[73]....
        /*0340*/ 	.word	0x00004c00


	//   ....[74]....
        /*0344*/ 	.word	0x00004c80


	//   ....[75]....
        /*0348*/ 	.word	0x00004d00


	//   ....[76]....
        /*034c*/ 	.word	0x00004d80


	//   ....[77]....
        /*0350*/ 	.word	0x00004db0


	//   ....[78]....
        /*0354*/ 	.word	0x00004e50


	//   ....[79]....
        /*0358*/ 	.word	0x00004ed0


	//   ....[80]....
        /*035c*/ 	.word	0x00004f60


	//   ....[81]....
        /*0360*/ 	.word	0x00005030


	//   ....[82]....
        /*0364*/ 	.word	0x000050d0


	//   ....[83]....
        /*0368*/ 	.word	0x00005160


	//   ....[84]....
        /*036c*/ 	.word	0x000051e0


	//   ....[85]....
        /*0370*/ 	.word	0x00005280


	//   ....[86]....
        /*0374*/ 	.word	0x000052b0


	//   ....[87]....
        /*0378*/ 	.word	0x00005370


	//   ....[88]....
        /*037c*/ 	.word	0x000053f0


	//   ....[89]....
        /*0380*/ 	.word	0x00005470


	//   ....[90]....
        /*0384*/ 	.word	0x00005530


	//   ....[91]....
        /*0388*/ 	.word	0x000055d0


	//   ....[92]....
        /*038c*/ 	.word	0x00005660


	//   ....[93]....
        /*0390*/ 	.word	0x000056f0


	//   ....[94]....
        /*0394*/ 	.word	0x00005760


	//   ....[95]....
        /*0398*/ 	.word	0x000057e0


	//----- nvinfo : EIATTR_VRC_CTA_INIT_COUNT
	.align		4
.L_138:
        /*039c*/ 	.byte	0x02, 0x4a
	.zero		1
	.zero		1


	//----- nvinfo : EIATTR_EXIT_INSTR_OFFSETS
	.align		4
        /*03a0*/ 	.byte	0x04, 0x1c
        /*03a2*/ 	.short	(.L_140 - .L_139)


	//   ....[0]....
.L_139:
        /*03a4*/ 	.word	0x00001f00


	//   ....[1]....
        /*03a8*/ 	.word	0x00001f20


	//   ....[2]....
        /*03ac*/ 	.word	0x00004430


	//   ....[3]....
        /*03b0*/ 	.word	0x00004450


	//----- nvinfo : EIATTR_MAX_THREADS
	.align		4
.L_140:
        /*03b4*/ 	.byte	0x04, 0x05
        /*03b6*/ 	.short	(.L_142 - .L_141)
.L_141:
        /*03b8*/ 	.word	0x00000180
        /*03bc*/ 	.word	0x00000001
        /*03c0*/ 	.word	0x00000001


	//----- nvinfo : EIATTR_CRS_STACK_SIZE
	.align		4
.L_142:
        /*03c4*/ 	.byte	0x04, 0x1e
        /*03c6*/ 	.short	(.L_144 - .L_143)
.L_143:
        /*03c8*/ 	.word	0x00000000


	//----- nvinfo : EIATTR_CBANK_PARAM_SIZE
	.align		4
.L_144:
        /*03cc*/ 	.byte	0x03, 0x19
        /*03ce*/ 	.short	0x0034


	//----- nvinfo : EIATTR_PARAM_CBANK
	.align		4
        /*03d0*/ 	.byte	0x04, 0x0a
        /*03d2*/ 	.short	(.L_146 - .L_145)
	.align		4
.L_145:
        /*03d4*/ 	.word	index@(.nv.constant0._ZN3cub18CUB_300001_SM_10006detail4scan16DeviceScanKernelINS2_10policy_hubIiiijN4cuda3std3__44plusIvEEE10Policy1000EPiSC_NS0_13ScanTileStateIiLb1EEES9_NS1_10InputValueIiSC_EEjiLb0EiEEvT0_T1_T2_iT3_T4_T5_)
        /*03d8*/ 	.short	0x0380
        /*03da*/ 	.short	0x0034


	//----- nvinfo : EIATTR_SW_WAR
	.align		4
.L_146:
        /*03dc*/ 	.byte	0x04, 0x36
        /*03de*/ 	.short	(.L_148 - .L_147)
.L_147:
        /*03e0*/ 	.word	0x00000008
.L_148:


//--------------------- .nv.info._ZN3cub18CUB_300001_SM_10006detail4scan20DeviceScanInitKernelINS0_13ScanTileStateIiLb1EEEEEvT_i --------------------------
	.section	.nv.info._ZN3cub18CUB_300001_SM_10006detail4scan20DeviceScanInitKernelINS0_13ScanTileStateIiLb1EEEEEvT_i,"",@"SHT_CUDA_INFO"
	.sectionflags	@""
	.align	4


	//----- nvinfo : EIATTR_CUDA_API_VERSION
	.align		4
        /*0000*/ 	.byte	0x04, 0x37
        /*0002*/ 	.short	(.L_150 - .L_149)
.L_149:
        /*0004*/ 	.word	0x00000082


	//----- nvinfo : EIATTR_KPARAM_INFO
	.align		4
.L_150:
        /*0008*/ 	.byte	0x04, 0x17
        /*000a*/ 	.short	(.L_152 - .L_151)
.L_151:
        /*000c*/ 	.word	0x00000000
        /*0010*/ 	.short	0x0001
        /*0012*/ 	.short	0x0008
        /*0014*/ 	.byte	0x00, 0xf0, 0x11, 0x00


	//----- nvinfo : EIATTR_KPARAM_INFO
	.align		4
.L_152:
        /*0018*/ 	.byte	0x04, 0x17
        /*001a*/ 	.short	(.L_154 - .L_153)
.L_153:
        /*001c*/ 	.word	0x00000000
        /*0020*/ 	.short	0x0000
        /*0022*/ 	.short	0x0000
        /*0024*/ 	.byte	0x00, 0xf0, 0x21, 0x00


	//----- nvinfo : EIATTR_SPARSE_MMA_MASK
	.align		4
.L_154:
        /*0028*/ 	.byte	0x03, 0x50
        /*002a*/ 	.short	0x0000


	//----- nvinfo : EIATTR_MAXREG_COUNT
	.align		4
        /*002c*/ 	.byte	0x03, 0x1b
        /*002e*/ 	.short	0x00ff


	//----- nvinfo : EIATTR_MERCURY_ISA_VERSION
	.align		4
        /*0030*/ 	.byte	0x03, 0x5f
        /*0032*/ 	.short	0x0101


	//----- nvinfo : EIATTR_VRC_CTA_INIT_COUNT
	.align		4
        /*0034*/ 	.byte	0x02, 0x4a
	.zero		1
	.zero		1


	//----- nvinfo : EIATTR_EXIT_INSTR_OFFSETS
	.align		4
        /*0038*/ 	.byte	0x04, 0x1c
        /*003a*/ 	.short	(.L_156 - .L_155)


	//   ....[0]....
.L_155:
        /*003c*/ 	.word	0x000000f0


	//   ....[1]....
        /*0040*/ 	.word	0x00000130


	//----- nvinfo : EIATTR_CBANK_PARAM_SIZE
	.align		4
.L_156:
        /*0044*/ 	.byte	0x03, 0x19
        /*0046*/ 	.short	0x000c


	//----- nvinfo : EIATTR_PARAM_CBANK
	.align		4
        /*0048*/ 	.byte	0x04, 0x0a
        /*004a*/ 	.short	(.L_158 - .L_157)
	.align		4
.L_157:
        /*004c*/ 	.word	index@(.nv.constant0._ZN3cub18CUB_300001_SM_10006detail4scan20DeviceScanInitKernelINS0_13ScanTileStateIiLb1EEEEEvT_i)
        /*0050*/ 	.short	0x0380
        /*0052*/ 	.short	0x000c


	//----- nvinfo : EIATTR_SW_WAR
	.align		4
.L_158:
        /*0054*/ 	.byte	0x04, 0x36
        /*0056*/ 	.short	(.L_160 - .L_159)
.L_159:
        /*0058*/ 	.word	0x00000008
.L_160:


//--------------------- .nv.info._ZN3cub18CUB_300001_SM_10006detail11EmptyKernelIvEEvv --------------------------
	.section	.nv.info._ZN3cub18CUB_300001_SM_10006detail11EmptyKernelIvEEvv,"",@"SHT_CUDA_INFO"
	.sectionflags	@""
	.align	4


	//----- nvinfo : EIATTR_CUDA_API_VERSION
	.align		4
        /*0000*/ 	.byte	0x04, 0x37
        /*0002*/ 	.short	(.L_162 - .L_161)
.L_161:
        /*0004*/ 	.word	0x00000082


	//----- nvinfo : EIATTR_SPARSE_MMA_MASK
	.align		4
.L_162:
        /*0008*/ 	.byte	0x03, 0x50
        /*000a*/ 	.short	0x0000


	//----- nvinfo : EIATTR_MAXREG_COUNT
	.align		4
        /*000c*/ 	.byte	0x03, 0x1b
        /*000e*/ 	.short	0x00ff


	//----- nvinfo : EIATTR_MERCURY_ISA_VERSION
	.align		4
        /*0010*/ 	.byte	0x03, 0x5f
        /*0012*/ 	.short	0x0101


	//----- nvinfo : EIATTR_VRC_CTA_INIT_COUNT
	.align		4
        /*0014*/ 	.byte	0x02, 0x4a
	.zero		1
	.zero		1


	//----- nvinfo : EIATTR_EXIT_INSTR_OFFSETS
	.align		4
        /*0018*/ 	.byte	0x04, 0x1c
        /*001a*/ 	.short	(.L_164 - .L_163)


	//   ....[0]....
.L_163:
        /*001c*/ 	.word	0x00000010


	//----- nvinfo : EIATTR_SW_WAR
	.align		4
.L_164:
        /*0020*/ 	.byte	0x04, 0x36
        /*0022*/ 	.short	(.L_166 - .L_165)
.L_165:
        /*0024*/ 	.word	0x00000008
.L_166:


//--------------------- .nv.info._Z24block_spgemm_2d_half_mmaPKiS0_PK6__halfS0_S0_S3_S0_S0_PS1_S1_S1_ --------------------------
	.section	.nv.info._Z24block_spgemm_2d_half_mmaPKiS0_PK6__halfS0_S0_S3_S0_S0_PS1_S1_S1_,"",@"SHT_CUDA_INFO"
	.sectionflags	@""
	.align	4


	//----- nvinfo : EIATTR_CUDA_API_VERSION
	.align		4
        /*0000*/ 	.byte	0x04, 0x37
        /*0002*/ 	.short	(.L_168 - .L_167)
.L_167:
        /*0004*/ 	.word	0x00000082


	//----- nvinfo : EIATTR_KPARAM_INFO
	.align		4
.L_168:
        /*0008*/ 	.byte	0x04, 0x17
        /*000a*/ 	.short	(.L_170 - .L_169)
.L_169:
        /*000c*/ 	.word	0x00000000
        /*0010*/ 	.short	0x000a
        /*0012*/ 	.short	0x004a
        /*0014*/ 	.byte	0x00, 0xf0, 0x09, 0x00


	//----- nvinfo : EIATTR_KPARAM_INFO
	.align		4
.L_170:
        /*0018*/ 	.byte	0x04, 0x17
        /*001a*/ 	.short	(.L_172 - .L_171)
.L_171:
        /*001c*/ 	.word	0x00000000
        /*0020*/ 	.short	0x0009
        /*0022*/ 	.short	0x0048
        /*0024*/ 	.byte	0x00, 0xf0, 0x09, 0x00


	//----- nvinfo : EIATTR_KPARAM_INFO
	.align		4
.L_172:
        /*0028*/ 	.byte	0x04, 0x17
        /*002a*/ 	.short	(.L_174 - .L_173)
.L_173:
        /*002c*/ 	.word	0x00000000
        /*0030*/ 	.short	0x0008
        /*0032*/ 	.short	0x0040
        /*0034*/ 	.byte	0x00, 0xf5, 0x21, 0x00


	//----- nvinfo : EIATTR_KPARAM_INFO
	.align		4
.L_174:
        /*0038*/ 	.byte	0x04, 0x17
        /*003a*/ 	.short	(.L_176 - .L_175)
.L_175:
        /*003c*/ 	.word	0x00000000
        /*0040*/ 	.short	0x0007
        /*0042*/ 	.short	0x0038
        /*0044*/ 	.byte	0x00, 0xf5, 0x21, 0x00


	//----- nvinfo : EIATTR_KPARAM_INFO
	.align		4
.L_176:
        /*0048*/ 	.byte	0x04, 0x17
        /*004a*/ 	.short	(.L_178 - .L_177)
.L_177:
        /*004c*/ 	.word	0x00000000
        /*0050*/ 	.short	0x0006
        /*0052*/ 	.short	0x0030
        /*0054*/ 	.byte	0x00, 0xf5, 0x21, 0x00


	//----- nvinfo : EIATTR_KPARAM_INFO
	.align		4
.L_178:
        /*0058*/ 	.byte	0x04, 0x17
        /*005a*/ 	.short	(.L_180 - .L_179)
.L_179:
        /*005c*/ 	.word	0x00000000
        /*0060*/ 	.short	0x0005
        /*0062*/ 	.short	0x0028
        /*0064*/ 	.byte	0x00, 0xf5, 0x21, 0x00


	//----- nvinfo : EIATTR_KPARAM_INFO
	.align		4
.L_180:
        /*0068*/ 	.byte	0x04, 0x17
        /*006a*/ 	.short	(.L_182 - .L_181)
.L_181:
        /*006c*/ 	.word	0x00000000
        /*0070*/ 	.short	0x0004
        /*0072*/ 	.short	0x0020
        /*0074*/ 	.byte	0x00, 0xf5, 0x21, 0x00


	//----- nvinfo : EIATTR_KPARAM_INFO
	.align		4
.L_182:
        /*0078*/ 	.byte	0x04, 0x17
        /*007a*/ 	.short	(.L_184 - .L_183)
.L_183:
        /*007c*/ 	.word	0x00000000
        /*0080*/ 	.short	0x0003
        /*0082*/ 	.short	0x0018
        /*0084*/ 	.byte	0x00, 0xf5, 0x21, 0x00


	//----- nvinfo : EIATTR_KPARAM_INFO
	.align		4
.L_184:
        /*0088*/ 	.byte	0x04, 0x17
        /*008a*/ 	.short	(.L_186 - .L_185)
.L_185:
        /*008c*/ 	.word	0x00000000
        /*0090*/ 	.short	0x0002
        /*0092*/ 	.short	0x0010
        /*0094*/ 	.byte	0x00, 0xf5, 0x21, 0x00


	//----- nvinfo : EIATTR_KPARAM_INFO
	.align		4
.L_186:
        /*0098*/ 	.byte	0x04, 0x17
        /*009a*/ 	.short	(.L_188 - .L_187)
.L_187:
        /*009c*/ 	.word	0x00000000
        /*00a0*/ 	.short	0x0001
        /*00a2*/ 	.short	0x0008
        /*00a4*/ 	.byte	0x00, 0xf5, 0x21, 0x00


	//----- nvinfo : EIATTR_KPARAM_INFO
	.align		4
.L_188:
        /*00a8*/ 	.byte	0x04, 0x17
        /*00aa*/ 	.short	(.L_190 - .L_189)
.L_189:
        /*00ac*/ 	.word	0x00000000
        /*00b0*/ 	.short	0x0000
        /*00b2*/ 	.short	0x0000
        /*00b4*/ 	.byte	0x00, 0xf5, 0x21, 0x00


	//----- nvinfo : EIATTR_SPARSE_MMA_MASK
	.align		4
.L_190:
        /*00b8*/ 	.byte	0x03, 0x50
        /*00ba*/ 	.short	0x0000


	//----- nvinfo : EIATTR_MAXREG_COUNT
	.align		4
        /*00bc*/ 	.byte	0x03, 0x1b
        /*00be*/ 	.short	0x00ff


	//----- nvinfo : EIATTR_NUM_BARRIERS
	.align		4
        /*00c0*/ 	.byte	0x02, 0x4c
        /*00c2*/ 	.byte	0x01
	.zero		1


	//----- nvinfo : EIATTR_MERCURY_ISA_VERSION
	.align		4
        /*00c4*/ 	.byte	0x03, 0x5f
        /*00c6*/ 	.short	0x0101


	//----- nvinfo : EIATTR_VRC_CTA_INIT_COUNT
	.align		4
        /*00c8*/ 	.byte	0x02, 0x4a
	.zero		1
	.zero		1


	//----- nvinfo : EIATTR_EXIT_INSTR_OFFSETS
	.align		4
        /*00cc*/ 	.byte	0x04, 0x1c
        /*00ce*/ 	.short	(.L_192 - .L_191)


	//   ....[0]....
.L_191:
        /*00d0*/ 	.word	0x0000b0f0


	//   ....[1]....
        /*00d4*/ 	.word	0x0000b290


	//----- nvinfo : EIATTR_CRS_STACK_SIZE
	.align		4
.L_192:
        /*00d8*/ 	.byte	0x04, 0x1e
        /*00da*/ 	.short	(.L_194 - .L_193)
.L_193:
        /*00dc*/ 	.word	0x00000000


	//----- nvinfo : EIATTR_CBANK_PARAM_SIZE
	.align		4
.L_194:
        /*00e0*/ 	.byte	0x03, 0x19
        /*00e2*/ 	.short	0x004c


	//----- nvinfo : EIATTR_PARAM_CBANK
	.align		4
        /*00e4*/ 	.byte	0x04, 0x0a
        /*00e6*/ 	.short	(.L_196 - .L_195)
	.align		4
.L_195:
        /*00e8*/ 	.word	index@(.nv.constant0._Z24block_spgemm_2d_half_mmaPKiS0_PK6__halfS0_S0_S3_S0_S0_PS1_S1_S1_)
        /*00ec*/ 	.short	0x0380
        /*00ee*/ 	.short	0x004c


	//----- nvinfo : EIATTR_SW_WAR
	.align		4
.L_196:
        /*00f0*/ 	.byte	0x04, 0x36
        /*00f2*/ 	.short	(.L_198 - .L_197)
.L_197:
        /*00f4*/ 	.word	0x00000008
.L_198:


//--------------------- .nv.info._Z26spgemm_symbolic_col_kernelPKiS0_S0_S0_S0_Piiii --------------------------
	.section	.nv.info._Z26spgemm_symbolic_col_kernelPKiS0_S0_S0_S0_Piiii,"",@"SHT_CUDA_INFO"
	.sectionflags	@""
	.align	4


	//----- nvinfo : EIATTR_CUDA_API_VERSION
	.align		4
        /*0000*/ 	.byte	0x04, 0x37
        /*0002*/ 	.short	(.L_200 - .L_199)
.L_199:
        /*0004*/ 	.word	0x00000082


	//----- nvinfo : EIATTR_KPARAM_INFO
	.align		4
.L_200:
        /*0008*/ 	.byte	0x04, 0x17
        /*000a*/ 	.short	(.L_202 - .L_201)
.L_201:
        /*000c*/ 	.word	0x00000000
        /*0010*/ 	.short	0x0008
        /*0012*/ 	.short	0x0038
        /*0014*/ 	.byte	0x00, 0xf0, 0x11, 0x00


	//----- nvinfo : EIATTR_KPARAM_INFO
	.align		4
.L_202:
        /*0018*/ 	.byte	0x04, 0x17
        /*001a*/ 	.short	(.L_204 - .L_203)
.L_203:
        /*001c*/ 	.word	0x00000000
        /*0020*/ 	.short	0x0007
        /*0022*/ 	.short	0x0034
        /*0024*/ 	.byte	0x00, 0xf0, 0x11, 0x00


	//----- nvinfo : EIATTR_KPARAM_INFO
	.align		4
.L_204:
        /*0028*/ 	.byte	0x04, 0x17
        /*002a*/ 	.short	(.L_206 - .L_205)
.L_205:
        /*002c*/ 	.word	0x00000000
        /*0030*/ 	.short	0x0006
        /*0032*/ 	.short	0x0030
        /*0034*/ 	.byte	0x00, 0xf0, 0x11, 0x00


	//----- nvinfo : EIATTR_KPARAM_INFO
	.align		4
.L_206:
        /*0038*/ 	.byte	0x04, 0x17
        /*003a*/ 	.short	(.L_208 - .L_207)
.L_207:
        /*003c*/ 	.word	0x00000000
        /*0040*/ 	.short	0x0005
        /*0042*/ 	.short	0x0028
        /*0044*/ 	.byte	0x00, 0xf5, 0x21, 0x00


	//----- nvinfo : EIATTR_KPARAM_INFO
	.align		4
.L_208:
        /*0048*/ 	.byte	0x04, 0x17
        /*004a*/ 	.short	(.L_210 - .L_209)
.L_209:
        /*004c*/ 	.word	0x00000000
        /*0050*/ 	.short	0x0004
        /*0052*/ 	.short	0x0020
        /*0054*/ 	.byte	0x00, 0xf5, 0x21, 0x00


	//----- nvinfo : EIATTR_KPARAM_INFO
	.align		4
.L_210:
        /*0058*/ 	.byte	0x04, 0x17
        /*005a*/ 	.short	(.L_212 - .L_211)
.L_211:
        /*005c*/ 	.word	0x00000000
        /*0060*/ 	.short	0x0003
        /*0062*/ 	.short	0x0018
        /*0064*/ 	.byte	0x00, 0xf5, 0x21, 0x00


	//----- nvinfo : EIATTR_KPARAM_INFO
	.align		4
.L_212:
        /*0068*/ 	.byte	0x04, 0x17
        /*006a*/ 	.short	(.L_214 - .L_213)
.L_213:
        /*006c*/ 	.word	0x00000000
        /*0070*/ 	.short	0x0002
        /*0072*/ 	.short	0x0010
        /*0074*/ 	.byte	0x00, 0xf5, 0x21, 0x00


	//----- nvinfo : EIATTR_KPARAM_INFO
	.align		4
.L_214:
        /*0078*/ 	.byte	0x04, 0x17
        /*007a*/ 	.short	(.L_216 - .L_215)
.L_215:
        /*007c*/ 	.word	0x00000000
        /*0080*/ 	.short	0x0001
        /*0082*/ 	.short	0x0008
        /*0084*/ 	.byte	0x00, 0xf5, 0x21, 0x00


	//----- nvinfo : EIATTR_KPARAM_INFO
	.align		4
.L_216:
        /*0088*/ 	.byte	0x04, 0x17
        /*008a*/ 	.short	(.L_218 - .L_217)
.L_217:
        /*008c*/ 	.word	0x00000000
        /*0090*/ 	.short	0x0000
        /*0092*/ 	.short	0x0000
        /*0094*/ 	.byte	0x00, 0xf5, 0x21, 0x00


	//----- nvinfo : EIATTR_SPARSE_MMA_MASK
	.align		4
.L_218:
        /*0098*/ 	.byte	0x03, 0x50
        /*009a*/ 	.short	0x0000


	//----- nvinfo : EIATTR_MAXREG_COUNT
	.align		4
        /*009c*/ 	.byte	0x03, 0x1b
        /*009e*/ 	.short	0x00ff


	//----- nvinfo : EIATTR_MERCURY_ISA_VERSION
	.align		4
        /*00a0*/ 	.byte	0x03, 0x5f
        /*00a2*/ 	.short	0x0101


	//----- nvinfo : EIATTR_VRC_CTA_INIT_COUNT
	.align		4
        /*00a4*/ 	.byte	0x02, 0x4a
	.zero		1
	.zero		1


	//----- nvinfo : EIATTR_EXIT_INSTR_OFFSETS
	.align		4
        /*00a8*/ 	.byte	0x04, 0x1c
        /*00aa*/ 	.short	(.L_220 - .L_219)


	//   ....[0]....
.L_219:
        /*00ac*/ 	.word	0x00000080


	//   ....[1]....
        /*00b0*/ 	.word	0x000009e0


	//   ....[2]....
        /*00b4*/ 	.word	0x00000a60


	//----- nvinfo : EIATTR_CRS_STACK_SIZE
	.align		4
.L_220:
        /*00b8*/ 	.byte	0x04, 0x1e
        /*00ba*/ 	.short	(.L_222 - .L_221)
.L_221:
        /*00bc*/ 	.word	0x00000000


	//----- nvinfo : EIATTR_CBANK_PARAM_SIZE
	.align		4
.L_222:
        /*00c0*/ 	.byte	0x03, 0x19
        /*00c2*/ 	.short	0x003c


	//----- nvinfo : EIATTR_PARAM_CBANK
	.align		4
        /*00c4*/ 	.byte	0x04, 0x0a
        /*00c6*/ 	.short	(.L_224 - .L_223)
	.align		4
.L_223:
        /*00c8*/ 	.word	index@(.nv.constant0._Z26spgemm_symbolic_col_kernelPKiS0_S0_S0_S0_Piiii)
        /*00cc*/ 	.short	0x0380
        /*00ce*/ 	.short	0x003c


	//----- nvinfo : EIATTR_SW_WAR
	.align		4
.L_224:
        /*00d0*/ 	.byte	0x04, 0x36
        /*00d2*/ 	.short	(.L_226 - .L_225)
.L_225:
        /*00d4*/ 	.word	0x00000008
.L_226:


//--------------------- .nv.info._Z22spgemm_symbolic_kernelPKiS0_S0_S0_Piiii --------------------------
	.section	.nv.info._Z22spgemm_symbolic_kernelPKiS0_S0_S0_Piiii,"",@"SHT_CUDA_INFO"
	.sectionflags	@""
	.align	4


	//----- nvinfo : EIATTR_CUDA_API_VERSION
	.align		4
        /*0000*/ 	.byte	0x04, 0x37
        /*0002*/ 	.short	(.L_228 - .L_227)
.L_227:
        /*0004*/ 	.word	0x00000082


	//----- nvinfo : EIATTR_KPARAM_INFO
	.align		4
.L_228:
        /*0008*/ 	.byte	0x04, 0x17
        /*000a*/ 	.short	(.L_230 - .L_229)
.L_229:
        /*000c*/ 	.word	0x00000000
        /*0010*/ 	.short	0x0007
        /*0012*/ 	.short	0x0030
        /*0014*/ 	.byte	0x00, 0xf0, 0x11, 0x00


	//----- nvinfo : EIATTR_KPARAM_INFO
	.align		4
.L_230:
        /*0018*/ 	.byte	0x04, 0x17
        /*001a*/ 	.short	(.L_232 - .L_231)
.L_231:
        /*001c*/ 	.word	0x00000000
        /*0020*/ 	.short	0x0006
        /*0022*/ 	.short	0x002c
        /*0024*/ 	.byte	0x00, 0xf0, 0x11, 0x00


	//----- nvinfo : EIATTR_KPARAM_INFO
	.align		4
.L_232:
        /*0028*/ 	.byte	0x04, 0x17
        /*002a*/ 	.short	(.L_234 - .L_233)
.L_233:
        /*002c*/ 	.word	0x00000000
        /*0030*/ 	.short	0x0005
        /*0032*/ 	.short	0x0028
        /*0034*/ 	.byte	0x00, 0xf0, 0x11, 0x00


	//----- nvinfo : EIATTR_KPARAM_INFO
	.align		4
.L_234:
        /*0038*/ 	.byte	0x04, 0x17
        /*003a*/ 	.short	(.L_236 - .L_235)
.L_235:
        /*003c*/ 	.word	0x00000000
        /*0040*/ 	.short	0x0004
        /*0042*/ 	.short	0x0020
        /*0044*/ 	.byte	0x00, 0xf5, 0x21, 0x00


	//----- nvinfo : EIATTR_KPARAM_INFO
	.align		4
.L_236:
        /*0048*/ 	.byte	0x04, 0x17
        /*004a*/ 	.short	(.L_238 - .L_237)
.L_237:
        /*004c*/ 	.word	0x00000000
        /*0050*/ 	.short	0x0003
        /*0052*/ 	.short	0x0018
        /*0054*/ 	.byte	0x00, 0xf5, 0x21, 0x00


	//----- nvinfo : EIATTR_KPARAM_INFO
	.align		4
.L_238:
        /*0058*/ 	.byte	0x04, 0x17
        /*005a*/ 	.short	(.L_240 - .L_239)
.L_239:
        /*005c*/ 	.word	0x00000000
        /*0060*/ 	.short	0x0002
        /*0062*/ 	.short	0x0010
        /*0064*/ 	.byte	0x00, 0xf5, 0x21, 0x00


	//----- nvinfo : EIATTR_KPARAM_INFO
	.align		4
.L_240:
        /*0068*/ 	.byte	0x04, 0x17
        /*006a*/ 	.short	(.L_242 - .L_241)
.L_241:
        /*006c*/ 	.word	0x00000000
        /*0070*/ 	.short	0x0001
        /*0072*/ 	.short	0x0008
        /*0074*/ 	.byte	0x00, 0xf5, 0x21, 0x00


	//----- nvinfo : EIATTR_KPARAM_INFO
	.align		4
.L_242:
        /*0078*/ 	.byte	0x04, 0x17
        /*007a*/ 	.short	(.L_244 - .L_243)
.L_243:
        /*007c*/ 	.word	0x00000000
        /*0080*/ 	.short	0x0000
        /*0082*/ 	.short	0x0000
        /*0084*/ 	.byte	0x00, 0xf5, 0x21, 0x00


	//----- nvinfo : EIATTR_SPARSE_MMA_MASK
	.align		4
.L_244:
        /*0088*/ 	.byte	0x03, 0x50
        /*008a*/ 	.short	0x0000


	//----- nvinfo : EIATTR_MAXREG_COUNT
	.align		4
        /*008c*/ 	.byte	0x03, 0x1b
        /*008e*/ 	.short	0x00ff


	//----- nvinfo : EIATTR_MERCURY_ISA_VERSION
	.align		4
        /*0090*/ 	.byte	0x03, 0x5f
        /*0092*/ 	.short	0x0101


	//----- nvinfo : EIATTR_VRC_CTA_INIT_COUNT
	.align		4
        /*0094*/ 	.byte	0x02, 0x4a
	.zero		1
	.zero		1


	//----- nvinfo : EIATTR_EXIT_INSTR_OFFSETS
	.align		4
        /*0098*/ 	.byte	0x04, 0x1c
        /*009a*/ 	.short	(.L_246 - .L_245)


	//   ....[0]....
.L_245:
        /*009c*/ 	.word	0x00000080


	//   ....[1]....
        /*00a0*/ 	.word	0x00000830


	//----- nvinfo : EIATTR_CRS_STACK_SIZE
	.align		4
.L_246:
        /*00a4*/ 	.byte	0x04, 0x1e
        /*00a6*/ 	.short	(.L_248 - .L_247)
.L_247:
        /*00a8*/ 	.word	0x00000000


	//----- nvinfo : EIATTR_CBANK_PARAM_SIZE
	.align		4
.L_248:
        /*00ac*/ 	.byte	0x03, 0x19
        /*00ae*/ 	.short	0x0034


	//----- nvinfo : EIATTR_PARAM_CBANK
	.align		4
        /*00b0*/ 	.byte	0x04, 0x0a
        /*00b2*/ 	.short	(.L_250 - .L_249)
	.align		4
.L_249:
        /*00b4*/ 	.word	index@(.nv.constant0._Z22spgemm_symbolic_kernelPKiS0_S0_S0_Piiii)
        /*00b8*/ 	.short	0x0380
        /*00ba*/ 	.short	0x0034


	//----- nvinfo : EIATTR_SW_WAR
	.align		4
.L_250:
        /*00bc*/ 	.byte	0x04, 0x36
        /*00be*/ 	.short	(.L_252 - .L_251)
.L_251:
        /*00c0*/ 	.word	0x00000008
.L_252:


//--------------------- .nv.callgraph             --------------------------
	.section	.nv.callgraph,"",@"SHT_CUDA_CALLGRAPH"
	.align	4
	.sectionentsize	8
	.align		4
        /*0000*/ 	.word	0x00000000
	.align		4
        /*0004*/ 	.word	0xffffffff
	.align		4
        /*0008*/ 	.word	0x00000000
	.align		4
        /*000c*/ 	.word	0xfffffffe
	.align		4
        /*0010*/ 	.word	0x00000000
	.align		4
        /*0014*/ 	.word	0xfffffffd
	.align		4
        /*0018*/ 	.word	0x00000000
	.align		4
        /*001c*/ 	.word	0xfffffffc


//--------------------- .nv.constant4             --------------------------
	.section	.nv.constant4,"a",@progbits
	.align	8
	.align		8
.nv.constant4:
        /*0000*/ 	.dword	_ZN34_INTERNAL_d696e60c_4_k_cu_2a1093b44cuda3std3__45__cpo5beginE
	.align		8
        /*0008*/ 	.dword	_ZN34_INTERNAL_d696e60c_4_k_cu_2a1093b44cuda3std3__45__cpo3endE
	.align		8
        /*0010*/ 	.dword	_ZN34_INTERNAL_d696e60c_4_k_cu_2a1093b44cuda3std3__45__cpo6cbeginE
	.align		8
        /*0018*/ 	.dword	_ZN34_INTERNAL_d696e60c_4_k_cu_2a1093b44cuda3std3__45__cpo4cendE
	.align		8
        /*0020*/ 	.dword	_ZN34_INTERNAL_d696e60c_4_k_cu_2a1093b44cuda3std3__45__cpo6rbeginE
	.align		8
        /*0028*/ 	.dword	_ZN34_INTERNAL_d696e60c_4_k_cu_2a1093b44cuda3std3__45__cpo4rendE
	.align		8
        /*0030*/ 	.dword	_ZN34_INTERNAL_d696e60c_4_k_cu_2a1093b44cuda3std3__45__cpo7crbeginE
	.align		8
        /*0038*/ 	.dword	_ZN34_INTERNAL_d696e60c_4_k_cu_2a1093b44cuda3std3__45__cpo5crendE
	.align		8
        /*0040*/ 	.dword	_ZN34_INTERNAL_d696e60c_4_k_cu_2a1093b44cuda3std3__436_GLOBAL__N__d696e60c_4_k_cu_2a1093b46ignoreE
	.align		8
        /*0048*/ 	.dword	_ZN34_INTERNAL_d696e60c_4_k_cu_2a1093b44cuda3std3__419piecewise_constructE
	.align		8
        /*0050*/ 	.dword	_ZN34_INTERNAL_d696e60c_4_k_cu_2a1093b44cuda3std3__48in_placeE
	.align		8
        /*0058*/ 	.dword	_ZN34_INTERNAL_d696e60c_4_k_cu_2a1093b44cuda3std3__420unreachable_sentinelE
	.align		8
        /*0060*/ 	.dword	_ZN34_INTERNAL_d696e60c_4_k_cu_2a1093b44cuda3std3__47nulloptE
	.align		8
        /*0068*/ 	.dword	_ZN34_INTERNAL_d696e60c_4_k_cu_2a1093b44cuda3std3__48unexpectE
	.align		8
        /*0070*/ 	.dword	_ZN34_INTERNAL_d696e60c_4_k_cu_2a1093b44cuda3std6ranges3__45__cpo4swapE
	.align		8
        /*0078*/ 	.dword	_ZN34_INTERNAL_d696e60c_4_k_cu_2a1093b44cuda3std6ranges3__45__cpo9iter_moveE
	.align		8
        /*0080*/ 	.dword	_ZN34_INTERNAL_d696e60c_4_k_cu_2a1093b44cuda3std6ranges3__45__cpo5beginE
	.align		8
        /*0088*/ 	.dword	_ZN34_INTERNAL_d696e60c_4_k_cu_2a1093b44cuda3std6ranges3__45__cpo3endE
	.align		8
        /*0090*/ 	.dword	_ZN34_INTERNAL_d696e60c_4_k_cu_2a1093b44cuda3std6ranges3__45__cpo6cbeginE
	.align		8
        /*0098*/ 	.dword	_ZN34_INTERNAL_d696e60c_4_k_cu_2a1093b44cuda3std6ranges3__45__cpo4cendE
	.align		8
        /*00a0*/ 	.dword	_ZN34_INTERNAL_d696e60c_4_k_cu_2a1093b44cuda3std6ranges3__45__cpo7advanceE
	.align		8
        /*00a8*/ 	.dword	_ZN34_INTERNAL_d696e60c_4_k_cu_2a1093b44cuda3std6ranges3__45__cpo9iter_swapE
	.align		8
        /*00b0*/ 	.dword	_ZN34_INTERNAL_d696e60c_4_k_cu_2a1093b44cuda3std6ranges3__45__cpo4nextE
	.align		8
        /*00b8*/ 	.dword	_ZN34_INTERNAL_d696e60c_4_k_cu_2a1093b44cuda3std6ranges3__45__cpo4prevE
	.align		8
        /*00c0*/ 	.dword	_ZN34_INTERNAL_d696e60c_4_k_cu_2a1093b44cuda3std6ranges3__45__cpo4dataE
	.align		8
        /*00c8*/ 	.dword	_ZN34_INTERNAL_d696e60c_4_k_cu_2a1093b44cuda3std6ranges3__45__cpo5cdataE
	.align		8
        /*00d0*/ 	.dword	_ZN34_INTERNAL_d696e60c_4_k_cu_2a1093b44cuda3std6ranges3__45__cpo4sizeE
	.align		8
        /*00d8*/ 	.dword	_ZN34_INTERNAL_d696e60c_4_k_cu_2a1093b44cuda3std6ranges3__45__cpo5ssizeE
	.align		8
        /*00e0*/ 	.dword	_ZN34_INTERNAL_d696e60c_4_k_cu_2a1093b44cuda3std6ranges3__45__cpo8distanceE
	.align		8
        /*00e8*/ 	.dword	_ZN34_INTERNAL_d696e60c_4_k_cu_2a1093b46thrust24THRUST_300001_SM_1000_NS8cuda_cub3parE
	.align		8
        /*00f0*/ 	.dword	_ZN34_INTERNAL_d696e60c_4_k_cu_2a1093b46thrust24THRUST_300001_SM_1000_NS8cuda_cub10par_nosyncE
	.align		8
        /*00f8*/ 	.dword	_ZN34_INTERNAL_d696e60c_4_k_cu_2a1093b46thrust24THRUST_300001_SM_1000_NS6system6detail10sequential3seqE
	.align		8
        /*0100*/ 	.dword	_ZN34_INTERNAL_d696e60c_4_k_cu_2a1093b46thrust24THRUST_300001_SM_1000_NS6system3cpp3parE
	.align		8
        /*0108*/ 	.dword	_ZN34_INTERNAL_d696e60c_4_k_cu_2a1093b46thrust24THRUST_300001_SM_1000_NS12placeholders2_1E
	.align		8
        /*0110*/ 	.dword	_ZN34_INTERNAL_d696e60c_4_k_cu_2a1093b46thrust24THRUST_300001_SM_1000_NS12placeholders2_2E
	.align		8
        /*0118*/ 	.dword	_ZN34_INTERNAL_d696e60c_4_k_cu_2a1093b46thrust24THRUST_300001_SM_1000_NS12placeholders2_3E
	.align		8
        /*0120*/ 	.dword	_ZN34_INTERNAL_d696e60c_4_k_cu_2a1093b46thrust24THRUST_300001_SM_1000_NS12placeholders2_4E
	.align		8
        /*0128*/ 	.dword	_ZN34_INTERNAL_d696e60c_4_k_cu_2a1093b46thrust24THRUST_300001_SM_1000_NS12placeholders2_5E
	.align		8
        /*0130*/ 	.dword	_ZN34_INTERNAL_d696e60c_4_k_cu_2a1093b46thrust24THRUST_300001_SM_1000_NS12placeholders2_6E
	.align		8
        /*0138*/ 	.dword	_ZN34_INTERNAL_d696e60c_4_k_cu_2a1093b46thrust24THRUST_300001_SM_1000_NS12placeholders2_7E
	.align		8
        /*0140*/ 	.dword	_ZN34_INTERNAL_d696e60c_4_k_cu_2a1093b46thrust24THRUST_300001_SM_1000_NS12placeholders2_8E
	.align		8
        /*0148*/ 	.dword	_ZN34_INTERNAL_d696e60c_4_k_cu_2a1093b46thrust24THRUST_300001_SM_1000_NS12placeholders2_9E
	.align		8
        /*0150*/ 	.dword	_ZN34_INTERNAL_d696e60c_4_k_cu_2a1093b46thrust24THRUST_300001_SM_1000_NS12placeholders3_10E
	.align		8
        /*0158*/ 	.dword	_ZN34_INTERNAL_d696e60c_4_k_cu_2a1093b46thrust24THRUST_300001_SM_1000_NS3seqE
	.align		8
        /*0160*/ 	.dword	_ZN34_INTERNAL_d696e60c_4_k_cu_2a1093b46thrust24THRUST_300001_SM_1000_NS6deviceE


//--------------------- .text._ZN3cub18CUB_300001_SM_10006detail4scan16DeviceScanKernelINS2_10policy_hubIiiimN4cuda3std3__44plusIvEEE10Policy1000EPiSC_NS0_13ScanTileStateIiLb1EEES9_NS1_10InputValueIiSC_EEmiLb0EiEEvT0_T1_T2_iT3_T4_T5_ --------------------------
	.section	.text._ZN3cub18CUB_300001_SM_10006detail4scan16DeviceScanKernelINS2_10policy_hubIiiimN4cuda3std3__44plusIvEEE10Policy1000EPiSC_NS0_13ScanTileStateIiLb1EEES9_NS1_10InputValueIiSC_EEmiLb0EiEEvT0_T1_T2_iT3_T4_T5_,"ax",@progbits
	.align	128
        .global         _ZN3cub18CUB_300001_SM_10006detail4scan16DeviceScanKernelINS2_10policy_hubIiiimN4cuda3std3__44plusIvEEE10Policy1000EPiSC_NS0_13ScanTileStateIiLb1EEES9_NS1_10InputValueIiSC_EEmiLb0EiEEvT0_T1_T2_iT3_T4_T5_
        .type           _ZN3cub18CUB_300001_SM_10006detail4scan16DeviceScanKernelINS2_10policy_hubIiiimN4cuda3std3__44plusIvEEE10Policy1000EPiSC_NS0_13ScanTileStateIiLb1EEES9_NS1_10InputValueIiSC_EEmiLb0EiEEvT0_T1_T2_iT3_T4_T5_,@function
        .size           _ZN3cub18CUB_300001_SM_10006detail4scan16DeviceScanKernelINS2_10policy_hubIiiimN4cuda3std3__44plusIvEEE10Policy1000EPiSC_NS0_13ScanTileStateIiLb1EEES9_NS1_10InputValueIiSC_EEmiLb0EiEEvT0_T1_T2_iT3_T4_T5_,(.L_x_407 - _ZN3cub18CUB_300001_SM_10006detail4scan16DeviceScanKernelINS2_10policy_hubIiiimN4cuda3std3__44plusIvEEE10Policy1000EPiSC_NS0_13ScanTileStateIiLb1EEES9_NS1_10InputValueIiSC_EEmiLb0EiEEvT0_T1_T2_iT3_T4_T5_)
        .other          _ZN3cub18CUB_300001_SM_10006detail4scan16DeviceScanKernelINS2_10policy_hubIiiimN4cuda3std3__44plusIvEEE10Policy1000EPiSC_NS0_13ScanTileStateIiLb1EEES9_NS1_10InputValueIiSC_EEmiLb0EiEEvT0_T1_T2_iT3_T4_T5_,@"STO_CUDA_ENTRY STV_DEFAULT"
_ZN3cub18CUB_300001_SM_10006detail4scan16DeviceScanKernelINS2_10policy_hubIiiimN4cuda3std3__44plusIvEEE10Policy1000EPiSC_NS0_13ScanTileStateIiLb1EEES9_NS1_10InputValueIiSC_EEmiLb0EiEEvT0_T1_T2_iT3_T4_T5_:
.text._ZN3cub18CUB_300001_SM_10006detail4scan16DeviceScanKernelINS2_10policy_hubIiiimN4cuda3std3__44plusIvEEE10Policy1000EPiSC_NS0_13ScanTileStateIiLb1EEES9_NS1_10InputValueIiSC_EEmiLb0EiEEvT0_T1_T2_iT3_T4_T5_:
[----:B------:R-:W-:Y:S01]  /*0000*/  LDC R1, c[0x0][0x37c] ;  /* 0x0000df00ff017b82 */ /* 0x000fe20000000800 */
[----:B------:R-:W0:Y:S01]  /*0010*/  LDCU UR4, c[0x0][0x3a0] ;  /* 0x00007400ff0477ac */ /* 0x000e220008000800 */
[----:B------:R-:W1:Y:S06]  /*0020*/  LDCU.64 UR12, c[0x0][0x358] ;  /* 0x00006b00ff0c77ac */ /* 0x000e6c0008000a00 */
[----:B------:R-:W2:Y:S01]  /*0030*/  S2UR UR6, SR_CTAID.X ;  /* 0x00000000000679c3 */ /* 0x000ea20000002500 */
[----:B------:R-:W3:Y:S01]  /*0040*/  LDCU.64 UR8, c[0x0][0x3b0] ;  /* 0x00007600ff0877ac */ /* 0x000ee20008000a00 */
[----:B0-----:R-:W-:-:S06]  /*0050*/  UPRMT UR4, UR4, 0x7770, URZ ;  /* 0x0000777004047896 */ /* 0x001fcc00080000ff */
[----:B------:R-:W-:-:S05]  /*0060*/  ISETP.NE.AND P0, PT, RZ, UR4, PT ;  /* 0x00000004ff007c0c */ /* 0x000fca000bf05270 */
[----:B------:R-:W2:Y:S08]  /*0070*/  LDCU UR4, c[0x0][0x398] ;  /* 0x00007300ff0477ac */ /* 0x000eb00008000800 */
[----:B------:R-:W1:Y:S02]  /*0080*/  @P0 LDC.64 R2, c[0x0][0x3a8] ;  /* 0x0000ea00ff020b82 */ /* 0x000e640000000a00 */
[----:B-1----:R0:W5:Y:S01]  /*0090*/  @P0 LDG.E R38, desc[UR12][R2.64] ;  /* 0x0000000c02260981 */ /* 0x002162000c1e1900 */
[----:B--2---:R-:W-:-:S04]  /*00a0*/  UIADD3 UR6, UPT, UPT, UR6, UR4, URZ ;  /* 0x0000000406067290 */ /* 0x004fc8000fffe0ff */
[----:B------:R-:W-:-:S04]  /*00b0*/  UIMAD.WIDE UR10, UR6, 0x1ee0, URZ ;  /* 0x00001ee0060a78a5 */ /* 0x000fc8000f8e02ff */
[----:B---3--:R-:W-:-:S04]  /*00c0*/  UIADD3 UR7, UP0, UPT, -UR10, UR8, URZ ;  /* 0x000000080a077290 */ /* 0x008fc8000ff1e1ff */
[----:B------:R-:W-:Y:S02]  /*00d0*/  UIADD3.X UR4, UPT, UPT, ~UR11, UR9, URZ, UP0, !UPT ;  /* 0x000000090b047290 */ /* 0x000fe400087fe5ff */
[----:B------:R-:W-:-:S04]  /*00e0*/  UISETP.GE.U32.AND UP0, UPT, UR7, 0x1ee1, UPT ;  /* 0x00001ee10700788c */ /* 0x000fc8000bf06070 */
[----:B------:R-:W-:Y:S01]  /*00f0*/  UISETP.GE.U32.AND.EX UP0, UPT, UR4, URZ, UPT, UP0 ;  /* 0x000000ff0400728c */ /* 0x000fe2000bf06100 */
[----:B------:R-:W1:Y:S08]  /*0100*/  @!P0 LDC R38, c[0x0][0x3a8] ;  /* 0x0000ea00ff268b82 */ /* 0x000e700000000800 */
[----:B0-----:R-:W-:Y:S05]  /*0110*/  BRA.U !UP0, `(.L_x_0) ;  /* 0x0000001908f47547 */ /* 0x001fea000b800000 */
[----:B------:R-:W0:Y:S01]  /*0120*/  S2R R35, SR_TID.X ;  /* 0x0000000000237919 */ /* 0x000e220000002100 */
[----:B------:R-:W2:Y:S01]  /*0130*/  LDCU.64 UR4, c[0x0][0x380] ;  /* 0x00007000ff0477ac */ /* 0x000ea20008000a00 */
[C---:B0-----:R-:W-:Y:S02]  /*0140*/  LOP3.LUT R0, R35.reuse, 0x1f, RZ, 0xc0, !PT ;  /* 0x0000001f23007812 */ /* 0x041fe400078ec0ff */
[----:B------:R-:W-:-:S05]  /*0150*/  LOP3.LUT R3, R35, 0x3e0, RZ, 0xc0, !PT ;  /* 0x000003e023037812 */ /* 0x000fca00078ec0ff */
[----:B------:R-:W-:-:S05]  /*0160*/  IMAD R0, R3, 0x13, R0 ;  /* 0x0000001303007824 */ /* 0x000fca00078e0200 */
[----:B------:R-:W-:-:S05]  /*0170*/  IADD3 R0, P0, PT, R0, UR10, RZ ;  /* 0x0000000a00007c10 */ /* 0x000fca000ff1e0ff */
[----:B------:R-:W-:Y:S02]  /*0180*/  IMAD.X R3, RZ, RZ, UR11, P0 ;  /* 0x0000000bff037e24 */ /* 0x000fe400080e06ff */
[----:B------:R-:W-:-:S03]  /*0190*/  IMAD.SHL.U32 R31, R0, 0x4, RZ ;  /* 0x00000004001f7824 */ /* 0x000fc600078e00ff */
[----:B------:R-:W-:Y:S02]  /*01a0*/  SHF.L.U64.HI R30, R0, 0x2, R3 ;  /* 0x00000002001e7819 */ /* 0x000fe40000010203 */
[----:B--2---:R-:W-:-:S04]  /*01b0*/  IADD3 R2, P0, PT, R31, UR4, RZ ;  /* 0x000000041f027c10 */ /* 0x004fc8000ff1e0ff */
[----:B------:R-:W-:-:S05]  /*01c0*/  IADD3.X R3, PT, PT, R30, UR5, RZ, P0, !PT ;  /* 0x000000051e037c10 */ /* 0x000fca00087fe4ff */
[----:B------:R-:W2:Y:S04]  /*01d0*/  LD.E.STRONG.SM R5, desc[UR12][R2.64] ;  /* 0x0000000c02057980 */ /* 0x000ea8000c10b900 */
[----:B------:R-:W3:Y:S04]  /*01e0*/  LD.E.STRONG.SM R7, desc[UR12][R2.64+0x80] ;  /* 0x0000800c02077980 */ /* 0x000ee8000c10b900 */
[----:B------:R-:W4:Y:S04]  /*01f0*/  LD.E.STRONG.SM R9, desc[UR12][R2.64+0x100] ;  /* 0x0001000c02097980 */ /* 0x000f28000c10b900 */
        /* <DEDUP_REMOVED lines=15> */
[----:B------:R-:W4:Y:S01]  /*02f0*/  LD.E.STRONG.SM R6, desc[UR12][R2.64+0x900] ;  /* 0x0009000c02067980 */ /* 0x000f22000c10b900 */
[----:B------:R-:W0:Y:S01]  /*0300*/  S2UR UR5, SR_CgaCtaId ;  /* 0x00000000000579c3 */ /* 0x000e220000008800 */
[----:B------:R-:W-:Y:S01]  /*0310*/  SHF.R.U32.HI R36, RZ, 0x5, R35 ;  /* 0x00000005ff247819 */ /* 0x000fe20000011623 */
[----:B------:R-:W-:Y:S01]  /*0320*/  UMOV UR4, 0x400 ;  /* 0x0000040000047882 */ /* 0x000fe20000000000 */
[----:B------:R-:W1:Y:S01]  /*0330*/  S2R R37, SR_LANEID ;  /* 0x0000000000257919 */ /* 0x000e620000000000 */
[----:B------:R-:W-:Y:S01]  /*0340*/  UISETP.NE.AND UP0, UPT, UR6, URZ, UPT ;  /* 0x000000ff0600728c */ /* 0x000fe2000bf05270 */
[----:B------:R-:W-:Y:S01]  /*0350*/  BSSY.RECONVERGENT B0, `(.L_x_1) ;  /* 0x0000148000007945 */ /* 0x000fe20003800200 */
[----:B0-----:R-:W-:Y:S01]  /*0360*/  ULEA UR4, UR5, UR4, 0x18 ;  /* 0x0000000405047291 */ /* 0x001fe2000f8ec0ff */
[----:B-1----:R-:W-:-:S05]  /*0370*/  IMAD R34, R36, 0x260, R37 ;  /* 0x0000026024227824 */ /* 0x002fca00078e0225 */
[----:B------:R-:W-:-:S05]  /*0380*/  LEA R34, R34, UR4, 0x2 ;  /* 0x0000000422227c11 */ /* 0x000fca000f8e10ff */
[----:B------:R-:W-:Y:S01]  /*0390*/  IMAD R33, R37, 0x48, R34 ;  /* 0x0000004825217824 */ /* 0x000fe200078e0222 */
[----:B--2---:R0:W-:Y:S04]  /*03a0*/  STS [R34], R5 ;  /* 0x0000000522007388 */ /* 0x0041e80000000800 */
[----:B---3--:R0:W-:Y:S04]  /*03b0*/  STS [R34+0x80], R7 ;  /* 0x0000800722007388 */ /* 0x0081e80000000800 */
[----:B----4-:R0:W-:Y:S04]  /*03c0*/  STS [R34+0x100], R9 ;  /* 0x0001000922007388 */ /* 0x0101e80000000800 */
[----:B------:R0:W-:Y:S04]  /*03d0*/  STS [R34+0x180], R11 ;  /* 0x0001800b22007388 */ /* 0x0001e80000000800 */
        /* <DEDUP_REMOVED lines=14> */
[----:B------:R0:W-:Y:S01]  /*04c0*/  STS [R34+0x900], R6 ;  /* 0x0009000622007388 */ /* 0x0001e20000000800 */
[----:B------:R-:W-:-:S03]  /*04d0*/  NOP ;  /* 0x0000000000007918 */ /* 0x000fc60000000000 */
[----:B------:R0:W1:Y:S04]  /*04e0*/  LDS R32, [R33] ;  /* 0x0000000021207984 */ /* 0x0000680000000800 */
[----:B------:R0:W2:Y:S04]  /*04f0*/  LDS R29, [R33+0x4] ;  /* 0x00000400211d7984 */ /* 0x0000a80000000800 */
[----:B------:R0:W3:Y:S04]  /*0500*/  LDS R28, [R33+0x8] ;  /* 0x00000800211c7984 */ /* 0x0000e80000000800 */
[----:B------:R0:W4:Y:S04]  /*0510*/  LDS R27, [R33+0xc] ;  /* 0x00000c00211b7984 */ /* 0x0001280000000800 */
[----:B------:R0:W0:Y:S04]  /*0520*/  LDS R26, [R33+0x10] ;  /* 0x00001000211a7984 */ /* 0x0000280000000800 */
        /* <DEDUP_REMOVED lines=13> */
[----:B------:R0:W0:Y:S01]  /*0600*/  LDS R39, [R33+0x48] ;  /* 0x0000480021277984 */ /* 0x0000220000000800 */
[----:B------:R-:W-:Y:S06]  /*0610*/  BAR.SYNC.DEFER_BLOCKING 0x0 ;  /* 0x0000000000007b1d */ /* 0x000fec0000010000 */
[----:B-1234-:R-:W-:Y:S05]  /*0620*/  BRA.U UP0, `(.L_x_2) ;  /* 0x0000000500247547 */ /* 0x01efea000b800000 */
[----:B------:R-:W-:Y:S02]  /*0630*/  IADD3 R8, PT, PT, R28, R29, R32 ;  /* 0x0000001d1c087210 */ /* 0x000fe40007ffe020 */
[C---:B------:R-:W-:Y:S02]  /*0640*/  ISETP.NE.AND P1, PT, R37.reuse, 0x1f, PT ;  /* 0x0000001f2500780c */ /* 0x040fe40003f25270 */
[----:B0-----:R-:W-:Y:S02]  /*0650*/  IADD3 R8, PT, PT, R26, R27, R8 ;  /* 0x0000001b1a087210 */ /* 0x001fe40007ffe008 */
[----:B------:R-:W-:Y:S02]  /*0660*/  ISETP.NE.AND P2, PT, R37, RZ, PT ;  /* 0x000000ff2500720c */ /* 0x000fe40003f45270 */
[----:B------:R-:W-:-:S04]  /*0670*/  IADD3 R8, PT, PT, R24, R25, R8 ;  /* 0x0000001918087210 */ /* 0x000fc80007ffe008 */
[----:B------:R-:W-:-:S03]  /*0680*/  IADD3 R8, PT, PT, R22, R23, R8 ;  /* 0x0000001716087210 */ /* 0x000fc60007ffe008 */
[----:B------:R-:W-:Y:S02]  /*0690*/  @!P1 LEA R43, R36, UR4, 0x2 ;  /* 0x00000004242b9c11 */ /* 0x000fe4000f8e10ff */
[----:B------:R-:W-:-:S04]  /*06a0*/  IADD3 R8, PT, PT, R20, R21, R8 ;  /* 0x0000001514087210 */ /* 0x000fc80007ffe008 */
[----:B------:R-:W-:-:S04]  /*06b0*/  IADD3 R8, PT, PT, R6, R7, R8 ;  /* 0x0000000706087210 */ /* 0x000fc80007ffe008 */
[----:B------:R-:W-:-:S04]  /*06c0*/  IADD3 R8, PT, PT, R4, R5, R8 ;  /* 0x0000000504087210 */ /* 0x000fc80007ffe008 */
[----:B------:R-:W-:-:S04]  /*06d0*/  IADD3 R8, PT, PT, R2, R3, R8 ;  /* 0x0000000302087210 */ /* 0x000fc80007ffe008 */
[----:B------:R-:W-:-:S05]  /*06e0*/  IADD3 R39, PT, PT, R39, R0, R8 ;  /* 0x0000000027277210 */ /* 0x000fca0007ffe008 */
[----:B------:R-:W0:Y:S02]  /*06f0*/  SHFL.UP P0, R8, R39, 0x1, RZ ;  /* 0x0420000027087989 */ /* 0x000e2400000000ff */
[----:B0-----:R-:W-:-:S05]  /*0700*/  @P0 IMAD.IADD R8, R39, 0x1, R8 ;  /* 0x0000000127080824 */ /* 0x001fca00078e0208 */
[----:B------:R-:W0:Y:S02]  /*0710*/  SHFL.UP P0, R13, R8, 0x2, RZ ;  /* 0x04400000080d7989 */ /* 0x000e2400000000ff */
[----:B0-----:R-:W-:-:S05]  /*0720*/  @P0 IMAD.IADD R13, R8, 0x1, R13 ;  /* 0x00000001080d0824 */ /* 0x001fca00078e020d */
[----:B------:R-:W0:Y:S02]  /*0730*/  SHFL.UP P0, R16, R13, 0x4, RZ ;  /* 0x048000000d107989 */ /* 0x000e2400000000ff */
[----:B0-----:R-:W-:-:S05]  /*0740*/  @P0 IMAD.IADD R16, R13, 0x1, R16 ;  /* 0x000000010d100824 */ /* 0x001fca00078e0210 */
[----:B------:R-:W0:Y:S02]  /*0750*/  SHFL.UP P0, R41, R16, 0x8, RZ ;  /* 0x0500000010297989 */ /* 0x000e2400000000ff */
[----:B0-----:R-:W-:-:S05]  /*0760*/  @P0 IMAD.IADD R41, R16, 0x1, R41 ;  /* 0x0000000110290824 */ /* 0x001fca00078e0229 */
[----:B------:R-:W0:Y:S02]  /*0770*/  SHFL.UP P0, R40, R41, 0x10, RZ ;  /* 0x0600000029287989 */ /* 0x000e2400000000ff */
[----:B0-----:R-:W-:Y:S01]  /*0780*/  @P0 IMAD.IADD R40, R41, 0x1, R40 ;  /* 0x0000000129280824 */ /* 0x001fe200078e0228 */
[----:B------:R-:W-:-:S03]  /*0790*/  ISETP.NE.AND P0, PT, R36, 0x2, PT ;  /* 0x000000022400780c */ /* 0x000fc60003f05270 */
[----:B------:R-:W-:Y:S01]  /*07a0*/  IMAD.IADD R39, R40, 0x1, -R39 ;  /* 0x0000000128277824 */ /* 0x000fe200078e0a27 */
[----:B------:R-:W-:Y:S01]  /*07b0*/  @!P1 STS [R43+0x10], R40 ;  /* 0x000010282b009388 */ /* 0x000fe20000000800 */
[----:B------:R-:W-:Y:S01]  /*07c0*/  BAR.SYNC.DEFER_BLOCKING 0x0 ;  /* 0x0000000000007b1d */ /* 0x000fe20000010000 */
[----:B------:R-:W-:Y:S02]  /*07d0*/  ISETP.NE.AND P1, PT, R36, 0xc, PT ;  /* 0x0000000c2400780c */ /* 0x000fe40003f25270 */
[----:B------:R-:W-:-:S03]  /*07e0*/  SEL R39, R39, RZ, P2 ;  /* 0x000000ff27277207 */ /* 0x000fc60001000000 */
[----:B------:R-:W0:Y:S04]  /*07f0*/  LDS.128 R8, [UR4+0x10] ;  /* 0x00001004ff087984 */ /* 0x000e280008000c00 */
[----:B------:R-:W1:Y:S04]  /*0800*/  LDS.128 R12, [UR4+0x20] ;  /* 0x00002004ff0c7984 */ /* 0x000e680008000c00 */
[----:B------:R-:W2:Y:S01]  /*0810*/  LDS.128 R16, [UR4+0x30] ;  /* 0x00003004ff107984 */ /* 0x000ea20008000c00 */
[----:B0-----:R-:W-:-:S04]  /*0820*/  IMAD.IADD R9, R8, 0x1, R9 ;  /* 0x0000000108097824 */ /* 0x001fc800078e0209 */
[----:B------:R-:W-:Y:S01]  /*0830*/  IMAD.IADD R10, R10, 0x1, R9 ;  /* 0x000000010a0a7824 */ /* 0x000fe200078e0209 */
[----:B------:R-:W-:Y:S02]  /*0840*/  SEL R8, R9, R8, !P0 ;  /* 0x0000000809087207 */ /* 0x000fe40004000000 */
[----:B------:R-:W-:Y:S01]  /*0850*/  ISETP.NE.AND P0, PT, R36, 0x3, PT ;  /* 0x000000032400780c */ /* 0x000fe20003f05270 */
[----:B------:R-:W-:Y:S01]  /*0860*/  IMAD.IADD R11, R11, 0x1, R10 ;  /* 0x000000010b0b7824 */ /* 0x000fe200078e020a */
[----:B------:R-:W0:Y:S02]  /*0870*/  LDS R9, [UR4+0x40] ;  /* 0x00004004ff097984 */ /* 0x000e240008000800 */
[----:B------:R-:W-:Y:S01]  /*0880*/  SEL R8, R10, R8, !P0 ;  /* 0x000000080a087207 */ /* 0x000fe20004000000 */
[----:B-1----:R-:W-:Y:S01]  /*0890*/  IMAD.IADD R12, R11, 0x1, R12 ;  /* 0x000000010b0c7824 */ /* 0x002fe200078e020c */
[----:B------:R-:W-:-:S03]  /*08a0*/  ISETP.NE.AND P0, PT, R36, 0x4, PT ;  /* 0x000000042400780c */ /* 0x000fc60003f05270 */
[----:B------:R-:W-:Y:S01]  /*08b0*/  IMAD.IADD R13, R13, 0x1, R12 ;  /* 0x000000010d0d7824 */ /* 0x000fe200078e020c */
[----:B------:R-:W-:Y:S02]  /*08c0*/  SEL R8, R11, R8, !P0 ;  /* 0x000000080b087207 */ /* 0x000fe40004000000 */
[----:B------:R-:W-:Y:S01]  /*08d0*/  ISETP.NE.AND P0, PT, R36, 0x5, PT ;  /* 0x000000052400780c */ /* 0x000fe20003f05270 */
[----:B------:R-:W-:-:S03]  /*08e0*/  IMAD.IADD R14, R14, 0x1, R13 ;  /* 0x000000010e0e7824 */ /* 0x000fc600078e020d */
[----:B------:R-:W-:Y:S01]  /*08f0*/  SEL R8, R12, R8, !P0 ;  /* 0x000000080c087207 */ /* 0x000fe20004000000 */
[----:B------:R-:W-:Y:S01]  /*0900*/  IMAD.IADD R15, R15, 0x1, R14 ;  /* 0x000000010f0f7824 */ /* 0x000fe200078e020e */
[----:B------:R-:W-:-:S03]  /*0910*/  ISETP.NE.AND P0, PT, R36, 0x6, PT ;  /* 0x000000062400780c */ /* 0x000fc60003f05270 */
[----:B--2---:R-:W-:Y:S01]  /*0920*/  IMAD.IADD R16, R15, 0x1, R16 ;  /* 0x000000010f107824 */ /* 0x004fe200078e0210 */
[----:B------:R-:W-:Y:S02]  /*0930*/  SEL R8, R13, R8, !P0 ;  /* 0x000000080d087207 */ /* 0x000fe40004000000 */
[----:B------:R-:W-:Y:S01]  /*0940*/  ISETP.NE.AND P0, PT, R36, 0x7, PT ;  /* 0x000000072400780c */ /* 0x000fe20003f05270 */
[----:B------:R-:W-:-:S03]  /*0950*/  IMAD.IADD R17, R17, 0x1, R16 ;  /* 0x0000000111117824 */ /* 0x000fc600078e0210 */
[----:B------:R-:W-:Y:S01]  /*0960*/  SEL R8, R14, R8, !P0 ;  /* 0x000000080e087207 */ /* 0x000fe20004000000 */
[----:B------:R-:W-:Y:S01]  /*0970*/  IMAD.IADD R18, R18, 0x1, R17 ;  /* 0x0000000112127824 */ /* 0x000fe200078e0211 */
[----:B------:R-:W-:-:S03]  /*0980*/  ISETP.NE.AND P0, PT, R36, 0x8, PT ;  /* 0x000000082400780c */ /* 0x000fc60003f05270 */
[----:B------:R-:W-:Y:S01]  /*0990*/  IMAD.IADD R19, R19, 0x1, R18 ;  /* 0x0000000113137824 */ /* 0x000fe200078e0212 */
[----:B------:R-:W-:Y:S02]  /*09a0*/  SEL R8, R15, R8, !P0 ;  /* 0x000000080f087207 */ /* 0x000fe40004000000 */
[----:B------:R-:W-:-:S04]  /*09b0*/  ISETP.NE.AND P0, PT, R36, 0x9, PT ;  /* 0x000000092400780c */ /* 0x000fc80003f05270 */
[----:B------:R-:W-:Y:S02]  /*09c0*/  SEL R8, R16, R8, !P0 ;  /* 0x0000000810087207 */ /* 0x000fe40004000000 */
[C---:B------:R-:W-:Y:S02]  /*09d0*/  ISETP.NE.AND P0, PT, R36.reuse, 0xa, PT ;  /* 0x0000000a2400780c */ /* 0x040fe40003f05270 */
[----:B0----5:R-:W-:Y:S02]  /*09e0*/  IADD3 R9, PT, PT, R19, R9, R38 ;  /* 0x0000000913097210 */ /* 0x021fe40007ffe026 */
[----:B------:R-:W-:Y:S02]  /*09f0*/  SEL R8, R17, R8, !P0 ;  /* 0x0000000811087207 */ /* 0x000fe40004000000 */
[----:B------:R-:W-:-:S04]  /*0a00*/  ISETP.NE.AND P0, PT, R36, 0xb, PT ;  /* 0x0000000b2400780c */ /* 0x000fc80003f05270 */
[----:B------:R-:W-:Y:S02]  /*0a10*/  SEL R8, R18, R8, !P0 ;  /* 0x0000000812087207 */ /* 0x000fe40004000000 */
[----:B------:R-:W-:Y:S02]  /*0a20*/  ISETP.GE.U32.AND P0, PT, R35, 0x20, PT ;  /* 0x000000202300780c */ /* 0x000fe40003f06070 */
[----:B------:R-:W-:Y:S02]  /*0a30*/  SEL R8, R19, R8, !P1 ;  /* 0x0000000813087207 */ /* 0x000fe40004800000 */
[----:B------:R-:W-:Y:S02]  /*0a40*/  ISETP.NE.AND P1, PT, R35, RZ, PT ;  /* 0x000000ff2300720c */ /* 0x000fe40003f25270 */
[----:B------:R-:W-:-:S04]  /*0a50*/  SEL R11, R8, RZ, P0 ;  /* 0x000000ff080b7207 */ /* 0x000fc80000000000 */
[----:B------:R-:W-:-:S07]  /*0a60*/  IADD3 R38, PT, PT, R11, R39, R38 ;  /* 0x000000270b267210 */ /* 0x000fce0007ffe026 */
[----:B------:R-:W-:Y:S05]  /*0a70*/  @P1 BRA `(.L_x_3) ;  /* 0x0000000c00541947 */ /* 0x000fea0003800000 */
[----:B------:R-:W0:Y:S01]  /*0a80*/  LDC.64 R10, c[0x0][0x390] ;  /* 0x0000e400ff0a7b82 */ /* 0x000e220000000a00 */
[----:B------:R-:W-:-:S05]  /*0a90*/  IMAD.MOV.U32 R8, RZ, RZ, 0x65 ;  /* 0x00000065ff087424 */ /* 0x000fca00078e00ff */
[----:B0-----:R0:W-:Y:S01]  /*0aa0*/  ST.E.64.STRONG.GPU desc[UR12][R10.64+0x100], R8 ;  /* 0x000100080a007985 */ /* 0x0011e2000c10fb0c */
[----:B------:R-:W-:Y:S05]  /*0ab0*/  BRA `(.L_x_3) ;  /* 0x0000000c00447947 */ /* 0x000fea0003800000 */
.L_x_2:
        /* <DEDUP_REMOVED lines=11> */
[----:B-----5:R-:W-:-:S05]  /*0b70*/  IADD3 R38, PT, PT, R39, R0, R8 ;  /* 0x0000000027267210 */ /* 0x020fca0007ffe008 */
        /* <DEDUP_REMOVED lines=10> */
[----:B------:R-:W-:-:S04]  /*0c20*/  ISETP.NE.AND P0, PT, R36, 0x2, PT ;  /* 0x000000022400780c */ /* 0x000fc80003f05270 */
[----:B------:R-:W-:Y:S01]  /*0c30*/  @!P1 STS [R42+0x10], R39 ;  /* 0x000010272a009388 */ /* 0x000fe20000000800 */
[----:B------:R-:W-:Y:S01]  /*0c40*/  BAR.SYNC.DEFER_BLOCKING 0x0 ;  /* 0x0000000000007b1d */ /* 0x000fe20000010000 */
[----:B------:R-:W-:-:S05]  /*0c50*/  ISETP.NE.AND P1, PT, R36, 0xc, PT ;  /* 0x0000000c2400780c */ /* 0x000fca0003f25270 */
        /* <DEDUP_REMOVED lines=30> */
[----:B------:R-:W-:Y:S01]  /*0e40*/  ISETP.NE.AND P0, PT, R36, 0xa, PT ;  /* 0x0000000a2400780c */ /* 0x000fe20003f05270 */
[----:B0-----:R-:W-:-:S03]  /*0e50*/  IMAD.IADD R9, R19, 0x1, R9 ;  /* 0x0000000113097824 */ /* 0x001fc600078e0209 */
[----:B------:R-:W-:Y:S01]  /*0e60*/  SEL R8, R17, R8, !P0 ;  /* 0x0000000811087207 */ /* 0x000fe20004000000 */
[----:B------:R-:W-:Y:S01]  /*0e70*/  IMAD.IADD R17, R39, 0x1, -R38 ;  /* 0x0000000127117824 */ /* 0x000fe200078e0a26 */
[----:B------:R-:W-:-:S04]  /*0e80*/  ISETP.NE.AND P0, PT, R36, 0xb, PT ;  /* 0x0000000b2400780c */ /* 0x000fc80003f05270 */
[----:B------:R-:W-:Y:S02]  /*0e90*/  SEL R8, R18, R8, !P0 ;  /* 0x0000000812087207 */ /* 0x000fe40004000000 */
[----:B------:R-:W-:Y:S02]  /*0ea0*/  ISETP.GT.U32.AND P0, PT, R35, 0x1f, PT ;  /* 0x0000001f2300780c */ /* 0x000fe40003f04070 */
[----:B------:R-:W-:Y:S02]  /*0eb0*/  SEL R11, R17, RZ, P2 ;  /* 0x000000ff110b7207 */ /* 0x000fe40001000000 */
[----:B------:R-:W-:Y:S02]  /*0ec0*/  SEL R8, R19, R8, !P1 ;  /* 0x0000000813087207 */ /* 0x000fe40004800000 */
[----:B------:R-:W-:-:S03]  /*0ed0*/  ISETP.GE.U32.AND P1, PT, R35, 0x20, PT ;  /* 0x000000202300780c */ /* 0x000fc60003f26070 */
[----:B------:R-:W-:-:S05]  /*0ee0*/  IMAD.IADD R38, R8, 0x1, R11 ;  /* 0x0000000108267824 */ /* 0x000fca00078e020b */
[----:B------:R-:W-:Y:S01]  /*0ef0*/  SEL R17, R17, R38, !P1 ;  /* 0x0000002611117207 */ /* 0x000fe20004800000 */
[----:B------:R-:W-:Y:S06]  /*0f00*/  @P0 BRA `(.L_x_4) ;  /* 0x00000008000c0947 */ /* 0x000fec0003800000 */
[----:B------:R-:W0:Y:S01]  /*0f10*/  LDC.64 R14, c[0x0][0x390] ;  /* 0x0000e400ff0e7b82 */ /* 0x000e220000000a00 */
[----:B------:R-:W-:Y:S01]  /*0f20*/  ISETP.NE.AND P1, PT, R35, RZ, PT ;  /* 0x000000ff2300720c */ /* 0x000fe20003f25270 */
[----:B------:R-:W-:Y:S01]  /*0f30*/  IMAD.U32 R45, RZ, RZ, UR6 ;  /* 0x00000006ff2d7e24 */ /* 0x000fe2000f8e00ff */
[----:B------:R-:W-:-:S05]  /*0f40*/  LOP3.LUT R18, RZ, R35, RZ, 0x33, !PT ;  /* 0x00000023ff127212 */ /* 0x000fca00078e33ff */
[----:B------:R-:W-:-:S06]  /*0f50*/  VIADD R18, R18, UR6 ;  /* 0x0000000612127c36 */ /* 0x000fcc0008000000 */
[----:B------:R-:W-:Y:S01]  /*0f60*/  @!P1 IMAD.MOV.U32 R8, RZ, RZ, 0x64 ;  /* 0x00000064ff089424 */ /* 0x000fe200078e00ff */
[----:B------:R1:W-:Y:S01]  /*0f70*/  @!P1 STS [UR4+0xc], R9 ;  /* 0x00000c09ff009988 */ /* 0x0003e20008000804 */
[----:B0-----:R-:W-:-:S04]  /*0f80*/  IMAD.WIDE R44, R45, 0x8, R14 ;  /* 0x000000082d2c7825 */ /* 0x001fc800078e020e */
[----:B------:R-:W-:Y:S01]  /*0f90*/  IMAD.WIDE R14, R18, 0x8, R14 ;  /* 0x00000008120e7825 */ /* 0x000fe200078e020e */
[----:B------:R1:W-:Y:S01]  /*0fa0*/  @!P1 ST.E.64.STRONG.GPU desc[UR12][R44.64+0x100], R8 ;  /* 0x000100082c009985 */ /* 0x0003e2000c10fb0c */
[----:B------:R-:W-:Y:S05]  /*0fb0*/  NANOSLEEP 0x226 ;  /* 0x000002260000795d */ /* 0x000fea0003800000 */
[----:B------:R-:W2:Y:S01]  /*0fc0*/  LD.E.64.STRONG.GPU R12, desc[UR12][R14.64+0x100] ;  /* 0x0001000c0e0c7980 */ /* 0x000ea2000c10fb00 */
[----:B------:R-:W-:Y:S01]  /*0fd0*/  UMOV UR5, 0xffffffff ;  /* 0xffffffff00057882 */ /* 0x000fe20000000000 */
[----:B--2---:R-:W-:Y:S02]  /*0fe0*/  ISETP.NE.AND P0, PT, R12, 0x63, PT ;  /* 0x000000630c00780c */ /* 0x004fe40003f05270 */
[----:B-1----:R-:W-:Y:S11]  /*0ff0*/  BRA.DIV UR5, `(.L_x_5) ;  /* 0x0000002e05d07947 */ /* 0x002ff6000b800000 */
[----:B------:R-:W-:-:S13]  /*1000*/  VOTE.ANY P0, !P0 ;  /* 0x0000000000ff7806 */ /* 0x000fda0004000100 */
.L_x_34:
[----:B------:R-:W-:Y:S05]  /*1010*/  @!P0 BRA `(.L_x_6) ;  /* 0x0000000000248947 */ /* 0x000fea0003800000 */
[----:B------:R-:W-:-:S07]  /*1020*/  IMAD.MOV.U32 R8, RZ, RZ, 0x1de ;  /* 0x000001deff087424 */ /* 0x000fce00078e00ff */
.L_x_8:
[----:B------:R-:W-:Y:S05]  /*1030*/  NANOSLEEP R8 ;  /* 0x000000080000735d */ /* 0x000fea0003800000 */
[----:B------:R-:W2:Y:S01]  /*1040*/  LD.E.64.STRONG.GPU R12, desc[UR12][R14.64+0x100] ;  /* 0x0001000c0e0c7980 */ /* 0x000ea2000c10fb00 */
[----:B------:R-:W-:Y:S01]  /*1050*/  UMOV UR5, 0xffffffff ;  /* 0xffffffff00057882 */ /* 0x000fe20000000000 */
[----:B------:R-:W-:Y:S02]  /*1060*/  SHF.R.U32.HI R8, RZ, 0x1, R8 ;  /* 0x00000001ff087819 */ /* 0x000fe40000011608 */
[----:B--2---:R-:W-:Y:S01]  /*1070*/  ISETP.NE.AND P0, PT, R12, 0x63, PT ;  /* 0x000000630c00780c */ /* 0x004fe20003f05270 */
[----:B------:R-:W-:-:S12]  /*1080*/  BRA.DIV UR5, `(.L_x_7) ;  /* 0x0000002e05cc7947 */ /* 0x000fd8000b800000 */
[----:B------:R-:W-:-:S13]  /*1090*/  VOTE.ANY P0, !P0 ;  /* 0x0000000000ff7806 */ /* 0x000fda0004000100 */
.L_x_37:
[----:B------:R-:W-:Y:S05]  /*10a0*/  @P0 BRA `(.L_x_8) ;  /* 0xfffffffc00e00947 */ /* 0x000fea000383ffff */
.L_x_6:
[----:B------:R-:W-:Y:S01]  /*10b0*/  UMOV UR5, 0xffffffff ;  /* 0xffffffff00057882 */ /* 0x000fe20000000000 */
[----:B------:R-:W-:Y:S02]  /*10c0*/  ISETP.NE.AND P0, PT, R12, 0x65, PT ;  /* 0x000000650c00780c */ /* 0x000fe40003f05270 */
[----:B------:R-:W-:Y:S11]  /*10d0*/  BRA.DIV UR5, `(.L_x_9) ;  /* 0x0000002e05d87947 */ /* 0x000ff6000b800000 */
[----:B------:R-:W0:Y:S01]  /*10e0*/  S2R R8, SR_GEMASK ;  /* 0x0000000000087919 */ /* 0x000e220000003c00 */
[----:B------:R-:W-:Y:S01]  /*10f0*/  VOTE.ANY R10, PT, !P0 ;  /* 0x00000000000a7806 */ /* 0x000fe200040e0100 */
[C---:B------:R-:W-:Y:S02]  /*1100*/  VIADD R38, R37.reuse, 0x2 ;  /* 0x0000000225267836 */ /* 0x040fe40000000000 */
[----:B------:R-:W-:Y:S01]  /*1110*/  VIADD R39, R37, 0x10 ;  /* 0x0000001025277836 */ /* 0x000fe20000000000 */
[----:B0-----:R-:W-:-:S05]  /*1120*/  LOP3.LUT R10, R10, 0x80000000, R8, 0xec, !PT ;  /* 0x800000000a0a7812 */ /* 0x001fca00078eec08 */
[----:B------:R-:W-:-:S05]  /*1130*/  VIADD R11, R10, 0xffffffff ;  /* 0xffffffff0a0b7836 */ /* 0x000fca0000000000 */
[----:B------:R-:W-:-:S04]  /*1140*/  LOP3.LUT R11, R10, R11, RZ, 0xc, !PT ;  /* 0x0000000b0a0b7212 */ /* 0x000fc800078e0cff */
[----:B------:R-:W0:Y:S02]  /*1150*/  POPC R15, R11 ;  /* 0x0000000b000f7309 */ /* 0x000e240000000000 */
[----:B0-----:R-:W0:Y:S01]  /*1160*/  SHFL.DOWN PT, R16, R13, 0x1, R15 ;  /* 0x082000000d107989 */ /* 0x001e2200000e000f */
[-C--:B------:R-:W-:Y:S02]  /*1170*/  ISETP.GE.AND P0, PT, R37, R15.reuse, PT ;  /* 0x0000000f2500720c */ /* 0x080fe40003f06270 */
[-C--:B------:R-:W-:Y:S02]  /*1180*/  ISETP.GT.AND P2, PT, R39, R15.reuse, PT ;  /* 0x0000000f2700720c */ /* 0x080fe40003f44270 */
[----:B0-----:R-:W-:Y:S02]  /*1190*/  SEL R16, R16, RZ, !P0 ;  /* 0x000000ff10107207 */ /* 0x001fe40004000000 */
[----:B------:R-:W-:-:S03]  /*11a0*/  ISETP.GT.AND P0, PT, R38, R15, PT ;  /* 0x0000000f2600720c */ /* 0x000fc60003f04270 */
[----:B------:R-:W-:-:S05]  /*11b0*/  IMAD.IADD R36, R16, 0x1, R13 ;  /* 0x0000000110247824 */ /* 0x000fca00078e020d */
[----:B------:R-:W0:Y:S02]  /*11c0*/  SHFL.DOWN PT, R16, R36, 0x2, R15 ;  /* 0x0840000024107989 */ /* 0x000e2400000e000f */
[----:B0-----:R-:W-:-:S05]  /*11d0*/  SEL R19, R16, RZ, !P0 ;  /* 0x000000ff10137207 */ /* 0x001fca0004000000 */
[----:B------:R-:W-:Y:S02]  /*11e0*/  IMAD.IADD R40, R36, 0x1, R19 ;  /* 0x0000000124287824 */ /* 0x000fe400078e0213 */
[C---:B------:R-:W-:Y:S02]  /*11f0*/  VIADD R19, R37.reuse, 0x4 ;  /* 0x0000000425137836 */ /* 0x040fe40000000000 */
[----:B------:R-:W-:Y:S01]  /*1200*/  VIADD R36, R37, 0x8 ;  /* 0x0000000825247836 */ /* 0x000fe20000000000 */
[----:B------:R-:W0:Y:S02]  /*1210*/  SHFL.DOWN PT, R16, R40, 0x4, R15 ;  /* 0x0880000028107989 */ /* 0x000e2400000e000f */
[----:B------:R-:W-:-:S04]  /*1220*/  ISETP.GT.AND P0, PT, R19, R15, PT ;  /* 0x0000000f1300720c */ /* 0x000fc80003f04270 */
[----:B0-----:R-:W-:Y:S02]  /*1230*/  SEL R11, R16, RZ, !P0 ;  /* 0x000000ff100b7207 */ /* 0x001fe40004000000 */
[----:B------:R-:W-:-:S03]  /*1240*/  ISETP.GT.AND P0, PT, R36, R15, PT ;  /* 0x0000000f2400720c */ /* 0x000fc60003f04270 */
[----:B------:R-:W-:Y:S02]  /*1250*/  IMAD.IADD R42, R40, 0x1, R11 ;  /* 0x00000001282a7824 */ /* 0x000fe400078e020b */
[----:B------:R-:W0:Y:S03]  /*1260*/  LDC.64 R10, c[0x0][0x390] ;  /* 0x0000e400ff0a7b82 */ /* 0x000e260000000a00 */
[----:B------:R-:W1:Y:S02]  /*1270*/  SHFL.DOWN PT, R16, R42, 0x8, R15 ;  /* 0x090000002a107989 */ /* 0x000e6400000e000f */
[----:B-1----:R-:W-:Y:S02]  /*1280*/  SEL R41, R16, RZ, !P0 ;  /* 0x000000ff10297207 */ /* 0x002fe40004000000 */
[----:B------:R-:W-:-:S03]  /*1290*/  ISETP.NE.AND P0, PT, R12, 0x65, PT ;  /* 0x000000650c00780c */ /* 0x000fc60003f05270 */
[----:B------:R-:W-:Y:S01]  /*12a0*/  IMAD.IADD R41, R42, 0x1, R41 ;  /* 0x000000012a297824 */ /* 0x000fe200078e0229 */
[----:B0-----:R-:W-:-:S04]  /*12b0*/  IADD3 R42, P3, PT, R10, 0x100, RZ ;  /* 0x000001000a2a7810 */ /* 0x001fc80007f7e0ff */
[----:B------:R-:W0:Y:S01]  /*12c0*/  SHFL.DOWN PT, R16, R41, 0x10, R15 ;  /* 0x0a00000029107989 */ /* 0x000e2200000e000f */
[----:B------:R-:W-:-:S04]  /*12d0*/  IMAD.X R43, RZ, RZ, R11, P3 ;  /* 0x000000ffff2b7224 */ /* 0x000fc800018e060b */
[----:B------:R-:W-:Y:S02]  /*12e0*/  VOTE.ALL P0, P0 ;  /* 0x0000000000ff7806 */ /* 0x000fe40000000000 */
[----:B0-----:R-:W-:-:S05]  /*12f0*/  SEL R16, R16, RZ, !P2 ;  /* 0x000000ff10107207 */ /* 0x001fca0005000000 */
[----:B------:R-:W-:-:S07]  /*1300*/  IMAD.IADD R40, R41, 0x1, R16 ;  /* 0x0000000129287824 */ /* 0x000fce00078e0210 */
.L_x_46:
[----:B------:R-:W-:Y:S05]  /*1310*/  @!P0 BRA `(.L_x_10) ;  /* 0x0000000000cc8947 */ /* 0x000fea0003800000 */
[----:B------:R-:W-:-:S07]  /*1320*/  IMAD.MOV.U32 R11, RZ, RZ, 0x1de ;  /* 0x000001deff0b7424 */ /* 0x000fce00078e00ff */
.L_x_16:
[----:B------:R-:W-:-:S05]  /*1330*/  IMAD.WIDE R14, R18, 0x8, R42 ;  /* 0x00000008120e7825 */ /* 0x000fca00078e022a */
[----:B------:R-:W2:Y:S01]  /*1340*/  LD.E.64.STRONG.GPU R12, desc[UR12][R14.64+-0x100] ;  /* 0xffff000c0e0c7980 */ /* 0x000ea2000c10fb00 */
[----:B------:R-:W-:Y:S05]  /*1350*/  YIELD ;  /* 0x0000000000007946 */ /* 0x000fea0003800000 */
[----:B------:R-:W-:Y:S01]  /*1360*/  UMOV UR5, 0xffffffff ;  /* 0xffffffff00057882 */ /* 0x000fe20000000000 */
[----:B------:R-:W-:Y:S02]  /*1370*/  SHF.R.U32.HI R11, RZ, 0x1, R11 ;  /* 0x00000001ff0b7819 */ /* 0x000fe4000001160b */
[----:B--2---:R-:W-:Y:S01]  /*1380*/  ISETP.NE.AND P0, PT, R12, 0x63, PT ;  /* 0x000000630c00780c */ /* 0x004fe20003f05270 */
[----:B------:R-:W-:-:S12]  /*1390*/  BRA.DIV UR5, `(.L_x_11) ;  /* 0x0000003205287947 */ /* 0x000fd8000b800000 */
[----:B------:R-:W-:-:S13]  /*13a0*/  VOTE.ANY P0, !P0 ;  /* 0x0000000000ff7806 */ /* 0x000fda0004000100 */
.L_x_49:
[----:B------:R-:W-:Y:S05]  /*13b0*/  @!P0 BRA `(.L_x_12) ;  /* 0x0000000000248947 */ /* 0x000fea0003800000 */
[----:B------:R-:W-:-:S07]  /*13c0*/  IMAD.MOV.U32 R16, RZ, RZ, R11 ;  /* 0x000000ffff107224 */ /* 0x000fce00078e000b */
.L_x_14:
[----:B------:R-:W-:Y:S05]  /*13d0*/  NANOSLEEP R16 ;  /* 0x000000100000735d */ /* 0x000fea0003800000 */
[----:B------:R-:W2:Y:S01]  /*13e0*/  LD.E.64.STRONG.GPU R12, desc[UR12][R14.64+-0x100] ;  /* 0xffff000c0e0c7980 */ /* 0x000ea2000c10fb00 */
[----:B------:R-:W-:Y:S01]  /*13f0*/  UMOV UR5, 0xffffffff ;  /* 0xffffffff00057882 */ /* 0x000fe20000000000 */
[----:B------:R-:W-:Y:S02]  /*1400*/  SHF.R.U32.HI R16, RZ, 0x1, R16 ;  /* 0x00000001ff107819 */ /* 0x000fe40000011610 */
[----:B--2---:R-:W-:Y:S01]  /*1410*/  ISETP.NE.AND P0, PT, R12, 0x63, PT ;  /* 0x000000630c00780c */ /* 0x004fe20003f05270 */
[----:B------:R-:W-:-:S12]  /*1420*/  BRA.DIV UR5, `(.L_x_13) ;  /* 0x0000003205247947 */ /* 0x000fd8000b800000 */
[----:B------:R-:W-:-:S13]  /*1430*/  VOTE.ANY P0, !P0 ;  /* 0x0000000000ff7806 */ /* 0x000fda0004000100 */
.L_x_52:
[----:B------:R-:W-:Y:S05]  /*1440*/  @P0 BRA `(.L_x_14) ;  /* 0xfffffffc00e00947 */ /* 0x000fea000383ffff */
.L_x_12:
[----:B------:R-:W-:Y:S01]  /*1450*/  UMOV UR5, 0xffffffff ;  /* 0xffffffff00057882 */ /* 0x000fe20000000000 */
[----:B------:R-:W-:Y:S02]  /*1460*/  ISETP.NE.AND P0, PT, R12, 0x65, PT ;  /* 0x000000650c00780c */ /* 0x000fe40003f05270 */
[----:B------:R-:W-:Y:S11]  /*1470*/  BRA.DIV UR5, `(.L_x_15) ;  /* 0x0000003205307947 */ /* 0x000ff6000b800000 */
[----:B------:R-:W-:Y:S01]  /*1480*/  VOTE.ANY R10, PT, !P0 ;  /* 0x00000000000a7806 */ /* 0x000fe200040e0100 */
[----:B------:R-:W-:-:S03]  /*1490*/  VIADD R18, R18, 0xffffffe0 ;  /* 0xffffffe012127836 */ /* 0x000fc60000000000 */
[----:B------:R-:W-:-:S05]  /*14a0*/  LOP3.LUT R10, R10, 0x80000000, R8, 0xec, !PT ;  /* 0x800000000a0a7812 */ /* 0x000fca00078eec08 */
[----:B------:R-:W-:-:S05]  /*14b0*/  VIADD R15, R10, 0xffffffff ;  /* 0xffffffff0a0f7836 */ /* 0x000fca0000000000 */
[----:B------:R-:W-:-:S06]  /*14c0*/  LOP3.LUT R15, R10, R15, RZ, 0xc, !PT ;  /* 0x0000000f0a0f7212 */ /* 0x000fcc00078e0cff */
        /* <DEDUP_REMOVED lines=17> */
[----:B------:R-:W-:-:S03]  /*15e0*/  ISETP.NE.AND P0, PT, R12, 0x65, PT ;  /* 0x000000650c00780c */ /* 0x000fc60003f05270 */
[----:B------:R-:W-:-:S05]  /*15f0*/  IMAD.IADD R41, R13, 0x1, R16 ;  /* 0x000000010d297824 */ /* 0x000fca00078e0210 */
[----:B------:R-:W0:Y:S05]  /*1600*/  SHFL.DOWN PT, R16, R41, 0x10, R15 ;  /* 0x0a00000029107989 */ /* 0x000e2a00000e000f */
[----:B------:R-:W-:Y:S02]  /*1610*/  VOTE.ALL P0, P0 ;  /* 0x0000000000ff7806 */ /* 0x000fe40000000000 */
[----:B0-----:R-:W-:-:S04]  /*1620*/  SEL R16, R16, RZ, !P2 ;  /* 0x000000ff10107207 */ /* 0x001fc80005000000 */
[----:B------:R-:W-:-:S07]  /*1630*/  IADD3 R40, PT, PT, R41, R16, R40 ;  /* 0x0000001029287210 */ /* 0x000fce0007ffe028 */
.L_x_61:
[----:B------:R-:W-:Y:S05]  /*1640*/  @P0 BRA `(.L_x_16) ;  /* 0xfffffffc00380947 */ /* 0x000fea000383ffff */
.L_x_10:
[----:B------:R-:W-:Y:S01]  /*1650*/  ISETP.NE.AND P0, PT, R37, RZ, PT ;  /* 0x000000ff2500720c */ /* 0x000fe20003f05270 */
[----:B------:R-:W0:Y:S01]  /*1660*/  @!P1 S2R R11, SR_CgaCtaId ;  /* 0x00000000000b9919 */ /* 0x000e220000008800 */
[----:B------:R-:W-:Y:S01]  /*1670*/  @!P1 MOV R10, 0x400 ;  /* 0x00000400000a9802 */ /* 0x000fe20000000f00 */
[----:B------:R-:W-:Y:S02]  /*1680*/  @!P1 IMAD.IADD R9, R9, 0x1, R40 ;  /* 0x0000000109099824 */ /* 0x000fe400078e0228 */
[----:B------:R-:W-:Y:S02]  /*1690*/  @!P1 IMAD.MOV.U32 R8, RZ, RZ, 0x65 ;  /* 0x00000065ff089424 */ /* 0x000fe400078e00ff */
[----:B------:R-:W-:-:S03]  /*16a0*/  IMAD.MOV.U32 R38, RZ, RZ, R17 ;  /* 0x000000ffff267224 */ /* 0x000fc600078e0011 */
[----:B------:R1:W-:Y:S03]  /*16b0*/  @!P1 ST.E.64.STRONG.GPU desc[UR12][R44.64+0x100], R8 ;  /* 0x000100082c009985 */ /* 0x0003e6000c10fb0c */
[----:B------:R-:W-:Y:S01]  /*16c0*/  @!P0 MOV R12, 0x400 ;  /* 0x00000400000c8802 */ /* 0x000fe20000000f00 */
[----:B------:R-:W2:Y:S01]  /*16d0*/  @!P0 S2R R13, SR_CgaCtaId ;  /* 0x00000000000d8919 */ /* 0x000ea20000008800 */
[----:B------:R-:W-:Y:S01]  /*16e0*/  @!P0 IMAD.MOV.U32 R38, RZ, RZ, R40 ;  /* 0x000000ffff268224 */ /* 0x000fe200078e0028 */
[----:B0-----:R-:W-:-:S05]  /*16f0*/  @!P1 LEA R10, R11, R10, 0x18 ;  /* 0x0000000a0b0a9211 */ /* 0x001fca00078ec0ff */
[----:B------:R1:W-:Y:S04]  /*1700*/  @!P1 STS [R10+0x8], R9 ;  /* 0x000008090a009388 */ /* 0x0003e80000000800 */
[----:B------:R1:W-:Y:S01]  /*1710*/  @!P1 STS [R10+0x4], R40 ;  /* 0x000004280a009388 */ /* 0x0003e20000000800 */
[----:B--2---:R-:W-:-:S05]  /*1720*/  @!P0 LEA R13, R13, R12, 0x18 ;  /* 0x0000000c0d0d8211 */ /* 0x004fca00078ec0ff */
[----:B------:R1:W-:Y:S02]  /*1730*/  @!P0 STS [R13+0x54], R40 ;  /* 0x000054280d008388 */ /* 0x0003e40000000800 */
.L_x_4:
[----:B------:R-:W-:Y:S05]  /*1740*/  WARPSYNC.ALL ;  /* 0x0000000000007948 */ /* 0x000fea0003800000 */
[----:B------:R-:W0:Y:S08]  /*1750*/  S2UR UR7, SR_CgaCtaId ;  /* 0x00000000000779c3 */ /* 0x000e300000008800 */
[----:B------:R-:W-:Y:S01]  /*1760*/  BAR.SYNC.DEFER_BLOCKING 0x0 ;  /* 0x0000000000007b1d */ /* 0x000fe20000010000 */
[----:B------:R-:W-:-:S05]  /*1770*/  ISETP.NE.AND P0, PT, R35, RZ, PT ;  /* 0x000000ff2300720c */ /* 0x000fca0003f05270 */
[----:B------:R-:W-:Y:S02]  /*1780*/  UMOV UR5, 0x400 ;  /* 0x0000040000057882 */ /* 0x000fe40000000000 */
[----:B0-----:R-:W-:-:S09]  /*1790*/  ULEA UR5, UR7, UR5, 0x18 ;  /* 0x0000000507057291 */ /* 0x001fd2000f8ec0ff */
[----:B-1----:R-:W0:Y:S02]  /*17a0*/  LDS R8, [UR5+0x54] ;  /* 0x00005405ff087984 */ /* 0x002e240008000800 */
[----:B0-----:R-:W-:-:S05]  /*17b0*/  SEL R9, R8, RZ, P0 ;  /* 0x000000ff08097207 */ /* 0x001fca0000000000 */
[----:B------:R-:W-:-:S07]  /*17c0*/  IMAD.IADD R38, R9, 0x1, R38 ;  /* 0x0000000109267824 */ /* 0x000fce00078e0226 */
.L_x_3:
[----:B------:R-:W-:Y:S05]  /*17d0*/  BSYNC.RECONVERGENT B0 ;  /* 0x0000000000007941 */ /* 0x000fea0003800200 */
.L_x_1:
[----:B------:R-:W-:Y:S01]  /*17e0*/  IMAD.IADD R32, R32, 0x1, R38 ;  /* 0x0000000120207824 */ /* 0x000fe200078e0226 */
[----:B------:R-:W-:Y:S03]  /*17f0*/  BAR.SYNC.DEFER_BLOCKING 0x0 ;  /* 0x0000000000007b1d */ /* 0x000fe60000010000 */
[----:B------:R-:W-:-:S03]  /*1800*/  IMAD.IADD R29, R29, 0x1, R32 ;  /* 0x000000011d1d7824 */ /* 0x000fc600078e0220 */
[----:B------:R-:W1:Y:S01]  /*1810*/  LDCU.64 UR8, c[0x0][0x388] ;  /* 0x00007100ff0877ac */ /* 0x000e620008000a00 */
[----:B------:R-:W-:-:S04]  /*1820*/  IMAD.IADD R28, R28, 0x1, R29 ;  /* 0x000000011c1c7824 */ /* 0x000fc800078e021d */
[----:B------:R-:W-:-:S04]  /*1830*/  IMAD.IADD R27, R27, 0x1, R28 ;  /* 0x000000011b1b7824 */ /* 0x000fc800078e021c */
[----:B------:R-:W-:-:S04]  /*1840*/  IMAD.IADD R26, R26, 0x1, R27 ;  /* 0x000000011a1a7824 */ /* 0x000fc800078e021b */
[----:B------:R-:W-:-:S04]  /*1850*/  IMAD.IADD R25, R25, 0x1, R26 ;  /* 0x0000000119197824 */ /* 0x000fc800078e021a */
[----:B------:R-:W-:Y:S01]  /*1860*/  IMAD.IADD R24, R24, 0x1, R25 ;  /* 0x0000000118187824 */ /* 0x000fe200078e0219 */
[----:B------:R-:W-:Y:S03]  /*1870*/  STS [R33], R38 ;  /* 0x0000002621007388 */ /* 0x000fe60000000800 */
[----:B------:R-:W-:Y:S01]  /*1880*/  IMAD.IADD R23, R23, 0x1, R24 ;  /* 0x0000000117177824 */ /* 0x000fe200078e0218 */
[----:B------:R-:W-:Y:S03]  /*1890*/  STS [R33+0x4], R32 ;  /* 0x0000042021007388 */ /* 0x000fe60000000800 */
        /* <DEDUP_REMOVED lines=19> */
[----:B------:R-:W-:Y:S04]  /*19d0*/  STS [R33+0x2c], R20 ;  /* 0x00002c1421007388 */ /* 0x000fe80000000800 */
[----:B------:R-:W-:Y:S04]  /*19e0*/  STS [R33+0x30], R7 ;  /* 0x0000300721007388 */ /* 0x000fe80000000800 */
[----:B------:R-:W-:Y:S04]  /*19f0*/  STS [R33+0x34], R6 ;  /* 0x0000340621007388 */ /* 0x000fe80000000800 */
[----:B------:R-:W-:Y:S04]  /*1a00*/  STS [R33+0x38], R5 ;  /* 0x0000380521007388 */ /* 0x000fe80000000800 */
[----:B------:R-:W-:Y:S04]  /*1a10*/  STS [R33+0x3c], R4 ;  /* 0x00003c0421007388 */ /* 0x000fe80000000800 */
[----:B------:R-:W-:Y:S04]  /*1a20*/  STS [R33+0x40], R3 ;  /* 0x0000400321007388 */ /* 0x000fe80000000800 */
[----:B------:R1:W-:Y:S04]  /*1a30*/  STS [R33+0x44], R2 ;  /* 0x0000440221007388 */ /* 0x0003e80000000800 */
[----:B------:R-:W-:Y:S01]  /*1a40*/  STS [R33+0x48], R0 ;  /* 0x0000480021007388 */ /* 0x000fe20000000800 */
[----:B------:R-:W-:-:S03]  /*1a50*/  NOP ;  /* 0x0000000000007918 */ /* 0x000fc60000000000 */
[----:B0-----:R-:W0:Y:S01]  /*1a60*/  LDS R9, [R34] ;  /* 0x0000000022097984 */ /* 0x001e220000000800 */
[----:B-1----:R-:W-:-:S03]  /*1a70*/  IADD3 R2, P0, PT, R31, UR8, RZ ;  /* 0x000000081f027c10 */ /* 0x002fc6000ff1e0ff */
[----:B------:R-:W1:Y:S01]  /*1a80*/  LDS R7, [R34+0x80] ;  /* 0x0000800022077984 */ /* 0x000e620000000800 */
[----:B------:R-:W-:-:S03]  /*1a90*/  IADD3.X R3, PT, PT, R30, UR9, RZ, P0, !PT ;  /* 0x000000091e037c10 */ /* 0x000fc600087fe4ff */
[----:B------:R-:W2:Y:S04]  /*1aa0*/  LDS R11, [R34+0x100] ;  /* 0x00010000220b7984 */ /* 0x000ea80000000800 */
[----:B------:R-:W3:Y:S04]  /*1ab0*/  LDS R13, [R34+0x180] ;  /* 0x00018000220d7984 */ /* 0x000ee80000000800 */
[----:B------:R-:W4:Y:S04]  /*1ac0*/  LDS R5, [R34+0x200] ;  /* 0x0002000022057984 */ /* 0x000f280000000800 */
[----:B------:R-:W5:Y:S04]  /*1ad0*/  LDS R15, [R34+0x280] ;  /* 0x00028000220f7984 */ /* 0x000f680000000800 */
        /* <DEDUP_REMOVED lines=13> */
[----:B0-----:R-:W-:Y:S04]  /*1bb0*/  STG.E desc[UR12][R2.64], R9 ;  /* 0x0000000902007986 */ /* 0x001fe8000c10190c */
[----:B-1----:R-:W-:Y:S04]  /*1bc0*/  STG.E desc[UR12][R2.64+0x80], R7 ;  /* 0x0000800702007986 */ /* 0x002fe8000c10190c */
[----:B--2---:R-:W-:Y:S04]  /*1bd0*/  STG.E desc[UR12][R2.64+0x100], R11 ;  /* 0x0001000b02007986 */ /* 0x004fe8000c10190c */
[----:B---3--:R-:W-:Y:S04]  /*1be0*/  STG.E desc[UR12][R2.64+0x180], R13 ;  /* 0x0001800d02007986 */ /* 0x008fe8000c10190c */
[----:B----4-:R-:W-:Y:S04]  /*1bf0*/  STG.E desc[UR12][R2.64+0x200], R5 ;  /* 0x0002000502007986 */ /* 0x010fe8000c10190c */
[----:B-----5:R-:W-:Y:S04]  /*1c00*/  STG.E desc[UR12][R2.64+0x280], R15 ;  /* 0x0002800f02007986 */ /* 0x020fe8000c10190c */
[----:B------:R-:W-:Y:S04]  /*1c10*/  STG.E desc[UR12][R2.64+0x300], R17 ;  /* 0x0003001102007986 */ /* 0x000fe8000c10190c */
        /* <DEDUP_REMOVED lines=11> */
[----:B------:R-:W-:Y:S01]  /*1cd0*/  STG.E desc[UR12][R2.64+0x900], R43 ;  /* 0x0009002b02007986 */ /* 0x000fe2000c10190c */
[----:B------:R-:W-:Y:S05]  /*1ce0*/  EXIT ;  /* 0x000000000000794d */ /* 0x000fea0003800000 */
.L_x_0:
[----:B------:R-:W-:-:S04]  /*1cf0*/  ISETP.NE.U32.AND P0, PT, RZ, UR7, PT ;  /* 0x00000007ff007c0c */ /* 0x000fc8000bf05070 */
[----:B------:R-:W-:-:S13]  /*1d00*/  ISETP.NE.AND.EX P0, PT, RZ, UR4, PT, P0 ;  /* 0x00000004ff007c0c */ /* 0x000fda000bf05300 */
[----:B------:R-:W-:Y:S05]  /*1d10*/  @!P0 EXIT ;  /* 0x000000000000894d */ /* 0x000fea0003800000 */
[----:B------:R-:W0:Y:S02]  /*1d20*/  LDCU.64 UR4, c[0x0][0x380] ;  /* 0x00007000ff0477ac */ /* 0x000e240008000a00 */
[----:B0-----:R-:W-:-:S06]  /*1d30*/  UIMAD.WIDE UR4, UR6, 0x7b80, UR4 ;  /* 0x00007b80060478a5 */ /* 0x001fcc000f8e0204 */
[----:B------:R-:W-:Y:S02]  /*1d40*/  IMAD.U32 R2, RZ, RZ, UR4 ;  /* 0x00000004ff027e24 */ /* 0x000fe4000f8e00ff */
[----:B------:R-:W-:-:S05]  /*1d50*/  IMAD.U32 R3, RZ, RZ, UR5 ;  /* 0x00000005ff037e24 */ /* 0x000fca000f8e00ff */
[----:B------:R0:W2:Y:S01]  /*1d60*/  LD.E.STRONG.SM R5, desc[UR12][R2.64] ;  /* 0x0000000c02057980 */ /* 0x0000a2000c10b900 */
[----:B------:R-:W3:Y:S02]  /*1d70*/  S2R R31, SR_TID.X ;  /* 0x00000000001f7919 */ /* 0x000ee40000002100 */
[C---:B---3--:R-:W-:Y:S02]  /*1d80*/  LOP3.LUT R0, R31.reuse, 0x1f, RZ, 0xc0, !PT ;  /* 0x0000001f1f007812 */ /* 0x048fe400078ec0ff */
[----:B------:R-:W-:-:S05]  /*1d90*/  LOP3.LUT R7, R31, 0x3e0, RZ, 0xc0, !PT ;  /* 0x000003e01f077812 */ /* 0x000fca00078ec0ff */
[----:B------:R-:W-:-:S04]  /*1da0*/  IMAD R33, R7, 0x13, R0 ;  /* 0x0000001307217824 */ /* 0x000fc800078e0200 */
[C---:B------:R-:W-:Y:S01]  /*1db0*/  VIADD R0, R33.reuse, 0x20 ;  /* 0x0000002021007836 */ /* 0x040fe20000000000 */
[C---:B------:R-:W-:Y:S01]  /*1dc0*/  ISETP.GE.U32.AND P1, PT, R33.reuse, UR7, PT ;  /* 0x0000000721007c0c */ /* 0x040fe2000bf26070 */
[C---:B------:R-:W-:Y:S01]  /*1dd0*/  VIADD R4, R33.reuse, 0x40 ;  /* 0x0000004021047836 */ /* 0x040fe20000000000 */
[C---:B0-----:R-:W-:Y:S01]  /*1de0*/  LEA R2, P0, R33.reuse, UR4, 0x2 ;  /* 0x0000000421027c11 */ /* 0x041fe2000f8010ff */
[C---:B------:R-:W-:Y:S01]  /*1df0*/  VIADD R3, R33.reuse, 0xa0 ;  /* 0x000000a021037836 */ /* 0x040fe20000000000 */
[----:B------:R-:W-:Y:S01]  /*1e00*/  ISETP.GE.U32.AND P2, PT, R0, UR7, PT ;  /* 0x0000000700007c0c */ /* 0x000fe2000bf46070 */
[C---:B------:R-:W-:Y:S01]  /*1e10*/  VIADD R0, R33.reuse, 0x80 ;  /* 0x0000008021007836 */ /* 0x040fe20000000000 */
[----:B------:R-:W-:Y:S01]  /*1e20*/  ISETP.GE.U32.AND P3, PT, R4, UR7, PT ;  /* 0x0000000704007c0c */ /* 0x000fe2000bf66070 */
[----:B------:R-:W-:Y:S01]  /*1e30*/  VIADD R6, R33, 0x60 ;  /* 0x0000006021067836 */ /* 0x000fe20000000000 */
[----:B------:R-:W-:Y:S01]  /*1e40*/  ISETP.GE.U32.AND P6, PT, R3, UR7, PT ;  /* 0x0000000703007c0c */ /* 0x000fe2000bfc6070 */
[----:B------:R-:W-:Y:S01]  /*1e50*/  IMAD.X R3, RZ, RZ, UR5, P0 ;  /* 0x00000005ff037e24 */ /* 0x000fe200080e06ff */
[----:B------:R-:W-:Y:S01]  /*1e60*/  ISETP.GE.U32.AND P5, PT, R0, UR7, PT ;  /* 0x0000000700007c0c */ /* 0x000fe2000bfa6070 */
[C---:B------:R-:W-:Y:S01]  /*1e70*/  VIADD R0, R33.reuse, 0xc0 ;  /* 0x000000c021007836 */ /* 0x040fe20000000000 */
[----:B------:R-:W-:Y:S01]  /*1e80*/  ISETP.GE.U32.AND P4, PT, R6, UR7, PT ;  /* 0x0000000706007c0c */ /* 0x000fe2000bf86070 */
[----:B------:R-:W-:-:S03]  /*1e90*/  VIADD R4, R33, 0x140 ;  /* 0x0000014021047836 */ /* 0x000fc60000000000 */
[----:B------:R-:W-:Y:S01]  /*1ea0*/  ISETP.GE.U32.AND P0, PT, R0, UR7, PT ;  /* 0x0000000700007c0c */ /* 0x000fe2000bf06070 */
[C---:B------:R-:W-:Y:S02]  /*1eb0*/  VIADD R0, R33.reuse, 0xe0 ;  /* 0x000000e021007836 */ /* 0x040fe40000000000 */
[C---:B------:R-:W-:Y:S02]  /*1ec0*/  VIADD R37, R33.reuse, 0x100 ;  /* 0x0000010021257836 */ /* 0x040fe40000000000 */
[C---:B------:R-:W-:Y:S02]  /*1ed0*/  VIADD R36, R33.reuse, 0x120 ;  /* 0x0000012021247836 */ /* 0x040fe40000000000 */
[C---:B------:R-:W-:Y:S02]  /*1ee0*/  VIADD R35, R33.reuse, 0x1c0 ;  /* 0x000001c021237836 */ /* 0x040fe40000000000 */
[----:B------:R-:W-:Y:S02]  /*1ef0*/  VIADD R34, R33, 0x220 ;  /* 0x0000022021227836 */ /* 0x000fe40000000000 */
[----:B--2---:R-:W-:-:S02]  /*1f00*/  IMAD.MOV.U32 R7, RZ, RZ, R5 ;  /* 0x000000ffff077224 */ /* 0x004fc400078e0005 */
[----:B------:R-:W2:Y:S01]  /*1f10*/  @!P1 LD.E.STRONG.SM R5, desc[UR12][R2.64] ;  /* 0x0000000c02059980 */ /* 0x000ea2000c10b900 */
[----:B------:R-:W-:Y:S01]  /*1f20*/  ISETP.GE.U32.AND P1, PT, R0, UR7, PT ;  /* 0x0000000700007c0c */ /* 0x000fe2000bf26070 */
[--C-:B------:R-:W-:Y:S02]  /*1f30*/  IMAD.MOV.U32 R9, RZ, RZ, R7.reuse ;  /* 0x000000ffff097224 */ /* 0x100fe400078e0007 */
[--C-:B------:R-:W-:Y:S02]  /*1f40*/  IMAD.MOV.U32 R11, RZ, RZ, R7.reuse ;  /* 0x000000ffff0b7224 */ /* 0x100fe400078e0007 */
[--C-:B------:R-:W-:Y:S02]  /*1f50*/  IMAD.MOV.U32 R15, RZ, RZ, R7.reuse ;  /* 0x000000ffff0f7224 */ /* 0x100fe400078e0007 */
[--C-:B------:R-:W-:Y:S01]  /*1f60*/  IMAD.MOV.U32 R17, RZ, RZ, R7.reuse ;  /* 0x000000ffff117224 */ /* 0x100fe200078e0007 */
[----:B------:R-:W3:Y:S01]  /*1f70*/  @!P2 LD.E.STRONG.SM R9, desc[UR12][R2.64+0x80] ;  /* 0x0000800c0209a980 */ /* 0x000ee2000c10b900 */
[----:B------:R-:W-:Y:S01]  /*1f80*/  VIADD R0, R33, 0x160 ;  /* 0x0000016021007836 */ /* 0x000fe20000000000 */
[----:B------:R-:W-:Y:S01]  /*1f90*/  ISETP.GE.U32.AND P2, PT, R4, UR7, PT ;  /* 0x0000000704007c0c */ /* 0x000fe2000bf46070 */
[--C-:B------:R-:W-:Y:S01]  /*1fa0*/  IMAD.MOV.U32 R13, RZ, RZ, R7.reuse ;  /* 0x000000ffff0d7224 */ /* 0x100fe200078e0007 */
[----:B------:R-:W4:Y:S01]  /*1fb0*/  @!P3 LD.E.STRONG.SM R11, desc[UR12][R2.64+0x100] ;  /* 0x0001000c020bb980 */ /* 0x000f22000c10b900 */
[----:B------:R-:W-:Y:S01]  /*1fc0*/  IMAD.MOV.U32 R19, RZ, RZ, R7 ;  /* 0x000000ffff137224 */ /* 0x000fe200078e0007 */
[----:B------:R-:W-:-:S02]  /*1fd0*/  ISETP.GE.U32.AND P3, PT, R0, UR7, PT ;  /* 0x0000000700007c0c */ /* 0x000fc4000bf66070 */
[----:B------:R-:W4:Y:S01]  /*1fe0*/  @!P5 LD.E.STRONG.SM R15, desc[UR12][R2.64+0x200] ;  /* 0x0002000c020fd980 */ /* 0x000f22000c10b900 */
[----:B------:R-:W-:-:S03]  /*1ff0*/  ISETP.GE.U32.AND P5, PT, R37, UR7, PT ;  /* 0x0000000725007c0c */ /* 0x000fc6000bfa6070 */
[----:B------:R-:W4:Y:S01]  /*2000*/  @!P6 LD.E.STRONG.SM R17, desc[UR12][R2.64+0x280] ;  /* 0x0002800c0211e980 */ /* 0x000f22000c10b900 */
[----:B------:R-:W-:Y:S01]  /*2010*/  ISETP.GE.U32.AND P6, PT, R36, UR7, PT ;  /* 0x0000000724007c0c */ /* 0x000fe2000bfc6070 */
[C---:B------:R-:W-:Y:S02]  /*2020*/  VIADD R4, R33.reuse, 0x180 ;  /* 0x0000018021047836 */ /* 0x040fe40000000000 */
[----:B------:R-:W-:Y:S01]  /*2030*/  VIADD R0, R33, 0x1a0 ;  /* 0x000001a021007836 */ /* 0x000fe20000000000 */
[----:B------:R-:W4:Y:S01]  /*2040*/  @!P4 LD.E.STRONG.SM R13, desc[UR12][R2.64+0x180] ;  /* 0x0001800c020dc980 */ /* 0x000f22000c10b900 */
[--C-:B------:R-:W-:Y:S01]  /*2050*/  IMAD.MOV.U32 R21, RZ, RZ, R7.reuse ;  /* 0x000000ffff157224 */ /* 0x100fe200078e0007 */
[----:B------:R-:W-:Y:S01]  /*2060*/  ISETP.GE.U32.AND P4, PT, R4, UR7, PT ;  /* 0x0000000704007c0c */ /* 0x000fe2000bf86070 */
[--C-:B------:R-:W-:Y:S01]  /*2070*/  IMAD.MOV.U32 R23, RZ, RZ, R7.reuse ;  /* 0x000000ffff177224 */ /* 0x100fe200078e0007 */
[----:B------:R-:W4:Y:S01]  /*2080*/  @!P0 LD.E.STRONG.SM R19, desc[UR12][R2.64+0x300] ;  /* 0x0003000c02138980 */ /* 0x000f22000c10b900 */
[----:B------:R-:W-:Y:S01]  /*2090*/  ISETP.GE.U32.AND P0, PT, R0, UR7, PT ;  /* 0x0000000700007c0c */ /* 0x000fe2000bf06070 */
[----:B------:R-:W-:-:S02]  /*20a0*/  IMAD.MOV.U32 R25, RZ, RZ, R7 ;  /* 0x000000ffff197224 */ /* 0x000fc400078e0007 */
[--C-:B------:R-:W-:Y:S01]  /*20b0*/  IMAD.MOV.U32 R27, RZ, RZ, R7.reuse ;  /* 0x000000ffff1b7224 */ /* 0x100fe200078e0007 */
[----:B------:R-:W4:Y:S01]  /*20c0*/  @!P1 LD.E.STRONG.SM R21, desc[UR12][R2.64+0x380] ;  /* 0x0003800c02159980 */ /* 0x000f22000c10b900 */
[----:B------:R-:W-:Y:S02]  /*20d0*/  IMAD.MOV.U32 R29, RZ, RZ, R7 ;  /* 0x000000ffff1d7224 */ /* 0x000fe400078e0007 */
[C---:B------:R-:W-:Y:S01]  /*20e0*/  VIADD R4, R33.reuse, 0x1e0 ;  /* 0x000001e021047836 */ /* 0x040fe20000000000 */
[----:B------:R-:W4:Y:S01]  /*20f0*/  @!P5 LD.E.STRONG.SM R23, desc[UR12][R2.64+0x400] ;  /* 0x0004000c0217d980 */ /* 0x000f22000c10b900 */
[C---:B------:R-:W-:Y:S02]  /*2100*/  VIADD R0, R33.reuse, 0x200 ;  /* 0x0000020021007836 */ /* 0x040fe40000000000 */
[----:B------:R-:W-:Y:S01]  /*2110*/  VIADD R33, R33, 0x240 ;  /* 0x0000024021217836 */ /* 0x000fe20000000000 */
[----:B------:R-:W4:Y:S01]  /*2120*/  @!P6 LD.E.STRONG.SM R25, desc[UR12][R2.64+0x480] ;  /* 0x0004800c0219e980 */ /* 0x000f22000c10b900 */
[----:B------:R-:W-:-:S02]  /*2130*/  ISETP.GE.U32.AND P1, PT, R4, UR7, PT ;  /* 0x0000000704007c0c */ /* 0x000fc4000bf26070 */
[----:B------:R-:W-:Y:S01]  /*2140*/  ISETP.GE.U32.AND P5, PT, R0, UR7, PT ;  /* 0x0000000700007c0c */ /* 0x000fe2000bfa6070 */
[----:B------:R-:W4:Y:S01]  /*2150*/  @!P2 LD.E.STRONG.SM R27, desc[UR12][R2.64+0x500] ;  /* 0x0005000c021ba980 */ /* 0x000f22000c10b900 */
[----:B------:R-:W-:Y:S02]  /*2160*/  ISETP.GE.U32.AND P6, PT, R35, UR7, PT ;  /* 0x0000000723007c0c */ /* 0x000fe4000bfc6070 */
[----:B------:R-:W-:Y:S01]  /*2170*/  ISETP.GE.U32.AND P2, PT, R34, UR7, PT ;  /* 0x0000000722007c0c */ /* 0x000fe2000bf46070 */
[----:B------:R-:W4:Y:S01]  /*2180*/  @!P3 LD.E.STRONG.SM R29, desc[UR12][R2.64+0x580] ;  /* 0x0005800c021db980 */ /* 0x000f22000c10b900 */
[----:B------:R-:W-:Y:S01]  /*2190*/  ISETP.GE.U32.AND P3, PT, R33, UR7, PT ;  /* 0x0000000721007c0c */ /* 0x000fe2000bf66070 */
[--C-:B------:R-:W-:Y:S02]  /*21a0*/  IMAD.MOV.U32 R41, RZ, RZ, R7.reuse ;  /* 0x000000ffff297224 */ /* 0x100fe400078e0007 */
[--C-:B------:R-:W-:Y:S02]  /*21b0*/  IMAD.MOV.U32 R43, RZ, RZ, R7.reuse ;  /* 0x000000ffff2b7224 */ /* 0x100fe400078e0007 */
[----:B------:R-:W-:-:S02]  /*21c0*/  IMAD.MOV.U32 R45, RZ, RZ, R7 ;  /* 0x000000ffff2d7224 */ /* 0x000fc400078e0007 */
[--C-:B------:R-:W-:Y:S01]  /*21d0*/  IMAD.MOV.U32 R0, RZ, RZ, R7.reuse ;  /* 0x000000ffff007224 */ /* 0x100fe200078e0007 */
[----:B------:R-:W4:Y:S01]  /*21e0*/  @!P4 LD.E.STRONG.SM R41, desc[UR12][R2.64+0x600] ;  /* 0x0006000c0229c980 */ /* 0x000f22000c10b900 */
[--C-:B------:R-:W-:Y:S02]  /*21f0*/  IMAD.MOV.U32 R4, RZ, RZ, R7.reuse ;  /* 0x000000ffff047224 */ /* 0x100fe400078e0007 */
[----:B------:R-:W-:Y:S01]  /*2200*/  IMAD.MOV.U32 R6, RZ, RZ, R7 ;  /* 0x000000ffff067224 */ /* 0x000fe200078e0007 */
[----:B------:R-:W4:Y:S04]  /*2210*/  @!P0 LD.E.STRONG.SM R43, desc[UR12][R2.64+0x680] ;  /* 0x0006800c022b8980 */ /* 0x000f28000c10b900 */
[----:B------:R-:W4:Y:S04]  /*2220*/  @!P6 LD.E.STRONG.SM R45, desc[UR12][R2.64+0x700] ;  /* 0x0007000c022de980 */ /* 0x000f28000c10b900 */
[----:B------:R-:W4:Y:S04]  /*2230*/  @!P1 LD.E.STRONG.SM R0, desc[UR12][R2.64+0x780] ;  /* 0x0007800c02009980 */ /* 0x000f28000c10b900 */
[----:B------:R-:W4:Y:S04]  /*2240*/  @!P5 LD.E.STRONG.SM R4, desc[UR12][R2.64+0x800] ;  /* 0x0008000c0204d980 */ /* 0x000f28000c10b900 */
[----:B------:R-:W4:Y:S04]  /*2250*/  @!P2 LD.E.STRONG.SM R6, desc[UR12][R2.64+0x880] ;  /* 0x0008800c0206a980 */ /* 0x000f28000c10b900 */
[----:B------:R-:W4:Y:S01]  /*2260*/  @!P3 LD.E.STRONG.SM R7, desc[UR12][R2.64+0x900] ;  /* 0x0009000c0207b980 */ /* 0x000f22000c10b900 */
[----:B------:R-:W0:Y:S01]  /*2270*/  S2R R39, SR_LANEID ;  /* 0x0000000000277919 */ /* 0x000e220000000000 */
[----:B------:R-:W1:Y:S01]  /*2280*/  S2UR UR5, SR_CgaCtaId ;  /* 0x00000000000579c3 */ /* 0x000e620000008800 */
[----:B------:R-:W-:Y:S01]  /*2290*/  SHF.R.U32.HI R40, RZ, 0x5, R31 ;  /* 0x00000005ff287819 */ /* 0x000fe2000001161f */
[----:B------:R-:W-:-:S02]  /*22a0*/  UMOV UR4, 0x400 ;  /* 0x0000040000047882 */ /* 0x000fc40000000000 */
[----:B-1----:R-:W-:Y:S02]  /*22b0*/  ULEA UR4, UR5, UR4, 0x18 ;  /* 0x0000000405047291 */ /* 0x002fe4000f8ec0ff */
[----:B0-----:R-:W-:-:S05]  /*22c0*/  IMAD R30, R40, 0x260, R39 ;  /* 0x00000260281e7824 */ /* 0x001fca00078e0227 */
[----:B------:R-:W-:-:S05]  /*22d0*/  LEA R30, R30, UR4, 0x2 ;  /* 0x000000041e1e7c11 */ /* 0x000fca000f8e10ff */
[----:B------:R-:W-:Y:S01]  /*22e0*/  IMAD R8, R39, 0x48, R30 ;  /* 0x0000004827087824 */ /* 0x000fe200078e021e */
[----:B------:R-:W-:Y:S01]  /*22f0*/  UISETP.NE.AND UP0, UPT, UR6, URZ, UPT ;  /* 0x000000ff0600728c */ /* 0x000fe2000bf05270 */
        /* <DEDUP_REMOVED lines=41> */
[----:B0-----:R-:W-:Y:S02]  /*2590*/  IADD3 R8, PT, PT, R28, R29, R32 ;  /* 0x0000001d1c087210 */ /* 0x001fe40007ffe020 */
[----:B------:R-:W-:Y:S02]  /*25a0*/  ISETP.NE.AND P1, PT, R39, 0x1f, PT ;  /* 0x0000001f2700780c */ /* 0x000fe40003f25270 */
[----:B------:R-:W-:Y:S02]  /*25b0*/  IADD3 R8, PT, PT, R26, R27, R8 ;  /* 0x0000001b1a087210 */ /* 0x000fe40007ffe008 */
[----:B------:R-:W-:Y:S02]  /*25c0*/  ISETP.NE.AND P2, PT, R40, 0xc, PT ;  /* 0x0000000c2800780c */ /* 0x000fe40003f45270 */
        /* <DEDUP_REMOVED lines=30> */
[----:B------:R-:W-:-:S03]  /*27b0*/  IMAD.IADD R11, R11, 0x1, R10 ;  /* 0x000000010b0b7824 */ /* 0x000fc600078e020a */
        /* <DEDUP_REMOVED lines=16> */
[----:B------:R-:W-:-:S04]  /*28c0*/  ISETP.NE.AND P0, PT, R40, 0x8, PT ;  /* 0x000000082800780c */ /* 0x000fc80003f05270 */
[----:B------:R-:W-:Y:S02]  /*28d0*/  SEL R8, R15, R8, !P0 ;  /* 0x000000080f087207 */ /* 0x000fe40004000000 */
[----:B------:R-:W-:Y:S02]  /*28e0*/  ISETP.NE.AND P0, PT, R40, 0xa, PT ;  /* 0x0000000a2800780c */ /* 0x000fe40003f05270 */
[----:B------:R-:W-:Y:S02]  /*28f0*/  SEL R8, R16, R8, !P1 ;  /* 0x0000000810087207 */ /* 0x000fe40004800000 */
[----:B------:R-:W-:Y:S02]  /*2900*/  ISETP.NE.AND P1, PT, R40, 0xb, PT ;  /* 0x0000000b2800780c */ /* 0x000fe40003f25270 */
[----:B------:R-:W-:Y:S02]  /*2910*/  SEL R8, R17, R8, !P0 ;  /* 0x0000000811087207 */ /* 0x000fe40004000000 */
[----:B------:R-:W-:-:S02]  /*2920*/  ISETP.GE.U32.AND P0, PT, R31, 0x20, PT ;  /* 0x000000201f00780c */ /* 0x000fc40003f06070 */
[----:B------:R-:W-:Y:S01]  /*2930*/  SEL R8, R18, R8, !P1 ;  /* 0x0000000812087207 */ /* 0x000fe20004800000 */
[----:B------:R-:W-:Y:S01]  /*2940*/  @!P2 IMAD.IADD R8, R19, 0x1, R18 ;  /* 0x000000011308a824 */ /* 0x000fe200078e0212 */
[----:B------:R-:W-:-:S04]  /*2950*/  ISETP.NE.AND P1, PT, R39, RZ, PT ;  /* 0x000000ff2700720c */ /* 0x000fc80003f25270 */
[----:B------:R-:W-:Y:S02]  /*2960*/  SEL R41, R41, RZ, P1 ;  /* 0x000000ff29297207 */ /* 0x000fe40000800000 */
[----:B------:R-:W-:-:S04]  /*2970*/  SEL R9, R8, RZ, P0 ;  /* 0x000000ff08097207 */ /* 0x000fc80000000000 */
[----:B-----5:R-:W-:Y:S01]  /*2980*/  IADD3 R9, PT, PT, R9, R41, R38 ;  /* 0x0000002909097210 */ /* 0x020fe20007ffe026 */
[----:B------:R-:W-:Y:S06]  /*2990*/  BRA `(.L_x_18) ;  /* 0x0000000c005c7947 */ /* 0x000fec0003800000 */
.L_x_17:
[----:B0-----:R-:W-:Y:S02]  /*29a0*/  IADD3 R8, PT, PT, R28, R29, R32 ;  /* 0x0000001d1c087210 */ /* 0x001fe40007ffe020 */
[C---:B------:R-:W-:Y:S02]  /*29b0*/  ISETP.NE.AND P1, PT, R39.reuse, 0x1f, PT ;  /* 0x0000001f2700780c */ /* 0x040fe40003f25270 */
[----:B------:R-:W-:Y:S02]  /*29c0*/  IADD3 R8, PT, PT, R26, R27, R8 ;  /* 0x0000001b1a087210 */ /* 0x000fe40007ffe008 */
        /* <DEDUP_REMOVED lines=37> */
[----:B------:R-:W-:Y:S01]  /*2c20*/  IMAD.IADD R14, R14, 0x1, R13 ;  /* 0x000000010e0e7824 */ /* 0x000fe200078e020d */
[----:B------:R-:W0:Y:S02]  /*2c30*/  LDS R11, [UR4+0x40] ;  /* 0x00004004ff0b7984 */ /* 0x000e240008000800 */
        /* <DEDUP_REMOVED lines=14> */
[----:B------:R-:W-:-:S04]  /*2d20*/  ISETP.NE.AND P0, PT, R40, 0xa, PT ;  /* 0x0000000a2800780c */ /* 0x000fc80003f05270 */
[----:B------:R-:W-:Y:S01]  /*2d30*/  SEL R8, R17, R8, !P0 ;  /* 0x0000000811087207 */ /* 0x000fe20004000000 */
[----:B------:R-:W-:Y:S01]  /*2d40*/  IMAD.IADD R17, R41, 0x1, -R38 ;  /* 0x0000000129117824 */ /* 0x000fe200078e0a26 */
[----:B------:R-:W-:-:S04]  /*2d50*/  ISETP.NE.AND P0, PT, R40, 0xb, PT ;  /* 0x0000000b2800780c */ /* 0x000fc80003f05270 */
[----:B------:R-:W-:Y:S02]  /*2d60*/  SEL R8, R18, R8, !P0 ;  /* 0x0000000812087207 */ /* 0x000fe40004000000 */
[----:B------:R-:W-:Y:S01]  /*2d70*/  ISETP.GT.U32.AND P0, PT, R31, 0x1f, PT ;  /* 0x0000001f1f00780c */ /* 0x000fe20003f04070 */
[----:B0-----:R-:W-:Y:S01]  /*2d80*/  IMAD.IADD R11, R19, 0x1, R11 ;  /* 0x00000001130b7824 */ /* 0x001fe200078e020b */
        /* <DEDUP_REMOVED lines=22> */
.L_x_64:
[----:B------:R-:W-:Y:S05]  /*2ef0*/  @!P0 BRA `(.L_x_21) ;  /* 0x0000000000248947 */ /* 0x000fea0003800000 */
[----:B------:R-:W-:-:S07]  /*2f00*/  IMAD.MOV.U32 R14, RZ, RZ, 0x1de ;  /* 0x000001deff0e7424 */ /* 0x000fce00078e00ff */
.L_x_23:
[----:B------:R-:W-:Y:S05]  /*2f10*/  NANOSLEEP R14 ;  /* 0x0000000e0000735d */ /* 0x000fea0003800000 */
[----:B------:R-:W2:Y:S01]  /*2f20*/  LD.E.64.STRONG.GPU R8, desc[UR12][R12.64+0x100] ;  /* 0x0001000c0c087980 */ /* 0x000ea2000c10fb00 */
[----:B------:R-:W-:Y:S01]  /*2f30*/  UMOV UR5, 0xffffffff ;  /* 0xffffffff00057882 */ /* 0x000fe20000000000 */
[----:B------:R-:W-:Y:S02]  /*2f40*/  SHF.R.U32.HI R14, RZ, 0x1, R14 ;  /* 0x00000001ff0e7819 */ /* 0x000fe4000001160e */
[----:B--2---:R-:W-:Y:S01]  /*2f50*/  ISETP.NE.AND P0, PT, R8, 0x63, PT ;  /* 0x000000630800780c */ /* 0x004fe20003f05270 */
[----:B------:R-:W-:-:S12]  /*2f60*/  BRA.DIV UR5, `(.L_x_22) ;  /* 0x0000001a05747947 */ /* 0x000fd8000b800000 */
[----:B------:R-:W-:-:S13]  /*2f70*/  VOTE.ANY P0, !P0 ;  /* 0x0000000000ff7806 */ /* 0x000fda0004000100 */
.L_x_67:
[----:B------:R-:W-:Y:S05]  /*2f80*/  @P0 BRA `(.L_x_23) ;  /* 0xfffffffc00e00947 */ /* 0x000fea000383ffff */
.L_x_21:
[----:B------:R-:W-:Y:S01]  /*2f90*/  UMOV UR5, 0xffffffff ;  /* 0xffffffff00057882 */ /* 0x000fe20000000000 */
[----:B------:R-:W-:Y:S02]  /*2fa0*/  ISETP.NE.AND P2, PT, R8, 0x65, PT ;  /* 0x000000650800780c */ /* 0x000fe40003f45270 */
[----:B------:R-:W-:Y:S11]  /*2fb0*/  BRA.DIV UR5, `(.L_x_24) ;  /* 0x0000001a05807947 */ /* 0x000ff6000b800000 */
[----:B------:R-:W0:Y:S01]  /*2fc0*/  S2R R19, SR_GEMASK ;  /* 0x0000000000137919 */ /* 0x000e220000003c00 */
[----:B------:R-:W-:-:S04]  /*2fd0*/  VOTE.ANY R10, PT, !P2 ;  /* 0x00000000000a7806 */ /* 0x000fc800050e0100 */
[----:B0-----:R-:W-:-:S05]  /*2fe0*/  LOP3.LUT R10, R10, 0x80000000, R19, 0xec, !PT ;  /* 0x800000000a0a7812 */ /* 0x001fca00078eec13 */
[----:B------:R-:W-:-:S05]  /*2ff0*/  VIADD R13, R10, 0xffffffff ;  /* 0xffffffff0a0d7836 */ /* 0x000fca0000000000 */
[----:B------:R-:W-:Y:S01]  /*3000*/  LOP3.LUT R13, R10, R13, RZ, 0xc, !PT ;  /* 0x0000000d0a0d7212 */ /* 0x000fe200078e0cff */
[----:B------:R-:W-:-:S03]  /*3010*/  VIADD R10, R39, 0x2 ;  /* 0x00000002270a7836 */ /* 0x000fc60000000000 */
[----:B------:R-:W0:Y:S02]  /*3020*/  POPC R15, R13 ;  /* 0x0000000d000f7309 */ /* 0x000e240000000000 */
[----:B0-----:R-:W0:Y:S01]  /*3030*/  SHFL.DOWN PT, R16, R9, 0x1, R15 ;  /* 0x0820000009107989 */ /* 0x001e2200000e000f */
[----:B------:R-:W-:-:S04]  /*3040*/  ISETP.GE.AND P0, PT, R39, R15, PT ;  /* 0x0000000f2700720c */ /* 0x000fc80003f06270 */
[----:B0-----:R-:W-:Y:S02]  /*3050*/  SEL R16, R16, RZ, !P0 ;  /* 0x000000ff10107207 */ /* 0x001fe40004000000 */
[----:B------:R-:W-:Y:S01]  /*3060*/  ISETP.GT.AND P0, PT, R10, R15, PT ;  /* 0x0000000f0a00720c */ /* 0x000fe20003f04270 */
[----:B------:R-:W-:Y:S02]  /*3070*/  VIADD R10, R39, 0x4 ;  /* 0x00000004270a7836 */ /* 0x000fe40000000000 */
[----:B------:R-:W-:-:S05]  /*3080*/  IMAD.IADD R12, R16, 0x1, R9 ;  /* 0x00000001100c7824 */ /* 0x000fca00078e0209 */
[----:B------:R-:W0:Y:S02]  /*3090*/  SHFL.DOWN PT, R16, R12, 0x2, R15 ;  /* 0x084000000c107989 */ /* 0x000e2400000e000f */
[----:B0-----:R-:W-:Y:S02]  /*30a0*/  SEL R43, R16, RZ, !P0 ;  /* 0x000000ff102b7207 */ /* 0x001fe40004000000 */
[----:B------:R-:W-:Y:S01]  /*30b0*/  ISETP.GT.AND P0, PT, R10, R15, PT ;  /* 0x0000000f0a00720c */ /* 0x000fe20003f04270 */
[----:B------:R-:W-:Y:S02]  /*30c0*/  VIADD R10, R39, 0x8 ;  /* 0x00000008270a7836 */ /* 0x000fe40000000000 */
[----:B------:R-:W-:Y:S02]  /*30d0*/  IMAD.IADD R38, R12, 0x1, R43 ;  /* 0x000000010c267824 */ /* 0x000fe400078e022b */
[----:B------:R-:W0:Y:S03]  /*30e0*/  LDC.64 R12, c[0x0][0x390] ;  /* 0x0000e400ff0c7b82 */ /* 0x000e260000000a00 */
[----:B------:R-:W1:Y:S02]  /*30f0*/  SHFL.DOWN PT, R16, R38, 0x4, R15 ;  /* 0x0880000026107989 */ /* 0x000e6400000e000f */
[----:B-1----:R-:W-:-:S02]  /*3100*/  SEL R9, R16, RZ, !P0 ;  /* 0x000000ff10097207 */ /* 0x002fc40004000000 */
[----:B------:R-:W-:-:S03]  /*3110*/  ISETP.GT.AND P0, PT, R10, R15, PT ;  /* 0x0000000f0a00720c */ /* 0x000fc60003f04270 */
[----:B------:R-:W-:Y:S01]  /*3120*/  IMAD.IADD R44, R38, 0x1, R9 ;  /* 0x00000001262c7824 */ /* 0x000fe200078e0209 */
[----:B0-----:R-:W-:-:S04]  /*3130*/  IADD3 R38, P3, PT, R12, 0x100, RZ ;  /* 0x000001000c267810 */ /* 0x001fc80007f7e0ff */
[----:B------:R-:W0:Y:S01]  /*3140*/  SHFL.DOWN PT, R16, R44, 0x8, R15 ;  /* 0x090000002c107989 */ /* 0x000e2200000e000f */
[----:B------:R-:W-:Y:S01]  /*3150*/  IMAD.X R43, RZ, RZ, R13, P3 ;  /* 0x000000ffff2b7224 */ /* 0x000fe200018e060d */
[----:B0-----:R-:W-:Y:S02]  /*3160*/  SEL R9, R16, RZ, !P0 ;  /* 0x000000ff10097207 */ /* 0x001fe40004000000 */
[----:B------:R-:W-:Y:S01]  /*3170*/  ISETP.NE.AND P0, PT, R8, 0x65, PT ;  /* 0x000000650800780c */ /* 0x000fe20003f05270 */
[----:B------:R-:W-:Y:S02]  /*3180*/  VIADD R8, R39, 0x10 ;  /* 0x0000001027087836 */ /* 0x000fe40000000000 */
[----:B------:R-:W-:-:S03]  /*3190*/  IMAD.IADD R42, R44, 0x1, R9 ;  /* 0x000000012c2a7824 */ /* 0x000fc600078e0209 */
[----:B------:R-:W-:Y:S02]  /*31a0*/  ISETP.GT.AND P2, PT, R8, R15, PT ;  /* 0x0000000f0800720c */ /* 0x000fe40003f44270 */
[----:B------:R-:W0:Y:S05]  /*31b0*/  SHFL.DOWN PT, R16, R42, 0x10, R15 ;  /* 0x0a0000002a107989 */ /* 0x000e2a00000e000f */
[----:B------:R-:W-:Y:S02]  /*31c0*/  VOTE.ALL P0, P0 ;  /* 0x0000000000ff7806 */ /* 0x000fe40000000000 */
[----:B0-----:R-:W-:-:S05]  /*31d0*/  SEL R9, R16, RZ, !P2 ;  /* 0x000000ff10097207 */ /* 0x001fca0005000000 */
[----:B------:R-:W-:-:S07]  /*31e0*/  IMAD.IADD R12, R42, 0x1, R9 ;  /* 0x000000012a0c7824 */ /* 0x000fce00078e0209 */
.L_x_76:
[----:B------:R-:W-:Y:S05]  /*31f0*/  @!P0 BRA `(.L_x_25) ;  /* 0x0000000000e48947 */ /* 0x000fea0003800000 */
[----:B------:R-:W-:-:S07]  /*3200*/  IMAD.MOV.U32 R42, RZ, RZ, 0x1de ;  /* 0x000001deff2a7424 */ /* 0x000fce00078e00ff */
.L_x_31:
[----:B------:R-:W-:Y:S02]  /*3210*/  IMAD.MOV.U32 R8, RZ, RZ, R38 ;  /* 0x000000ffff087224 */ /* 0x000fe400078e0026 */
[----:B------:R-:W-:Y:S02]  /*3220*/  IMAD.MOV.U32 R9, RZ, RZ, R43 ;  /* 0x000000ffff097224 */ /* 0x000fe400078e002b */
        /* <DEDUP_REMOVED lines=8> */
.L_x_79:
[----:B------:R-:W-:Y:S05]  /*32b0*/  @!P0 BRA `(.L_x_27) ;  /* 0x0000000000248947 */ /* 0x000fea0003800000 */
[----:B------:R-:W-:-:S07]  /*32c0*/  IMAD.MOV.U32 R13, RZ, RZ, R42 ;  /* 0x000000ffff0d7224 */ /* 0x000fce00078e002a */
.L_x_29:
[----:B------:R-:W-:Y:S05]  /*32d0*/  NANOSLEEP R13 ;  /* 0x0000000d0000735d */ /* 0x000fea0003800000 */
[----:B------:R-:W2:Y:S01]  /*32e0*/  LD.E.64.STRONG.GPU R8, desc[UR12][R14.64+-0x100] ;  /* 0xffff000c0e087980 */ /* 0x000ea2000c10fb00 */
[----:B------:R-:W-:Y:S01]  /*32f0*/  UMOV UR5, 0xffffffff ;  /* 0xffffffff00057882 */ /* 0x000fe20000000000 */
[----:B------:R-:W-:Y:S02]  /*3300*/  SHF.R.U32.HI R13, RZ, 0x1, R13 ;  /* 0x00000001ff0d7819 */ /* 0x000fe4000001160d */
[----:B--2---:R-:W-:Y:S01]  /*3310*/  ISETP.NE.AND P0, PT, R8, 0x63, PT ;  /* 0x000000630800780c */ /* 0x004fe20003f05270 */
[----:B------:R-:W-:-:S12]  /*3320*/  BRA.DIV UR5, `(.L_x_28) ;  /* 0x0000001a05c87947 */ /* 0x000fd8000b800000 */
[----:B------:R-:W-:-:S13]  /*3330*/  VOTE.ANY P0, !P0 ;  /* 0x0000000000ff7806 */ /* 0x000fda0004000100 */
.L_x_82:
[----:B------:R-:W-:Y:S05]  /*3340*/  @P0 BRA `(.L_x_29) ;  /* 0xfffffffc00e00947 */ /* 0x000fea000383ffff */
.L_x_27:
[----:B------:R-:W-:Y:S01]  /*3350*/  UMOV UR5, 0xffffffff ;  /* 0xffffffff00057882 */ /* 0x000fe20000000000 */
[----:B------:R-:W-:Y:S02]  /*3360*/  ISETP.NE.AND P0, PT, R8, 0x65, PT ;  /* 0x000000650800780c */ /* 0x000fe40003f05270 */
[----:B------:R-:W-:Y:S11]  /*3370*/  BRA.DIV UR5, `(.L_x_30) ;  /* 0x0000001a05d47947 */ /* 0x000ff6000b800000 */
[----:B------:R-:W-:Y:S01]  /*3380*/  VOTE.ANY R10, PT, !P0 ;  /* 0x00000000000a7806 */ /* 0x000fe200040e0100 */
[----:B------:R-:W-:-:S03]  /*3390*/  VIADD R18, R18, 0xffffffe0 ;  /* 0xffffffe012127836 */ /* 0x000fc60000000000 */
[----:B------:R-:W-:-:S05]  /*33a0*/  LOP3.LUT R10, R10, 0x80000000, R19, 0xec, !PT ;  /* 0x800000000a0a7812 */ /* 0x000fca00078eec13 */
        /* <DEDUP_REMOVED lines=14> */
[----:B------:R-:W-:-:S05]  /*3490*/  IMAD.IADD R45, R44, 0x1, R45 ;  /* 0x000000012c2d7824 */ /* 0x000fca00078e022d */
[----:B------:R-:W0:Y:S02]  /*34a0*/  SHFL.DOWN PT, R16, R45, 0x4, R15 ;  /* 0x088000002d107989 */ /* 0x000e2400000e000f */
[----:B0-----:R-:W-:Y:S02]  /*34b0*/  SEL R16, R16, RZ, !P0 ;  /* 0x000000ff10107207 */ /* 0x001fe40004000000 */
[----:B------:R-:W-:-:S03]  /*34c0*/  ISETP.GT.AND P0, PT, R10, R15, PT ;  /* 0x0000000f0a00720c */ /* 0x000fc60003f04270 */
[----:B------:R-:W-:-:S05]  /*34d0*/  IMAD.IADD R9, R45, 0x1, R16 ;  /* 0x000000012d097824 */ /* 0x000fca00078e0210 */
[----:B------:R-:W0:Y:S02]  /*34e0*/  SHFL.DOWN PT, R16, R9, 0x8, R15 ;  /* 0x0900000009107989 */ /* 0x000e2400000e000f */
[----:B0-----:R-:W-:Y:S02]  /*34f0*/  SEL R16, R16, RZ, !P0 ;  /* 0x000000ff10107207 */ /* 0x001fe40004000000 */
[----:B------:R-:W-:Y:S01]  /*3500*/  ISETP.NE.AND P0, PT, R8, 0x65, PT ;  /* 0x000000650800780c */ /* 0x000fe20003f05270 */
[----:B------:R-:W-:Y:S02]  /*3510*/  VIADD R8, R39, 0x10 ;  /* 0x0000001027087836 */ /* 0x000fe40000000000 */
[----:B------:R-:W-:-:S03]  /*3520*/  IMAD.IADD R44, R9, 0x1, R16 ;  /* 0x00000001092c7824 */ /* 0x000fc600078e0210 */
[----:B------:R-:W-:Y:S02]  /*3530*/  ISETP.GT.AND P2, PT, R8, R15, PT ;  /* 0x0000000f0800720c */ /* 0x000fe40003f44270 */
[----:B------:R-:W0:Y:S05]  /*3540*/  SHFL.DOWN PT, R16, R44, 0x10, R15 ;  /* 0x0a0000002c107989 */ /* 0x000e2a00000e000f */
[----:B------:R-:W-:Y:S02]  /*3550*/  VOTE.ALL P0, P0 ;  /* 0x0000000000ff7806 */ /* 0x000fe40000000000 */
[----:B0-----:R-:W-:-:S04]  /*3560*/  SEL R13, R16, RZ, !P2 ;  /* 0x000000ff100d7207 */ /* 0x001fc80005000000 */
[----:B------:R-:W-:-:S07]  /*3570*/  IADD3 R12, PT, PT, R44, R13, R12 ;  /* 0x0000000d2c0c7210 */ /* 0x000fce0007ffe00c */
.L_x_91:
[----:B------:R-:W-:Y:S05]  /*3580*/  @P0 BRA `(.L_x_31) ;  /* 0xfffffffc00200947 */ /* 0x000fea000383ffff */
.L_x_25:
[----:B------:R-:W-:Y:S01]  /*3590*/  ISETP.NE.AND P0, PT, R39, RZ, PT ;  /* 0x000000ff2700720c */ /* 0x000fe20003f05270 */
[----:B------:R-:W0:Y:S01]  /*35a0*/  @!P1 S2R R9, SR_CgaCtaId ;  /* 0x0000000000099919 */ /* 0x000e220000008800 */
[----:B------:R-:W-:Y:S01]  /*35b0*/  @!P1 MOV R8, 0x400 ;  /* 0x0000040000089802 */ /* 0x000fe20000000f00 */
[----:B------:R-:W-:Y:S02]  /*35c0*/  @!P1 IMAD.IADD R11, R11, 0x1, R12 ;  /* 0x000000010b0b9824 */ /* 0x000fe400078e020c */
[----:B------:R-:W-:-:S05]  /*35d0*/  @!P1 IMAD.MOV.U32 R10, RZ, RZ, 0x65 ;  /* 0x00000065ff0a9424 */ /* 0x000fca00078e00ff */
[----:B------:R1:W-:Y:S03]  /*35e0*/  @!P1 ST.E.64.STRONG.GPU desc[UR12][R40.64+0x100], R10 ;  /* 0x0001000a28009985 */ /* 0x0003e6000c10fb0c */
[----:B------:R-:W-:Y:S01]  /*35f0*/  @!P0 MOV R13, 0x400 ;  /* 0x00000400000d8802 */ /* 0x000fe20000000f00 */
[----:B------:R-:W2:Y:S01]  /*3600*/  @!P0 S2R R14, SR_CgaCtaId ;  /* 0x00000000000e8919 */ /* 0x000ea20000008800 */
[----:B0-----:R-:W-:Y:S01]  /*3610*/  @!P1 LEA R9, R9, R8, 0x18 ;  /* 0x0000000809099211 */ /* 0x001fe200078ec0ff */
[----:B------:R-:W-:Y:S02]  /*3620*/  IMAD.MOV.U32 R8, RZ, RZ, R17 ;  /* 0x000000ffff087224 */ /* 0x000fe400078e0011 */
[----:B------:R-:W-:Y:S02]  /*3630*/  @!P0 IMAD.MOV.U32 R8, RZ, RZ, R12 ;  /* 0x000000ffff088224 */ /* 0x000fe400078e000c */
[----:B------:R1:W-:Y:S04]  /*3640*/  @!P1 STS [R9+0x8], R11 ;  /* 0x0000080b09009388 */ /* 0x0003e80000000800 */
[----:B------:R1:W-:Y:S01]  /*3650*/  @!P1 STS [R9+0x4], R12 ;  /* 0x0000040c09009388 */ /* 0x0003e20000000800 */
[----:B--2---:R-:W-:-:S05]  /*3660*/  @!P0 LEA R13, R14, R13, 0x18 ;  /* 0x0000000d0e0d8211 */ /* 0x004fca00078ec0ff */
[----:B------:R1:W-:Y:S02]  /*3670*/  @!P0 STS [R13+0x54], R12 ;  /* 0x0000540c0d008388 */ /* 0x0003e40000000800 */
.L_x_19:
        /* <DEDUP_REMOVED lines=9> */
.L_x_18:
[----:B------:R-:W-:Y:S01]  /*3710*/  IMAD.IADD R32, R32, 0x1, R9 ;  /* 0x0000000120207824 */ /* 0x000fe200078e0209 */
[----:B------:R-:W0:Y:S01]  /*3720*/  S2R R11, SR_LANEID ;  /* 0x00000000000b7919 */ /* 0x000e220000000000 */
[----:B------:R-:W-:Y:S02]  /*3730*/  BAR.SYNC.DEFER_BLOCKING 0x0 ;  /* 0x0000000000007b1d */ /* 0x000fe40000010000 */
[----:B------:R-:W-:Y:S01]  /*3740*/  IMAD.IADD R29, R29, 0x1, R32 ;  /* 0x000000011d1d7824 */ /* 0x000fe200078e0220 */
[----:B------:R-:W-:Y:S01]  /*3750*/  ISETP.NE.AND P0, PT, R31, RZ, PT ;  /* 0x000000ff1f00720c */ /* 0x000fe20003f05270 */
[----:B------:R-:W-:Y:S02]  /*3760*/  IMAD.U32 R14, RZ, RZ, UR7 ;  /* 0x00000007ff0e7e24 */ /* 0x000fe4000f8e00ff */
[----:B------:R-:W-:Y:S01]  /*3770*/  IMAD.IADD R28, R28, 0x1, R29 ;  /* 0x000000011c1c7824 */ /* 0x000fe200078e021d */
[----:B------:R-:W1:Y:S01]  /*3780*/  LDCU.64 UR8, c[0x0][0x388] ;  /* 0x00007100ff0877ac */ /* 0x000e620008000a00 */
[----:B------:R-:W2:Y:S02]  /*3790*/  S2R R12, SR_TID.X ;  /* 0x00000000000c7919 */ /* 0x000ea40000002100 */
[----:B------:R-:W-:-:S04]  /*37a0*/  IMAD.IADD R27, R27, 0x1, R28 ;  /* 0x000000011b1b7824 */ /* 0x000fc800078e021c */
[----:B------:R-:W-:-:S04]  /*37b0*/  IMAD.IADD R26, R26, 0x1, R27 ;  /* 0x000000011a1a7824 */ /* 0x000fc800078e021b */
[----:B------:R-:W-:-:S04]  /*37c0*/  IMAD.IADD R25, R25, 0x1, R26 ;  /* 0x0000000119197824 */ /* 0x000fc800078e021a */
[----:B------:R-:W-:-:S04]  /*37d0*/  IMAD.IADD R24, R24, 0x1, R25 ;  /* 0x0000000118187824 */ /* 0x000fc800078e0219 */
[----:B------:R-:W-:Y:S02]  /*37e0*/  IMAD.IADD R23, R23, 0x1, R24 ;  /* 0x0000000117177824 */ /* 0x000fe400078e0218 */
[----:B0-----:R-:W-:Y:S02]  /*37f0*/  IMAD R10, R11, 0x48, R30 ;  /* 0x000000480b0a7824 */ /* 0x001fe400078e021e */
[----:B------:R-:W-:-:S03]  /*3800*/  IMAD.IADD R22, R22, 0x1, R23 ;  /* 0x0000000116167824 */ /* 0x000fc600078e0217 */
[----:B------:R0:W-:Y:S01]  /*3810*/  STS [R10], R9 ;  /* 0x000000090a007388 */ /* 0x0001e20000000800 */
[----:B------:R-:W-:-:S03]  /*3820*/  IMAD.IADD R21, R21, 0x1, R22 ;  /* 0x0000000115157824 */ /* 0x000fc600078e0216 */
[----:B------:R-:W-:Y:S01]  /*3830*/  STS [R10+0x4], R32 ;  /* 0x000004200a007388 */ /* 0x000fe20000000800 */
        /* <DEDUP_REMOVED lines=12> */
[----:B0-----:R-:W-:-:S03]  /*3900*/  IMAD.IADD R9, R2, 0x1, R3 ;  /* 0x0000000102097824 */ /* 0x001fc600078e0203 */
[----:B------:R-:W-:Y:S01]  /*3910*/  STS [R10+0x20], R23 ;  /* 0x000020170a007388 */ /* 0x000fe20000000800 */
[----:B------:R-:W-:-:S03]  /*3920*/  IMAD.IADD R0, R0, 0x1, R9 ;  /* 0x0000000100007824 */ /* 0x000fc600078e0209 */
[----:B------:R-:W-:Y:S04]  /*3930*/  STS [R10+0x24], R22 ;  /* 0x000024160a007388 */ /* 0x000fe80000000800 */
[----:B------:R-:W-:Y:S04]  /*3940*/  STS [R10+0x28], R21 ;  /* 0x000028150a007388 */ /* 0x000fe80000000800 */
[----:B------:R-:W-:Y:S04]  /*3950*/  STS [R10+0x2c], R20 ;  /* 0x00002c140a007388 */ /* 0x000fe80000000800 */
[----:B------:R-:W-:Y:S04]  /*3960*/  STS [R10+0x30], R7 ;  /* 0x000030070a007388 */ /* 0x000fe80000000800 */
[----:B------:R-:W-:Y:S04]  /*3970*/  STS [R10+0x34], R6 ;  /* 0x000034060a007388 */ /* 0x000fe80000000800 */
[----:B------:R-:W-:Y:S04]  /*3980*/  STS [R10+0x38], R5 ;  /* 0x000038050a007388 */ /* 0x000fe80000000800 */
[----:B------:R-:W-:Y:S04]  /*3990*/  STS [R10+0x3c], R8 ;  /* 0x00003c080a007388 */ /* 0x000fe80000000800 */
[----:B------:R2:W-:Y:S04]  /*39a0*/  STS [R10+0x40], R3 ;  /* 0x000040030a007388 */ /* 0x0005e80000000800 */
[----:B------:R-:W-:Y:S04]  /*39b0*/  STS [R10+0x44], R9 ;  /* 0x000044090a007388 */ /* 0x000fe80000000800 */
[----:B------:R0:W-:Y:S01]  /*39c0*/  STS [R10+0x48], R0 ;  /* 0x000048000a007388 */ /* 0x0001e20000000800 */
[----:B------:R-:W-:-:S03]  /*39d0*/  NOP ;  /* 0x0000000000007918 */ /* 0x000fc60000000000 */
[----:B------:R-:W-:Y:S01]  /*39e0*/  LDS R43, [R30] ;  /* 0x000000001e2b7984 */ /* 0x000fe20000000800 */
[C---:B--2---:R-:W-:Y:S02]  /*39f0*/  LOP3.LUT R3, R12.reuse, 0x1f, RZ, 0xc0, !PT ;  /* 0x0000001f0c037812 */ /* 0x044fe400078ec0ff */
[----:B------:R-:W-:Y:S01]  /*3a00*/  LOP3.LUT R12, R12, 0x3e0, RZ, 0xc0, !PT ;  /* 0x000003e00c0c7812 */ /* 0x000fe200078ec0ff */
[----:B------:R-:W-:Y:S04]  /*3a10*/  LDS R45, [R30+0x80] ;  /* 0x000080001e2d7984 */ /* 0x000fe80000000800 */
[----:B------:R-:W-:Y:S01]  /*3a20*/  LDS R4, [R30+0x100] ;  /* 0x000100001e047984 */ /* 0x000fe20000000800 */
[----:B------:R-:W-:-:S03]  /*3a30*/  IMAD R12, R12, 0x13, R3 ;  /* 0x000000130c0c7824 */ /* 0x000fc600078e0203 */
[----:B------:R-:W-:Y:S01]  /*3a40*/  LDS R41, [R30+0x180] ;  /* 0x000180001e297984 */ /* 0x000fe20000000800 */
[----:B0-----:R-:W-:-:S03]  /*3a50*/  VIADD R10, R12, 0x20 ;  /* 0x000000200c0a7836 */ /* 0x001fc60000000000 */
[----:B------:R-:W-:Y:S04]  /*3a60*/  LDS R39, [R30+0x200] ;  /* 0x000200001e277984 */ /* 0x000fe80000000800 */
        /* <DEDUP_REMOVED lines=14> */
[----:B------:R-:W-:Y:S01]  /*3b50*/  @!P0 STS [UR4+0x7b80], R14 ;  /* 0x007b800eff008988 */ /* 0x000fe20008000804 */
[----:B------:R-:W-:Y:S01]  /*3b60*/  BAR.SYNC.DEFER_BLOCKING 0x0 ;  /* 0x0000000000007b1d */ /* 0x000fe20000010000 */
[----:B------:R-:W-:-:S05]  /*3b70*/  IADD3 R3, P0, PT, R12, UR10, RZ ;  /* 0x0000000a0c037c10 */ /* 0x000fca000ff1e0ff */
[----:B------:R-:W0:Y:S01]  /*3b80*/  S2R R2, SR_TID.X ;  /* 0x0000000000027919 */ /* 0x000e220000002100 */
[----:B------:R-:W2:Y:S01]  /*3b90*/  LDS R0, [UR4+0x7b80] ;  /* 0x007b8004ff007984 */ /* 0x000ea20008000800 */
[C---:B0-----:R-:W-:Y:S02]  /*3ba0*/  LOP3.LUT R6, R2.reuse, 0x3e0, RZ, 0xc0, !PT ;  /* 0x000003e002067812 */ /* 0x041fe400078ec0ff */
[----:B------:R-:W-:-:S05]  /*3bb0*/  LOP3.LUT R2, R2, 0x1f, RZ, 0xc0, !PT ;  /* 0x0000001f02027812 */ /* 0x000fca00078ec0ff */
[----:B------:R-:W-:Y:S02]  /*3bc0*/  IMAD R8, R6, 0x13, R2 ;  /* 0x0000001306087824 */ /* 0x000fe400078e0202 */
[----:B------:R-:W-:Y:S01]  /*3bd0*/  IMAD.X R6, RZ, RZ, UR11, P0 ;  /* 0x0000000bff067e24 */ /* 0x000fe200080e06ff */
[----:B-1----:R-:W-:-:S04]  /*3be0*/  LEA R2, P0, R3, UR8, 0x2 ;  /* 0x0000000803027c11 */ /* 0x002fc8000f8010ff */
[----:B------:R-:W-:Y:S01]  /*3bf0*/  LEA.HI.X R3, R3, UR9, R6, 0x2, P0 ;  /* 0x0000000903037c11 */ /* 0x000fe200080f1406 */
[----:B------:R-:W-:Y:S01]  /*3c00*/  VIADD R6, R8, 0x40 ;  /* 0x0000004008067836 */ /* 0x000fe20000000000 */
[-C--:B--2---:R-:W-:Y:S01]  /*3c10*/  ISETP.GE.AND P1, PT, R12, R0.reuse, PT ;  /* 0x000000000c00720c */ /* 0x084fe20003f26270 */
[----:B------:R-:W-:Y:S01]  /*3c20*/  VIADD R12, R8, 0xa0 ;  /* 0x000000a0080c7836 */ /* 0x000fe20000000000 */
[-C--:B------:R-:W-:Y:S01]  /*3c30*/  ISETP.GE.AND P2, PT, R10, R0.reuse, PT ;  /* 0x000000000a00720c */ /* 0x080fe20003f46270 */
[----:B------:R-:W-:Y:S01]  /*3c40*/  VIADD R10, R8, 0x60 ;  /* 0x00000060080a7836 */ /* 0x000fe20000000000 */
[-C--:B------:R-:W-:Y:S01]  /*3c50*/  ISETP.GE.AND P3, PT, R6, R0.reuse, PT ;  /* 0x000000000600720c */ /* 0x080fe20003f66270 */
[----:B------:R-:W-:Y:S01]  /*3c60*/  VIADD R6, R8, 0x80 ;  /* 0x0000008008067836 */ /* 0x000fe20000000000 */
[-C--:B------:R-:W-:Y:S02]  /*3c70*/  ISETP.GE.AND P6, PT, R12, R0.reuse, PT ;  /* 0x000000000c00720c */ /* 0x080fe40003fc6270 */
[-C--:B------:R-:W-:Y:S01]  /*3c80*/  ISETP.GE.AND P4, PT, R10, R0.reuse, PT ;  /* 0x000000000a00720c */ /* 0x080fe20003f86270 */
[----:B------:R-:W-:Y:S01]  /*3c90*/  VIADD R10, R8, 0xc0 ;  /* 0x000000c0080a7836 */ /* 0x000fe20000000000 */
[----:B------:R-:W-:Y:S01]  /*3ca0*/  ISETP.GE.AND P5, PT, R6, R0, PT ;  /* 0x000000000600720c */ /* 0x000fe20003fa6270 */
[----:B------:R-:W-:-:S02]  /*3cb0*/  VIADD R6, R8, 0xe0 ;  /* 0x000000e008067836 */ /* 0x000fc40000000000 */
[----:B------:R0:W-:Y:S01]  /*3cc0*/  @!P1 STG.E desc[UR12][R2.64], R43 ;  /* 0x0000002b02009986 */ /* 0x0001e2000c10190c */
[-C--:B------:R-:W-:Y:S02]  /*3cd0*/  ISETP.GE.AND P0, PT, R10, R0.reuse, PT ;  /* 0x000000000a00720c */ /* 0x080fe40003f06270 */
[-C--:B------:R-:W-:Y:S01]  /*3ce0*/  ISETP.GE.AND P1, PT, R6, R0.reuse, PT ;  /* 0x000000000600720c */ /* 0x080fe20003f26270 */
[----:B------:R1:W-:Y:S01]  /*3cf0*/  @!P2 STG.E desc[UR12][R2.64+0x80], R45 ;  /* 0x0000802d0200a986 */ /* 0x0003e2000c10190c */
[-C--:B------:R-:W-:Y:S01]  /*3d00*/  ISETP.GE.AND P2, PT, R37, R0.reuse, PT ;  /* 0x000000002500720c */ /* 0x080fe20003f46270 */
[C---:B------:R-:W-:Y:S02]  /*3d10*/  VIADD R37, R8.reuse, 0x140 ;  /* 0x0000014008257836 */ /* 0x040fe40000000000 */
[----:B------:R-:W-:Y:S01]  /*3d20*/  VIADD R6, R8, 0x160 ;  /* 0x0000016008067836 */ /* 0x000fe20000000000 */
[----:B------:R1:W-:Y:S01]  /*3d30*/  @!P3 STG.E desc[UR12][R2.64+0x100], R4 ;  /* 0x000100040200b986 */ /* 0x0003e2000c10190c */
[----:B------:R-:W-:Y:S01]  /*3d40*/  ISETP.GE.AND P3, PT, R36, R0, PT ;  /* 0x000000002400720c */ /* 0x000fe20003f66270 */
[----:B0-----:R-:W-:-:S02]  /*3d50*/  VIADD R43, R8, 0x1a0 ;  /* 0x000001a0082b7836 */ /* 0x001fc40000000000 */
[----:B------:R1:W-:Y:S01]  /*3d60*/  @!P4 STG.E desc[UR12][R2.64+0x180], R41 ;  /* 0x000180290200c986 */ /* 0x0003e2000c10190c */
[-C--:B------:R-:W-:Y:S01]  /*3d70*/  ISETP.GE.AND P4, PT, R37, R0.reuse, PT ;  /* 0x000000002500720c */ /* 0x080fe20003f86270 */
[----:B------:R-:W-:Y:S02]  /*3d80*/  VIADD R37, R8, 0x180 ;  /* 0x0000018008257836 */ /* 0x000fe40000000000 */
[----:B------:R1:W-:Y:S01]  /*3d90*/  @!P5 STG.E desc[UR12][R2.64+0x200], R39 ;  /* 0x000200270200d986 */ /* 0x0003e2000c10190c */
[----:B------:R-:W-:-:S03]  /*3da0*/  ISETP.GE.AND P5, PT, R6, R0, PT ;  /* 0x000000000600720c */ /* 0x000fc60003fa6270 */
[----:B------:R1:W-:Y:S01]  /*3db0*/  @!P6 STG.E desc[UR12][R2.64+0x280], R29 ;  /* 0x0002801d0200e986 */ /* 0x0003e2000c10190c */
[-C--:B------:R-:W-:Y:S01]  /*3dc0*/  ISETP.GE.AND P6, PT, R37, R0.reuse, PT ;  /* 0x000000002500720c */ /* 0x080fe20003fc6270 */
[C---:B------:R-:W-:Y:S02]  /*3dd0*/  VIADD R37, R8.reuse, 0x1e0 ;  /* 0x000001e008257836 */ /* 0x040fe40000000000 */
[----:B------:R1:W-:Y:S01]  /*3de0*/  @!P1 STG.E desc[UR12][R2.64+0x380], R27 ;  /* 0x0003801b02009986 */ /* 0x0003e2000c10190c */
[-C--:B------:R-:W-:Y:S01]  /*3df0*/  ISETP.GE.AND P1, PT, R35, R0.reuse, PT ;  /* 0x000000002300720c */ /* 0x080fe20003f26270 */
[----:B------:R-:W-:Y:S02]  /*3e00*/  VIADD R35, R8, 0x200 ;  /* 0x0000020008237836 */ /* 0x000fe40000000000 */
[----:B------:R1:W-:Y:S01]  /*3e10*/  @!P0 STG.E desc[UR12][R2.64+0x300], R31 ;  /* 0x0003001f02008986 */ /* 0x0003e2000c10190c */
[----:B------:R-:W-:-:S03]  /*3e20*/  ISETP.GE.AND P0, PT, R43, R0, PT ;  /* 0x000000002b00720c */ /* 0x000fc60003f06270 */
        /* <DEDUP_REMOVED lines=8> */
[----:B------:R1:W-:Y:S04]  /*3eb0*/  @!P6 STG.E desc[UR12][R2.64+0x600], R15 ;  /* 0x0006000f0200e986 */ /* 0x0003e8000c10190c */
[----:B------:R1:W-:Y:S04]  /*3ec0*/  @!P0 STG.E desc[UR12][R2.64+0x680], R13 ;  /* 0x0006800d02008986 */ /* 0x0003e8000c10190c */
[----:B------:R1:W-:Y:S04]  /*3ed0*/  @!P1 STG.E desc[UR12][R2.64+0x700], R11 ;  /* 0x0007000b02009986 */ /* 0x0003e8000c10190c */
[----:B------:R1:W-:Y:S04]  /*3ee0*/  @!P2 STG.E desc[UR12][R2.64+0x780], R9 ;  /* 0x000780090200a986 */ /* 0x0003e8000c10190c */
[----:B------:R1:W-:Y:S04]  /*3ef0*/  @!P3 STG.E desc[UR12][R2.64+0x800], R7 ;  /* 0x000800070200b986 */ /* 0x0003e8000c10190c */
[----:B------:R1:W-:Y:S01]  /*3f00*/  @!P4 STG.E desc[UR12][R2.64+0x880], R5 ;  /* 0x000880050200c986 */ /* 0x0003e2000c10190c */
[----:B------:R-:W-:Y:S05]  /*3f10*/  @P5 EXIT ;  /* 0x000000000000594d */ /* 0x000fea0003800000 */
[----:B------:R-:W-:Y:S01]  /*3f20*/  STG.E desc[UR12][R2.64+0x900], R25 ;  /* 0x0009001902007986 */ /* 0x000fe2000c10190c */
[----:B------:R-:W-:Y:S05]  /*3f30*/  EXIT ;  /* 0x000000000000794d */ /* 0x000fea0003800000 */
.L_x_5:
[----:B------:R-:W-:Y:S01]  /*3f40*/  BSSY B1, `(.L_x_32) ;  /* 0x0000006000017945 */ /* 0x000fe20003800000 */
[----:B------:R-:W-:Y:S01]  /*3f50*/  PLOP3.LUT P0, PT, P0, PT, PT, 0x8, 0x80 ;  /* 0x000000000080781c */ /* 0x000fe2000070e170 */
[----:B------:R-:W-:-:S12]  /*3f60*/  IMAD.MOV.U32 R10, RZ, RZ, -0x1 ;  /* 0xffffffffff0a7424 */ /* 0x000fd800078e00ff */
[----:B------:R-:W-:Y:S05]  /*3f70*/  WARPSYNC.COLLECTIVE R10, `(.L_x_33) ;  /* 0x000000000a087348 */ /* 0x000fea0003c00000 */
[----:B------:R-:W-:Y:S01]  /*3f80*/  VOTE.ANY P0, P0 ;  /* 0x0000000000ff7806 */ /* 0x000fe20000000100 */
[----:B------:R-:W-:-:S12]  /*3f90*/  ENDCOLLECTIVE ;  /* 0x000000000000791b */ /* 0x000fd80003800000 */
.L_x_33:
[----:B------:R-:W-:Y:S05]  /*3fa0*/  BSYNC B1 ;  /* 0x0000000000017941 */ /* 0x000fea0003800000 */
.L_x_32:
[----:B------:R-:W-:Y:S05]  /*3fb0*/  BRA `(.L_x_34) ;  /* 0xffffffd000147947 */ /* 0x000fea000383ffff */
.L_x_7:
[----:B------:R-:W-:Y:S01]  /*3fc0*/  BSSY B1, `(.L_x_35) ;  /* 0x0000006000017945 */ /* 0x000fe20003800000 */
[----:B------:R-:W-:Y:S01]  /*3fd0*/  PLOP3.LUT P0, PT, P0, PT, PT, 0x8, 0x80 ;  /* 0x000000000080781c */ /* 0x000fe2000070e170 */
[----:B------:R-:W-:-:S12]  /*3fe0*/  IMAD.MOV.U32 R10, RZ, RZ, -0x1 ;  /* 0xffffffffff0a7424 */ /* 0x000fd800078e00ff */
[----:B------:R-:W-:Y:S05]  /*3ff0*/  WARPSYNC.COLLECTIVE R10, `(.L_x_36) ;  /* 0x000000000a087348 */ /* 0x000fea0003c00000 */
[----:B------:R-:W-:Y:S01]  /*4000*/  VOTE.ANY P0, P0 ;  /* 0x0000000000ff7806 */ /* 0x000fe20000000100 */
[----:B------:R-:W-:-:S12]  /*4010*/  ENDCOLLECTIVE ;  /* 0x000000000000791b */ /* 0x000fd80003800000 */
.L_x_36:
[----:B------:R-:W-:Y:S05]  /*4020*/  BSYNC B1 ;  /* 0x0000000000017941 */ /* 0x000fea0003800000 */
.L_x_35:
[----:B------:R-:W-:Y:S05]  /*4030*/  BRA `(.L_x_37) ;  /* 0xffffffd000187947 */ /* 0x000fea000383ffff */
.L_x_9:
[----:B------:R-:W0:Y:S01]  /*4040*/  S2R R8, SR_GEMASK ;  /* 0x0000000000087919 */ /* 0x000e220000003c00 */
[----:B------:R-:W-:Y:S01]  /*4050*/  BSSY B1, `(.L_x_38) ;  /* 0x0000006000017945 */ /* 0x000fe20003800000 */
[----:B------:R-:W-:Y:S01]  /*4060*/  PLOP3.LUT P2, PT, P0, PT, PT, 0x8, 0x80 ;  /* 0x000000000080781c */ /* 0x000fe2000074e170 */
[----:B------:R-:W-:-:S12]  /*4070*/  IMAD.MOV.U32 R10, RZ, RZ, -0x1 ;  /* 0xffffffffff0a7424 */ /* 0x000fd800078e00ff */
[----:B0-----:R-:W-:Y:S05]  /*4080*/  WARPSYNC.COLLECTIVE R10, `(.L_x_39) ;  /* 0x000000000a087348 */ /* 0x001fea0003c00000 */
[----:B------:R-:W-:Y:S01]  /*4090*/  VOTE.ANY R10, PT, P2 ;  /* 0x00000000000a7806 */ /* 0x000fe200010e0100 */
[----:B0-----:R-:W-:Y:S06]  /*40a0*/  ENDCOLLECTIVE ;  /* 0x000000000000791b */ /* 0x001fec0003800000 */
.L_x_39:
[----:B------:R-:W-:Y:S05]  /*40b0*/  BSYNC B1 ;  /* 0x0000000000017941 */ /* 0x000fea0003800000 */
.L_x_38:
[----:B------:R-:W-:Y:S01]  /*40c0*/  LOP3.LUT R10, R10, 0x80000000, R8, 0xec, !PT ;  /* 0x800000000a0a7812 */ /* 0x000fe200078eec08 */
[----:B------:R-:W-:Y:S01]  /*40d0*/  IMAD.MOV.U32 R14, RZ, RZ, 0x1 ;  /* 0x00000001ff0e7424 */ /* 0x000fe200078e00ff */
[----:B------:R-:W-:Y:S01]  /*40e0*/  ISETP.NE.AND P0, PT, R12, 0x65, PT ;  /* 0x000000650c00780c */ /* 0x000fe20003f05270 */
[C---:B------:R-:W-:Y:S02]  /*40f0*/  VIADD R38, R37.reuse, 0x2 ;  /* 0x0000000225267836 */ /* 0x040fe40000000000 */
[C---:B------:R-:W-:Y:S02]  /*4100*/  VIADD R11, R10.reuse, 0xffffffff ;  /* 0xffffffff0a0b7836 */ /* 0x040fe40000000000 */
[C---:B------:R-:W-:Y:S02]  /*4110*/  VIADD R19, R37.reuse, 0x4 ;  /* 0x0000000425137836 */ /* 0x040fe40000000000 */
[----:B------:R-:W-:Y:S01]  /*4120*/  VIADD R39, R37, 0x10 ;  /* 0x0000001025277836 */ /* 0x000fe20000000000 */
[----:B------:R-:W-:Y:S01]  /*4130*/  LOP3.LUT R11, R10, R11, RZ, 0xc, !PT ;  /* 0x0000000b0a0b7212 */ /* 0x000fe200078e0cff */
[----:B------:R-:W-:-:S03]  /*4140*/  IMAD.MOV.U32 R10, RZ, RZ, -0x1 ;  /* 0xffffffffff0a7424 */ /* 0x000fc600078e00ff */
[----:B------:R0:W1:Y:S04]  /*4150*/  POPC R15, R11 ;  /* 0x0000000b000f7309 */ /* 0x0000680000000000 */
[----:B01----:R-:W-:Y:S05]  /*4160*/  WARPSYNC.COLLECTIVE R10, `(.L_x_40) ;  /* 0x000000000a087348 */ /* 0x003fea0003c00000 */
[----:B-1----:R1:W2:Y:S02]  /*4170*/  SHFL.DOWN P2, R16, R13, R14, R15 ;  /* 0x0800000e0d107389 */ /* 0x0022a4000004000f */
[----:B012---:R-:W-:Y:S05]  /*4180*/  ENDCOLLECTIVE ;  /* 0x000000000000791b */ /* 0x007fea0003800000 */
.L_x_40:
[----:B------:R-:W-:Y:S01]  /*4190*/  IMAD.MOV.U32 R14, RZ, RZ, 0x2 ;  /* 0x00000002ff0e7424 */ /* 0x000fe200078e00ff */
[----:B------:R-:W-:-:S04]  /*41a0*/  ISETP.GE.AND P2, PT, R37, R15, PT ;  /* 0x0000000f2500720c */ /* 0x000fc80003f46270 */
[----:B------:R-:W-:-:S05]  /*41b0*/  SEL R16, R16, RZ, !P2 ;  /* 0x000000ff10107207 */ /* 0x000fca0005000000 */
[----:B------:R-:W-:-:S04]  /*41c0*/  IMAD.IADD R36, R16, 0x1, R13 ;  /* 0x0000000110247824 */ /* 0x000fc800078e020d */
[----:B------:R-:W-:-:S07]  /*41d0*/  IMAD.MOV.U32 R13, RZ, RZ, R36 ;  /* 0x000000ffff0d7224 */ /* 0x000fce00078e0024 */
[----:B------:R-:W-:Y:S05]  /*41e0*/  WARPSYNC.COLLECTIVE R10, `(.L_x_41) ;  /* 0x000000000a087348 */ /* 0x000fea0003c00000 */
[----:B------:R0:W1:Y:S02]  /*41f0*/  SHFL.DOWN P2, R16, R13, R14, R15 ;  /* 0x0800000e0d107389 */ /* 0x000064000004000f */
[----:B01----:R-:W-:Y:S05]  /*4200*/  ENDCOLLECTIVE ;  /* 0x000000000000791b */ /* 0x003fea0003800000 */
.L_x_41:
[----:B------:R-:W-:Y:S01]  /*4210*/  IMAD.MOV.U32 R14, RZ, RZ, 0x4 ;  /* 0x00000004ff0e7424 */ /* 0x000fe200078e00ff */
[----:B------:R-:W-:-:S04]  /*4220*/  ISETP.GT.AND P2, PT, R38, R15, PT ;  /* 0x0000000f2600720c */ /* 0x000fc80003f44270 */
[----:B------:R-:W-:-:S05]  /*4230*/  SEL R11, R16, RZ, !P2 ;  /* 0x000000ff100b7207 */ /* 0x000fca0005000000 */
[----:B------:R-:W-:Y:S02]  /*4240*/  IMAD.IADD R40, R36, 0x1, R11 ;  /* 0x0000000124287824 */ /* 0x000fe400078e020b */
[----:B------:R-:W-:Y:S02]  /*4250*/  VIADD R36, R37, 0x8 ;  /* 0x0000000825247836 */ /* 0x000fe40000000000 */
[----:B------:R-:W-:-:S07]  /*4260*/  IMAD.MOV.U32 R13, RZ, RZ, R40 ;  /* 0x000000ffff0d7224 */ /* 0x000fce00078e0028 */
[----:B------:R-:W-:Y:S05]  /*4270*/  WARPSYNC.COLLECTIVE R10, `(.L_x_42) ;  /* 0x000000000a087348 */ /* 0x000fea0003c00000 */
[----:B------:R0:W1:Y:S02]  /*4280*/  SHFL.DOWN P2, R16, R13, R14, R15 ;  /* 0x0800000e0d107389 */ /* 0x000064000004000f */
[----:B01----:R-:W-:Y:S05]  /*4290*/  ENDCOLLECTIVE ;  /* 0x000000000000791b */ /* 0x003fea0003800000 */
.L_x_42:
[----:B------:R-:W-:Y:S01]  /*42a0*/  IMAD.MOV.U32 R14, RZ, RZ, 0x8 ;  /* 0x00000008ff0e7424 */ /* 0x000fe200078e00ff */
[----:B------:R-:W-:-:S04]  /*42b0*/  ISETP.GT.AND P2, PT, R19, R15, PT ;  /* 0x0000000f1300720c */ /* 0x000fc80003f44270 */
[----:B------:R-:W-:-:S05]  /*42c0*/  SEL R11, R16, RZ, !P2 ;  /* 0x000000ff100b7207 */ /* 0x000fca0005000000 */
[----:B------:R-:W-:-:S04]  /*42d0*/  IMAD.IADD R42, R40, 0x1, R11 ;  /* 0x00000001282a7824 */ /* 0x000fc800078e020b */
[----:B------:R-:W-:-:S07]  /*42e0*/  IMAD.MOV.U32 R13, RZ, RZ, R42 ;  /* 0x000000ffff0d7224 */ /* 0x000fce00078e002a */
[----:B------:R-:W-:Y:S05]  /*42f0*/  WARPSYNC.COLLECTIVE R10, `(.L_x_43) ;  /* 0x000000000a087348 */ /* 0x000fea0003c00000 */
[----:B------:R0:W1:Y:S02]  /*4300*/  SHFL.DOWN P2, R16, R13, R14, R15 ;  /* 0x0800000e0d107389 */ /* 0x000064000004000f */
[----:B01----:R-:W-:Y:S05]  /*4310*/  ENDCOLLECTIVE ;  /* 0x000000000000791b */ /* 0x003fea0003800000 */
.L_x_43:
        /* <DEDUP_REMOVED lines=8> */
.L_x_44:
[----:B------:R-:W-:Y:S05]  /*43a0*/  WARPSYNC.COLLECTIVE R10, `(.L_x_45) ;  /* 0x000000000a087348 */ /* 0x000fea0003c00000 */
[----:B------:R-:W-:Y:S01]  /*43b0*/  VOTE.ALL P0, P0 ;  /* 0x0000000000ff7806 */ /* 0x000fe20000000000 */
[----:B------:R-:W-:-:S12]  /*43c0*/  ENDCOLLECTIVE ;  /* 0x000000000000791b */ /* 0x000fd80003800000 */
.L_x_45:
[----:B------:R-:W0:Y:S01]  /*43d0*/  LDC.64 R12, c[0x0][0x390] ;  /* 0x0000e400ff0c7b82 */ /* 0x000e220000000a00 */
[----:B------:R-:W-:-:S04]  /*43e0*/  ISETP.GT.AND P2, PT, R39, R15, PT ;  /* 0x0000000f2700720c */ /* 0x000fc80003f44270 */
[----:B------:R-:W-:-:S05]  /*43f0*/  SEL R16, R16, RZ, !P2 ;  /* 0x000000ff10107207 */ /* 0x000fca0005000000 */
[----:B------:R-:W-:Y:S01]  /*4400*/  IMAD.IADD R40, R41, 0x1, R16 ;  /* 0x0000000129287824 */ /* 0x000fe200078e0210 */
[----:B0-----:R-:W-:-:S05]  /*4410*/  IADD3 R42, P2, PT, R12, 0x100, RZ ;  /* 0x000001000c2a7810 */ /* 0x001fca0007f5e0ff */
[----:B------:R-:W-:Y:S01]  /*4420*/  IMAD.X R43, RZ, RZ, R13, P2 ;  /* 0x000000ffff2b7224 */ /* 0x000fe200010e060d */
[----:B------:R-:W-:Y:S07]  /*4430*/  BRA `(.L_x_46) ;  /* 0xffffffcc00b47947 */ /* 0x000fee000383ffff */
.L_x_11:
[----:B------:R-:W-:Y:S01]  /*4440*/  BSSY B1, `(.L_x_47) ;  /* 0x0000006000017945 */ /* 0x000fe20003800000 */
[----:B------:R-:W-:Y:S01]  /*4450*/  PLOP3.LUT P0, PT, P0, PT, PT, 0x8, 0x80 ;  /* 0x000000000080781c */ /* 0x000fe2000070e170 */
[----:B------:R-:W-:-:S12]  /*4460*/  IMAD.MOV.U32 R10, RZ, RZ, -0x1 ;  /* 0xffffffffff0a7424 */ /* 0x000fd800078e00ff */
[----:B------:R-:W-:Y:S05]  /*4470*/  WARPSYNC.COLLECTIVE R10, `(.L_x_48) ;  /* 0x000000000a087348 */ /* 0x000fea0003c00000 */
[----:B------:R-:W-:Y:S01]  /*4480*/  VOTE.ANY P0, P0 ;  /* 0x0000000000ff7806 */ /* 0x000fe20000000100 */
[----:B------:R-:W-:-:S12]  /*4490*/  ENDCOLLECTIVE ;  /* 0x000000000000791b */ /* 0x000fd80003800000 */
.L_x_48:
[----:B------:R-:W-:Y:S05]  /*44a0*/  BSYNC B1 ;  /* 0x0000000000017941 */ /* 0x000fea0003800000 */
.L_x_47:
[----:B------:R-:W-:Y:S05]  /*44b0*/  BRA `(.L_x_49) ;  /* 0xffffffcc00bc7947 */ /* 0x000fea000383ffff */
.L_x_13:
[----:B------:R-:W-:Y:S01]  /*44c0*/  BSSY B1, `(.L_x_50) ;  /* 0x0000006000017945 */ /* 0x000fe20003800000 */
[----:B------:R-:W-:Y:S01]  /*44d0*/  PLOP3.LUT P0, PT, P0, PT, PT, 0x8, 0x80 ;  /* 0x000000000080781c */ /* 0x000fe2000070e170 */
[----:B------:R-:W-:-:S12]  /*44e0*/  IMAD.MOV.U32 R10, RZ, RZ, -0x1 ;  /* 0xffffffffff0a7424 */ /* 0x000fd800078e00ff */
[----:B------:R-:W-:Y:S05]  /*44f0*/  WARPSYNC.COLLECTIVE R10, `(.L_x_51) ;  /* 0x000000000a087348 */ /* 0x000fea0003c00000 */
[----:B------:R-:W-:Y:S01]  /*4500*/  VOTE.ANY P0, P0 ;  /* 0x0000000000ff7806 */ /* 0x000fe20000000100 */
[----:B------:R-:W-:-:S12]  /*4510*/  ENDCOLLECTIVE ;  /* 0x000000000000791b */ /* 0x000fd80003800000 */
.L_x_51:
[----:B------:R-:W-:Y:S05]  /*4520*/  BSYNC B1 ;  /* 0x0000000000017941 */ /* 0x000fea0003800000 */
.L_x_50:
[----:B------:R-:W-:Y:S05]  /*4530*/  BRA `(.L_x_52) ;  /* 0xffffffcc00c07947 */ /* 0x000fea000383ffff */
.L_x_15:
[----:B------:R-:W-:Y:S01]  /*4540*/  BSSY B1, `(.L_x_53) ;  /* 0x0000006000017945 */ /* 0x000fe20003800000 */
[----:B------:R-:W-:Y:S01]  /*4550*/  PLOP3.LUT P2, PT, P0, PT, PT, 0x8, 0x80 ;  /* 0x000000000080781c */ /* 0x000fe2000074e170 */
[----:B------:R-:W-:-:S12]  /*4560*/  IMAD.MOV.U32 R10, RZ, RZ, -0x1 ;  /* 0xffffffffff0a7424 */ /* 0x000fd800078e00ff */
[----:B------:R-:W-:Y:S05]  /*4570*/  WARPSYNC.COLLECTIVE R10, `(.L_x_54) ;  /* 0x000000000a087348 */ /* 0x000fea0003c00000 */
[----:B------:R-:W-:Y:S01]  /*4580*/  VOTE.ANY R10, PT, P2 ;  /* 0x00000000000a7806 */ /* 0x000fe200010e0100 */
[----:B------:R-:W-:Y:S06]  /*4590*/  ENDCOLLECTIVE ;  /* 0x000000000000791b */ /* 0x000fec0003800000 */
.L_x_54:
[----:B------:R-:W-:Y:S05]  /*45a0*/  BSYNC B1 ;  /* 0x0000000000017941 */ /* 0x000fea0003800000 */
.L_x_53:
[----:B------:R-:W-:Y:S01]  /*45b0*/  LOP3.LUT R10, R10, 0x80000000, R8, 0xec, !PT ;  /* 0x800000000a0a7812 */ /* 0x000fe200078eec08 */
[----:B------:R-:W-:Y:S02]  /*45c0*/  IMAD.MOV.U32 R14, RZ, RZ, 0x1 ;  /* 0x00000001ff0e7424 */ /* 0x000fe400078e00ff */
[----:B------:R-:W-:Y:S02]  /*45d0*/  VIADD R18, R18, 0xffffffe0 ;  /* 0xffffffe012127836 */ /* 0x000fe40000000000 */
[----:B------:R-:W-:-:S05]  /*45e0*/  VIADD R15, R10, 0xffffffff ;  /* 0xffffffff0a0f7836 */ /* 0x000fca0000000000 */
[----:B------:R-:W-:Y:S01]  /*45f0*/  LOP3.LUT R15, R10, R15, RZ, 0xc, !PT ;  /* 0x0000000f0a0f7212 */ /* 0x000fe200078e0cff */
[----:B------:R-:W-:-:S05]  /*4600*/  IMAD.MOV.U32 R10, RZ, RZ, -0x1 ;  /* 0xffffffffff0a7424 */ /* 0x000fca00078e00ff */
[----:B------:R-:W0:Y:S02]  /*4610*/  POPC R15, R15 ;  /* 0x0000000f000f7309 */ /* 0x000e240000000000 */
[----:B0-----:R-:W-:Y:S05]  /*4620*/  WARPSYNC.COLLECTIVE R10, `(.L_x_55) ;  /* 0x000000000a087348 */ /* 0x001fea0003c00000 */
[----:B0-----:R0:W1:Y:S02]  /*4630*/  SHFL.DOWN P2, R16, R13, R14, R15 ;  /* 0x0800000e0d107389 */ /* 0x001064000004000f */
[----:B01----:R-:W-:Y:S05]  /*4640*/  ENDCOLLECTIVE ;  /* 0x000000000000791b */ /* 0x003fea0003800000 */
.L_x_55:
[----:B------:R-:W-:Y:S01]  /*4650*/  ISETP.GE.AND P0, PT, R37, R15, PT ;  /* 0x0000000f2500720c */ /* 0x000fe20003f06270 */
[----:B------:R-:W-:-:S03]  /*4660*/  IMAD.MOV.U32 R14, RZ, RZ, 0x2 ;  /* 0x00000002ff0e7424 */ /* 0x000fc600078e00ff */
[----:B------:R-:W-:Y:S02]  /*4670*/  SEL R16, R16, RZ, !P0 ;  /* 0x000000ff10107207 */ /* 0x000fe40004000000 */
[----:B------:R-:W-:-:S03]  /*4680*/  ISETP.GT.AND P0, PT, R38, R15, PT ;  /* 0x0000000f2600720c */ /* 0x000fc60003f04270 */
[----:B------:R-:W-:-:S04]  /*4690*/  IMAD.IADD R41, R16, 0x1, R13 ;  /* 0x0000000110297824 */ /* 0x000fc800078e020d */
[----:B------:R-:W-:-:S07]  /*46a0*/  IMAD.MOV.U32 R13, RZ, RZ, R41 ;  /* 0x000000ffff0d7224 */ /* 0x000fce00078e0029 */
[----:B------:R-:W-:Y:S05]  /*46b0*/  WARPSYNC.COLLECTIVE R10, `(.L_x_56) ;  /* 0x000000000a087348 */ /* 0x000fea0003c00000 */
[----:B------:R0:W1:Y:S02]  /*46c0*/  SHFL.DOWN P2, R16, R13, R14, R15 ;  /* 0x0800000e0d107389 */ /* 0x000064000004000f */
[----:B01----:R-:W-:Y:S05]  /*46d0*/  ENDCOLLECTIVE ;  /* 0x000000000000791b */ /* 0x003fea0003800000 */
.L_x_56:
[----:B------:R-:W-:Y:S01]  /*46e0*/  IMAD.MOV.U32 R14, RZ, RZ, 0x4 ;  /* 0x00000004ff0e7424 */ /* 0x000fe200078e00ff */
[----:B------:R-:W-:Y:S02]  /*46f0*/  SEL R16, R16, RZ, !P0 ;  /* 0x000000ff10107207 */ /* 0x000fe40004000000 */
[----:B------:R-:W-:-:S03]  /*4700*/  ISETP.GT.AND P0, PT, R19, R15, PT ;  /* 0x0000000f1300720c */ /* 0x000fc60003f04270 */
[----:B------:R-:W-:-:S04]  /*4710*/  IMAD.IADD R41, R41, 0x1, R16 ;  /* 0x0000000129297824 */ /* 0x000fc800078e0210 */
[----:B------:R-:W-:-:S07]  /*4720*/  IMAD.MOV.U32 R13, RZ, RZ, R41 ;  /* 0x000000ffff0d7224 */ /* 0x000fce00078e0029 */
[----:B------:R-:W-:Y:S05]  /*4730*/  WARPSYNC.COLLECTIVE R10, `(.L_x_57) ;  /* 0x000000000a087348 */ /* 0x000fea0003c00000 */
[----:B------:R0:W1:Y:S02]  /*4740*/  SHFL.DOWN P2, R16, R13, R14, R15 ;  /* 0x0800000e0d107389 */ /* 0x000064000004000f */
[----:B01----:R-:W-:Y:S05]  /*4750*/  ENDCOLLECTIVE ;  /* 0x000000000000791b */ /* 0x003fea0003800000 */
.L_x_57:
[----:B------:R-:W-:Y:S01]  /*4760*/  IMAD.MOV.U32 R14, RZ, RZ, 0x8 ;  /* 0x00000008ff0e7424 */ /* 0x000fe200078e00ff */
[----:B------:R-:W-:Y:S02]  /*4770*/  SEL R16, R16, RZ, !P0 ;  /* 0x000000ff10107207 */ /* 0x000fe40004000000 */
[----:B------:R-:W-:-:S03]  /*4780*/  ISETP.GT.AND P0, PT, R36, R15, PT ;  /* 0x0000000f2400720c */ /* 0x000fc60003f04270 */
[----:B------:R-:W-:-:S10]  /*4790*/  IMAD.IADD R13, R41, 0x1, R16 ;  /* 0x00000001290d7824 */ /* 0x000fd400078e0210 */
[----:B------:R-:W-:Y:S05]  /*47a0*/  WARPSYNC.COLLECTIVE R10, `(.L_x_58) ;  /* 0x000000000a087348 */ /* 0x000fea0003c00000 */
[----:B------:R0:W1:Y:S02]  /*47b0*/  SHFL.DOWN P2, R16, R13, R14, R15 ;  /* 0x0800000e0d107389 */ /* 0x000064000004000f */
[----:B01----:R-:W-:Y:S05]  /*47c0*/  ENDCOLLECTIVE ;  /* 0x000000000000791b */ /* 0x003fea0003800000 */
.L_x_58:
        /* <DEDUP_REMOVED lines=8> */
.L_x_59:
[----:B------:R-:W-:Y:S02]  /*4850*/  SEL R16, R16, RZ, !P0 ;  /* 0x000000ff10107207 */ /* 0x000fe40004000000 */
[----:B------:R-:W-:Y:S02]  /*4860*/  ISETP.NE.AND P0, PT, R12, 0x65, PT ;  /* 0x000000650c00780c */ /* 0x000fe40003f05270 */
[----:B------:R-:W-:-:S11]  /*4870*/  IADD3 R40, PT, PT, R41, R16, R40 ;  /* 0x0000001029287210 */ /* 0x000fd60007ffe028 */
[----:B------:R-:W-:Y:S05]  /*4880*/  WARPSYNC.COLLECTIVE R10, `(.L_x_60) ;  /* 0x000000000a087348 */ /* 0x000fea0003c00000 */
[----:B------:R-:W-:Y:S01]  /*4890*/  VOTE.ALL P0, P0 ;  /* 0x0000000000ff7806 */ /* 0x000fe20000000000 */
[----:B------:R-:W-:-:S12]  /*48a0*/  ENDCOLLECTIVE ;  /* 0x000000000000791b */ /* 0x000fd80003800000 */
.L_x_60:
[----:B------:R-:W-:Y:S05]  /*48b0*/  BRA `(.L_x_61) ;  /* 0xffffffcc00607947 */ /* 0x000fea000383ffff */
.L_x_20:
[----:B------:R-:W-:Y:S01]  /*48c0*/  BSSY B0, `(.L_x_62) ;  /* 0x0000006000007945 */ /* 0x000fe20003800000 */
[----:B------:R-:W-:Y:S01]  /*48d0*/  PLOP3.LUT P0, PT, P0, PT, PT, 0x8, 0x80 ;  /* 0x000000000080781c */ /* 0x000fe2000070e170 */
[----:B------:R-:W-:-:S12]  /*48e0*/  IMAD.MOV.U32 R10, RZ, RZ, -0x1 ;  /* 0xffffffffff0a7424 */ /* 0x000fd800078e00ff */
[----:B------:R-:W-:Y:S05]  /*48f0*/  WARPSYNC.COLLECTIVE R10, `(.L_x_63) ;  /* 0x000000000a087348 */ /* 0x000fea0003c00000 */
[----:B------:R-:W-:Y:S01]  /*4900*/  VOTE.ANY P0, P0 ;  /* 0x0000000000ff7806 */ /* 0x000fe20000000100 */
[----:B------:R-:W-:-:S12]  /*4910*/  ENDCOLLECTIVE ;  /* 0x000000000000791b */ /* 0x000fd80003800000 */
.L_x_63:
[----:B------:R-:W-:Y:S05]  /*4920*/  BSYNC B0 ;  /* 0x0000000000007941 */ /* 0x000fea0003800000 */
.L_x_62:
[----:B------:R-:W-:Y:S05]  /*4930*/  BRA `(.L_x_64) ;  /* 0xffffffe4006c7947 */ /* 0x000fea000383ffff */
.L_x_22:
[----:B------:R-:W-:Y:S01]  /*4940*/  BSSY B0, `(.L_x_65) ;  /* 0x0000006000007945 */ /* 0x000fe20003800000 */
[----:B------:R-:W-:Y:S01]  /*4950*/  PLOP3.LUT P0, PT, P0, PT, PT, 0x8, 0x80 ;  /* 0x000000000080781c */ /* 0x000fe2000070e170 */
[----:B------:R-:W-:-:S12]  /*4960*/  IMAD.MOV.U32 R10, RZ, RZ, -0x1 ;  /* 0xffffffffff0a7424 */ /* 0x000fd800078e00ff */
[----:B------:R-:W-:Y:S05]  /*4970*/  WARPSYNC.COLLECTIVE R10, `(.L_x_66) ;  /* 0x000000000a087348 */ /* 0x000fea0003c00000 */
[----:B------:R-:W-:Y:S01]  /*4980*/  VOTE.ANY P0, P0 ;  /* 0x0000000000ff7806 */ /* 0x000fe20000000100 */
[----:B------:R-:W-:-:S12]  /*4990*/  ENDCOLLECTIVE ;  /* 0x000000000000791b */ /* 0x000fd80003800000 */
.L_x_66:
[----:B------:R-:W-:Y:S05]  /*49a0*/  BSYNC B0 ;  /* 0x0000000000007941 */ /* 0x000fea0003800000 */
.L_x_65:
[----:B------:R-:W-:Y:S05]  /*49b0*/  BRA `(.L_x_67) ;  /* 0xffffffe400707947 */ /* 0x000fea000383ffff */
.L_x_24:
[----:B------:R-:W0:Y:S01]  /*49c0*/  S2R R19, SR_GEMASK ;  /* 0x0000000000137919 */ /* 0x000e220000003c00 */
[----:B------:R-:W-:Y:S01]  /*49d0*/  BSSY B0, `(.L_x_68) ;  /* 0x0000007000007945 */ /* 0x000fe20003800000 */
[----:B------:R-:W-:Y:S01]  /*49e0*/  ISETP.NE.AND P0, PT, R8, 0x65, PT ;  /* 0x000000650800780c */ /* 0x000fe20003f05270 */
[----:B------:R-:W-:Y:S01]  /*49f0*/  IMAD.MOV.U32 R10, RZ, RZ, -0x1 ;  /* 0xffffffffff0a7424 */ /* 0x000fe200078e00ff */
[----:B------:R-:W-:-:S13]  /*4a00*/  PLOP3.LUT P2, PT, P2, PT, PT, 0x8, 0x80 ;  /* 0x000000000080781c */ /* 0x000fda000174e170 */
[----:B0-----:R-:W-:Y:S05]  /*4a10*/  WARPSYNC.COLLECTIVE R10, `(.L_x_69) ;  /* 0x000000000a087348 */ /* 0x001fea0003c00000 */
[----:B------:R-:W-:Y:S01]  /*4a20*/  VOTE.ANY R10, PT, P2 ;  /* 0x00000000000a7806 */ /* 0x000fe200010e0100 */
[----:B0-----:R-:W-:Y:S06]  /*4a30*/  ENDCOLLECTIVE ;  /* 0x000000000000791b */ /* 0x001fec0003800000 */
.L_x_69:
[----:B------:R-:W-:Y:S05]  /*4a40*/  BSYNC B0 ;  /* 0x0000000000007941 */ /* 0x000fea0003800000 */
.L_x_68:
[----:B------:R-:W-:Y:S01]  /*4a50*/  LOP3.LUT R10, R10, 0x80000000, R19, 0xec, !PT ;  /* 0x800000000a0a7812 */ /* 0x000fe200078eec13 */
[----:B------:R-:W-:-:S04]  /*4a60*/  IMAD.MOV.U32 R14, RZ, RZ, 0x1 ;  /* 0x00000001ff0e7424 */ /* 0x000fc800078e00ff */
[----:B------:R-:W-:-:S05]  /*4a70*/  VIADD R13, R10, 0xffffffff ;  /* 0xffffffff0a0d7836 */ /* 0x000fca0000000000 */
[----:B------:R-:W-:Y:S01]  /*4a80*/  LOP3.LUT R8, R10, R13, RZ, 0xc, !PT ;  /* 0x0000000d0a087212 */ /* 0x000fe200078e0cff */
[----:B------:R-:W-:Y:S02]  /*4a90*/  IMAD.MOV.U32 R13, RZ, RZ, R9 ;  /* 0x000000ffff0d7224 */ /* 0x000fe400078e0009 */
[----:B------:R-:W-:Y:S01]  /*4aa0*/  IMAD.MOV.U32 R10, RZ, RZ, -0x1 ;  /* 0xffffffffff0a7424 */ /* 0x000fe200078e00ff */
[----:B------:R0:W1:Y:S02]  /*4ab0*/  POPC R15, R8 ;  /* 0x00000008000f7309 */ /* 0x0000640000000000 */
[----:B0-----:R-:W-:-:S07]  /*4ac0*/  VIADD R8, R39, 0x4 ;  /* 0x0000000427087836 */ /* 0x001fce0000000000 */
[----:B-1----:R-:W-:Y:S05]  /*4ad0*/  WARPSYNC.COLLECTIVE R10, `(.L_x_70) ;  /* 0x000000000a087348 */ /* 0x002fea0003c00000 */
[----:B-1----:R0:W1:Y:S02]  /*4ae0*/  SHFL.DOWN P2, R16, R13, R14, R15 ;  /* 0x0800000e0d107389 */ /* 0x002064000004000f */
[----:B01----:R-:W-:Y:S05]  /*4af0*/  ENDCOLLECTIVE ;  /* 0x000000000000791b */ /* 0x003fea0003800000 */
.L_x_70:
[----:B------:R-:W-:Y:S01]  /*4b00*/  IMAD.MOV.U32 R14, RZ, RZ, 0x2 ;  /* 0x00000002ff0e7424 */ /* 0x000fe200078e00ff */
[----:B------:R-:W-:-:S04]  /*4b10*/  ISETP.GE.AND P2, PT, R39, R15, PT ;  /* 0x0000000f2700720c */ /* 0x000fc80003f46270 */
[----:B------:R-:W-:Y:S01]  /*4b20*/  SEL R12, R16, RZ, !P2 ;  /* 0x000000ff100c7207 */ /* 0x000fe20005000000 */
[----:B------:R-:W-:-:S04]  /*4b30*/  VIADD R16, R39, 0x2 ;  /* 0x0000000227107836 */ /* 0x000fc80000000000 */
[----:B------:R-:W-:Y:S01]  /*4b40*/  IMAD.IADD R12, R12, 0x1, R9 ;  /* 0x000000010c0c7824 */ /* 0x000fe200078e0209 */
[----:B------:R-:W-:-:S03]  /*4b50*/  ISETP.GT.AND P3, PT, R16, R15, PT ;  /* 0x0000000f1000720c */ /* 0x000fc60003f64270 */
[----:B------:R-:W-:-:S10]  /*4b60*/  IMAD.MOV.U32 R13, RZ, RZ, R12 ;  /* 0x000000ffff0d7224 */ /* 0x000fd400078e000c */
[----:B------:R-:W-:Y:S05]  /*4b70*/  WARPSYNC.COLLECTIVE R10, `(.L_x_71) ;  /* 0x000000000a087348 */ /* 0x000fea0003c00000 */
[----:B------:R0:W1:Y:S02]  /*4b80*/  SHFL.DOWN P2, R16, R13, R14, R15 ;  /* 0x0800000e0d107389 */ /* 0x000064000004000f */
[----:B01----:R-:W-:Y:S05]  /*4b90*/  ENDCOLLECTIVE ;  /* 0x000000000000791b */ /* 0x003fea0003800000 */
.L_x_71:
[----:B------:R-:W-:Y:S01]  /*4ba0*/  IMAD.MOV.U32 R14, RZ, RZ, 0x4 ;  /* 0x00000004ff0e7424 */ /* 0x000fe200078e00ff */
[----:B------:R-:W-:Y:S02]  /*4bb0*/  SEL R9, R16, RZ, !P3 ;  /* 0x000000ff10097207 */ /* 0x000fe40005800000 */
[----:B------:R-:W-:Y:S01]  /*4bc0*/  ISETP.GT.AND P3, PT, R8, R15, PT ;  /* 0x0000000f0800720c */ /* 0x000fe20003f64270 */
[----:B------:R-:W-:Y:S02]  /*4bd0*/  VIADD R8, R39, 0x8 ;  /* 0x0000000827087836 */ /* 0x000fe40000000000 */
[----:B------:R-:W-:-:S04]  /*4be0*/  IMAD.IADD R38, R12, 0x1, R9 ;  /* 0x000000010c267824 */ /* 0x000fc800078e0209 */
[----:B------:R-:W-:-:S07]  /*4bf0*/  IMAD.MOV.U32 R13, RZ, RZ, R38 ;  /* 0x000000ffff0d7224 */ /* 0x000fce00078e0026 */
[----:B------:R-:W-:Y:S05]  /*4c00*/  WARPSYNC.COLLECTIVE R10, `(.L_x_72) ;  /* 0x000000000a087348 */ /* 0x000fea0003c00000 */
[----:B------:R0:W1:Y:S02]  /*4c10*/  SHFL.DOWN P2, R16, R13, R14, R15 ;  /* 0x0800000e0d107389 */ /* 0x000064000004000f */
[----:B01----:R-:W-:Y:S05]  /*4c20*/  ENDCOLLECTIVE ;  /* 0x000000000000791b */ /* 0x003fea0003800000 */
.L_x_72:
        /* <DEDUP_REMOVED lines=9> */
.L_x_73:
[----:B------:R-:W-:Y:S01]  /*4cc0*/  IMAD.MOV.U32 R14, RZ, RZ, 0x10 ;  /* 0x00000010ff0e7424 */ /* 0x000fe200078e00ff */
[----:B------:R-:W-:-:S05]  /*4cd0*/  SEL R9, R16, RZ, !P3 ;  /* 0x000000ff10097207 */ /* 0x000fca0005800000 */
[----:B------:R-:W-:-:S04]  /*4ce0*/  IMAD.IADD R42, R44, 0x1, R9 ;  /* 0x000000012c2a7824 */ /* 0x000fc800078e0209 */
[----:B------:R-:W-:-:S07]  /*4cf0*/  IMAD.MOV.U32 R13, RZ, RZ, R42 ;  /* 0x000000ffff0d7224 */ /* 0x000fce00078e002a */
[----:B------:R-:W-:Y:S05]  /*4d00*/  WARPSYNC.COLLECTIVE R10, `(.L_x_74) ;  /* 0x000000000a087348 */ /* 0x000fea0003c00000 */
[----:B------:R0:W1:Y:S02]  /*4d10*/  SHFL.DOWN P2, R16, R13, R14, R15 ;  /* 0x0800000e0d107389 */ /* 0x000064000004000f */
[----:B01----:R-:W-:Y:S05]  /*4d20*/  ENDCOLLECTIVE ;  /* 0x000000000000791b */ /* 0x003fea0003800000 */
.L_x_74:
[----:B------:R-:W-:Y:S05]  /*4d30*/  WARPSYNC.COLLECTIVE R10, `(.L_x_75) ;  /* 0x000000000a087348 */ /* 0x000fea0003c00000 */
[----:B------:R-:W-:Y:S01]  /*4d40*/  VOTE.ALL P0, P0 ;  /* 0x0000000000ff7806 */ /* 0x000fe20000000000 */
[----:B------:R-:W-:-:S12]  /*4d50*/  ENDCOLLECTIVE ;  /* 0x000000000000791b */ /* 0x000fd80003800000 */
.L_x_75:
[----:B------:R-:W-:-:S04]  /*4d60*/  ISETP.GT.AND P2, PT, R8, R15, PT ;  /* 0x0000000f0800720c */ /* 0x000fc80003f44270 */
[----:B------:R-:W-:-:S05]  /*4d70*/  SEL R9, R16, RZ, !P2 ;  /* 0x000000ff10097207 */ /* 0x000fca0005000000 */
[----:B------:R-:W-:Y:S02]  /*4d80*/  IMAD.IADD R12, R42, 0x1, R9 ;  /* 0x000000012a0c7824 */ /* 0x000fe400078e0209 */
[----:B------:R-:W0:Y:S02]  /*4d90*/  LDC.64 R8, c[0x0][0x390] ;  /* 0x0000e400ff087b82 */ /* 0x000e240000000a00 */
[----:B0-----:R-:W-:-:S05]  /*4da0*/  IADD3 R38, P2, PT, R8, 0x100, RZ ;  /* 0x0000010008267810 */ /* 0x001fca0007f5e0ff */
[----:B------:R-:W-:Y:S01]  /*4db0*/  IMAD.X R43, RZ, RZ, R9, P2 ;  /* 0x000000ffff2b7224 */ /* 0x000fe200010e0609 */
[----:B------:R-:W-:Y:S07]  /*4dc0*/  BRA `(.L_x_76) ;  /* 0xffffffe400087947 */ /* 0x000fee000383ffff */
.L_x_26:
[----:B------:R-:W-:Y:S01]  /*4dd0*/  BSSY B0, `(.L_x_77) ;  /* 0x0000006000007945 */ /* 0x000fe20003800000 */
[----:B------:R-:W-:Y:S01]  /*4de0*/  PLOP3.LUT P0, PT, P0, PT, PT, 0x8, 0x80 ;  /* 0x000000000080781c */ /* 0x000fe2000070e170 */
[----:B------:R-:W-:-:S12]  /*4df0*/  IMAD.MOV.U32 R10, RZ, RZ, -0x1 ;  /* 0xffffffffff0a7424 */ /* 0x000fd800078e00ff */
[----:B------:R-:W-:Y:S05]  /*4e00*/  WARPSYNC.COLLECTIVE R10, `(.L_x_78) ;  /* 0x000000000a087348 */ /* 0x000fea0003c00000 */
[----:B------:R-:W-:Y:S01]  /*4e10*/  VOTE.ANY P0, P0 ;  /* 0x0000000000ff7806 */ /* 0x000fe20000000100 */
[----:B------:R-:W-:-:S12]  /*4e20*/  ENDCOLLECTIVE ;  /* 0x000000000000791b */ /* 0x000fd80003800000 */
.L_x_78:
[----:B------:R-:W-:Y:S05]  /*4e30*/  BSYNC B0 ;  /* 0x0000000000007941 */ /* 0x000fea0003800000 */
.L_x_77:
[----:B------:R-:W-:Y:S05]  /*4e40*/  BRA `(.L_x_79) ;  /* 0xffffffe400187947 */ /* 0x000fea000383ffff */
.L_x_28:
[----:B------:R-:W-:Y:S01]  /*4e50*/  BSSY B0, `(.L_x_80) ;  /* 0x0000006000007945 */ /* 0x000fe20003800000 */
[----:B------:R-:W-:Y:S01]  /*4e60*/  PLOP3.LUT P0, PT, P0, PT, PT, 0x8, 0x80 ;  /* 0x000000000080781c */ /* 0x000fe2000070e170 */
[----:B------:R-:W-:-:S12]  /*4e70*/  IMAD.MOV.U32 R10, RZ, RZ, -0x1 ;  /* 0xffffffffff0a7424 */ /* 0x000fd800078e00ff */
[----:B------:R-:W-:Y:S05]  /*4e80*/  WARPSYNC.COLLECTIVE R10, `(.L_x_81) ;  /* 0x000000000a087348 */ /* 0x000fea0003c00000 */
[----:B------:R-:W-:Y:S01]  /*4e90*/  VOTE.ANY P0, P0 ;  /* 0x0000000000ff7806 */ /* 0x000fe20000000100 */
[----:B------:R-:W-:-:S12]  /*4ea0*/  ENDCOLLECTIVE ;  /* 0x000000000000791b */ /* 0x000fd80003800000 */
.L_x_81:
[----:B------:R-:W-:Y:S05]  /*4eb0*/  BSYNC B0 ;  /* 0x0000000000007941 */ /* 0x000fea0003800000 */
.L_x_80:
[----:B------:R-:W-:Y:S05]  /*4ec0*/  BRA `(.L_x_82) ;  /* 0xffffffe4001c7947 */ /* 0x000fea000383ffff */
.L_x_30:
[----:B------:R-:W-:Y:S01]  /*4ed0*/  BSSY B0, `(.L_x_83) ;  /* 0x0000006000007945 */ /* 0x000fe20003800000 */
[----:B------:R-:W-:Y:S01]  /*4ee0*/  PLOP3.LUT P2, PT, P0, PT, PT, 0x8, 0x80 ;  /* 0x000000000080781c */ /* 0x000fe2000074e170 */
[----:B------:R-:W-:-:S12]  /*4ef0*/  IMAD.MOV.U32 R10, RZ, RZ, -0x1 ;  /* 0xffffffffff0a7424 */ /* 0x000fd800078e00ff */
[----:B------:R-:W-:Y:S05]  /*4f00*/  WARPSYNC.COLLECTIVE R10, `(.L_x_84) ;  /* 0x000000000a087348 */ /* 0x000fea0003c00000 */
[----:B------:R-:W-:Y:S01]  /*4f10*/  VOTE.ANY R10, PT, P2 ;  /* 0x00000000000a7806 */ /* 0x000fe200010e0100 */
[----:B------:R-:W-:Y:S06]  /*4f20*/  ENDCOLLECTIVE ;  /* 0x000000000000791b */ /* 0x000fec0003800000 */
.L_x_84:
[----:B------:R-:W-:Y:S05]  /*4f30*/  BSYNC B0 ;  /* 0x0000000000007941 */ /* 0x000fea0003800000 */
.L_x_83:
[----:B------:R-:W-:Y:S01]  /*4f40*/  LOP3.LUT R10, R10, 0x80000000, R19, 0xec, !PT ;  /* 0x800000000a0a7812 */ /* 0x000fe200078eec13 */
[----:B------:R-:W-:Y:S02]  /*4f50*/  IMAD.MOV.U32 R14, RZ, RZ, 0x1 ;  /* 0x00000001ff0e7424 */ /* 0x000fe400078e00ff */
[----:B------:R-:W-:Y:S02]  /*4f60*/  VIADD R18, R18, 0xffffffe0 ;  /* 0xffffffe012127836 */ /* 0x000fe40000000000 */
[----:B------:R-:W-:-:S05]  /*4f70*/  VIADD R13, R10, 0xffffffff ;  /* 0xffffffff0a0d7836 */ /* 0x000fca0000000000 */
[----:B------:R-:W-:Y:S01]  /*4f80*/  LOP3.LUT R45, R10, R13, RZ, 0xc, !PT ;  /* 0x0000000d0a2d7212 */ /* 0x000fe200078e0cff */
[----:B------:R-:W-:Y:S02]  /*4f90*/  IMAD.MOV.U32 R13, RZ, RZ, R9 ;  /* 0x000000ffff0d7224 */ /* 0x000fe400078e0009 */
[----:B------:R-:W-:Y:S01]  /*4fa0*/  IMAD.MOV.U32 R10, RZ, RZ, -0x1 ;  /* 0xffffffffff0a7424 */ /* 0x000fe200078e00ff */
[----:B------:R0:W1:Y:S06]  /*4fb0*/  POPC R15, R45 ;  /* 0x0000002d000f7309 */ /* 0x00006c0000000000 */
[----:B01----:R-:W-:Y:S05]  /*4fc0*/  WARPSYNC.COLLECTIVE R10, `(.L_x_85) ;  /* 0x000000000a087348 */ /* 0x003fea0003c00000 */
[----:B-1----:R1:W2:Y:S02]  /*4fd0*/  SHFL.DOWN P2, R16, R13, R14, R15 ;  /* 0x0800000e0d107389 */ /* 0x0022a4000004000f */
[----:B012---:R-:W-:Y:S05]  /*4fe0*/  ENDCOLLECTIVE ;  /* 0x000000000000791b */ /* 0x007fea0003800000 */
.L_x_85:
[----:B------:R-:W-:Y:S01]  /*4ff0*/  ISETP.GE.AND P0, PT, R39, R15, PT ;  /* 0x0000000f2700720c */ /* 0x000fe20003f06270 */
[----:B------:R-:W-:-:S03]  /*5000*/  IMAD.MOV.U32 R14, RZ, RZ, 0x2 ;  /* 0x00000002ff0e7424 */ /* 0x000fc600078e00ff */
[----:B------:R-:W-:-:S05]  /*5010*/  SEL R16, R16, RZ, !P0 ;  /* 0x000000ff10107207 */ /* 0x000fca0004000000 */
[----:B------:R-:W-:Y:S02]  /*5020*/  IMAD.IADD R44, R16, 0x1, R9 ;  /* 0x00000001102c7824 */ /* 0x000fe400078e0209 */
[----:B------:R-:W-:Y:S02]  /*5030*/  VIADD R16, R39, 0x2 ;  /* 0x0000000227107836 */ /* 0x000fe40000000000 */
[----:B------:R-:W-:-:S03]  /*5040*/  IMAD.MOV.U32 R13, RZ, RZ, R44 ;  /* 0x000000ffff0d7224 */ /* 0x000fc600078e002c */
[----:B------:R-:W-:-:S13]  /*5050*/  ISETP.GT.AND P0, PT, R16, R15, PT ;  /* 0x0000000f1000720c */ /* 0x000fda0003f04270 */
[----:B------:R-:W-:Y:S05]  /*5060*/  WARPSYNC.COLLECTIVE R10, `(.L_x_86) ;  /* 0x000000000a087348 */ /* 0x000fea0003c00000 */
[----:B------:R0:W1:Y:S02]  /*5070*/  SHFL.DOWN P2, R16, R13, R14, R15 ;  /* 0x0800000e0d107389 */ /* 0x000064000004000f */
[----:B01----:R-:W-:Y:S05]  /*5080*/  ENDCOLLECTIVE ;  /* 0x000000000000791b */ /* 0x003fea0003800000 */
.L_x_86:
[----:B------:R-:W-:Y:S01]  /*5090*/  IMAD.MOV.U32 R14, RZ, RZ, 0x4 ;  /* 0x00000004ff0e7424 */ /* 0x000fe200078e00ff */
        /* <DEDUP_REMOVED lines=8> */
.L_x_87:
[----:B------:R-:W-:Y:S01]  /*5120*/  IMAD.MOV.U32 R14, RZ, RZ, 0x8 ;  /* 0x00000008ff0e7424 */ /* 0x000fe200078e00ff */
        /* <DEDUP_REMOVED lines=8> */
.L_x_88:
        /* <DEDUP_REMOVED lines=9> */
.L_x_89:
[----:B------:R-:W-:Y:S02]  /*5240*/  SEL R9, R16, RZ, !P0 ;  /* 0x000000ff10097207 */ /* 0x000fe40004000000 */
[----:B------:R-:W-:Y:S02]  /*5250*/  ISETP.NE.AND P0, PT, R8, 0x65, PT ;  /* 0x000000650800780c */ /* 0x000fe40003f05270 */
[----:B------:R-:W-:-:S11]  /*5260*/  IADD3 R12, PT, PT, R44, R9, R12 ;  /* 0x000000092c0c7210 */ /* 0x000fd60007ffe00c */
[----:B------:R-:W-:Y:S05]  /*5270*/  WARPSYNC.COLLECTIVE R10, `(.L_x_90) ;  /* 0x000000000a087348 */ /* 0x000fea0003c00000 */
[----:B------:R-:W-:Y:S01]  /*5280*/  VOTE.ALL P0, P0 ;  /* 0x0000000000ff7806 */ /* 0x000fe20000000000 */
[----:B------:R-:W-:-:S12]  /*5290*/  ENDCOLLECTIVE ;  /* 0x000000000000791b */ /* 0x000fd80003800000 */
.L_x_90:
[----:B------:R-:W-:Y:S05]  /*52a0*/  BRA `(.L_x_91) ;  /* 0xffffffe000b47947 */ /* 0x000fea000383ffff */
.L_x_92:
[----:B------:R-:W-:-:S00]  /*52b0*/  BRA `(.L_x_92) ;  /* 0xfffffffc00fc7947 */ /* 0x000fc0000383ffff */
[----:B------:R-:W-:-:S00]  /*52c0*/  NOP ;  /* 0x0000000000007918 */ /* 0x000fc00000000000 */
        /* <DEDUP_REMOVED lines=11> */
.L_x_407:


//--------------------- .text._ZN3cub18CUB_300001_SM_10006detail4scan16DeviceScanKernelINS2_10policy_hubIiiijN4cuda3std3__44plusIvEEE10Policy1000EPiSC_NS0_13ScanTileStateIiLb1EEES9_NS1_10InputValueIiSC_EEjiLb0EiEEvT0_T1_T2_iT3_T4_T5_ --------------------------
	.section	.text._ZN3cub18CUB_300001_SM_10006detail4scan16DeviceScanKernelINS2_10policy_hubIiiijN4cuda3std3__44plusIvEEE10Policy1000EPiSC_NS0_13ScanTileStateIiLb1EEES9_NS1_10InputValueIiSC_EEjiLb0EiEEvT0_T1_T2_iT3_T4_T5_,"ax",@progbits
	.align	128
        .global         _ZN3cub18CUB_300001_SM_10006detail4scan16DeviceScanKernelINS2_10policy_hubIiiijN4cuda3std3__44plusIvEEE10Policy1000EPiSC_NS0_13ScanTileStateIiLb1EEES9_NS1_10InputValueIiSC_EEjiLb0EiEEvT0_T1_T2_iT3_T4_T5_
        .type           _ZN3cub18CUB_300001_SM_10006detail4scan16DeviceScanKernelINS2_10policy_hubIiiijN4cuda3std3__44plusIvEEE10Policy1000EPiSC_NS0_13ScanTileStateIiLb1EEES9_NS1_10InputValueIiSC_EEjiLb0EiEEvT0_T1_T2_iT3_T4_T5_,@function
        .size           _ZN3cub18CUB_300001_SM_10006detail4scan16DeviceScanKernelINS2_10policy_hubIiiijN4cuda3std3__44plusIvEEE10Policy1000EPiSC_NS0_13ScanTileStateIiLb1EEES9_NS1_10InputValueIiSC_EEjiLb0EiEEvT0_T1_T2_iT3_T4_T5_,(.L_x_408 - _ZN3cub18CUB_300001_SM_10006detail4scan16DeviceScanKernelINS2_10policy_hubIiiijN4cuda3std3__44plusIvEEE10Policy1000EPiSC_NS0_13ScanTileStateIiLb1EEES9_NS1_10InputValueIiSC_EEjiLb0EiEEvT0_T1_T2_iT3_T4_T5_)
        .other          _ZN3cub18CUB_300001_SM_10006detail4scan16DeviceScanKernelINS2_10policy_hubIiiijN4cuda3std3__44plusIvEEE10Policy1000EPiSC_NS0_13ScanTileStateIiLb1EEES9_NS1_10InputValueIiSC_EEjiLb0EiEEvT0_T1_T2_iT3_T4_T5_,@"STO_CUDA_ENTRY STV_DEFAULT"
_ZN3cub18CUB_300001_SM_10006detail4scan16DeviceScanKernelINS2_10policy_hubIiiijN4cuda3std3__44plusIvEEE10Policy1000EPiSC_NS0_13ScanTileStateIiLb1EEES9_NS1_10InputValueIiSC_EEjiLb0EiEEvT0_T1_T2_iT3_T4_T5_:
.text._ZN3cub18CUB_300001_SM_10006detail4scan16DeviceScanKernelINS2_10policy_hubIiiijN4cuda3std3__44plusIvEEE10Policy1000EPiSC_NS0_13ScanTileStateIiLb1EEES9_NS1_10InputValueIiSC_EEjiLb0EiEEvT0_T1_T2_iT3_T4_T5_:
[----:B------:R-:W-:Y:S01]  /*0000*/  LDC R1, c[0x0][0x37c] ;  /* 0x0000df00ff017b82 */ /* 0x000fe20000000800 */
[----:B------:R-:W0:Y:S07]  /*0010*/  LDCU UR4, c[0x0][0x3a0] ;  /* 0x00007400ff0477ac */ /* 0x000e2e0008000800 */
[----:B------:R-:W1:Y:S01]  /*0020*/  LDC R38, c[0x0][0x398] ;  /* 0x0000e600ff267b82 */ /* 0x000e620000000800 */
[----:B------:R-:W2:Y:S01]  /*0030*/  LDCU.64 UR8, c[0x0][0x358] ;  /* 0x00006b00ff0877ac */ /* 0x000ea20008000a00 */
[----:B------:R-:W3:Y:S01]  /*0040*/  LDCU UR5, c[0x0][0x3b0] ;  /* 0x00007600ff0577ac */ /* 0x000ee20008000800 */
[----:B0-----:R-:W-:-:S06]  /*0050*/  UPRMT UR4, UR4, 0x7770, URZ ;  /* 0x0000777004047896 */ /* 0x001fcc00080000ff */
[----:B------:R-:W-:-:S13]  /*0060*/  ISETP.NE.AND P0, PT, RZ, UR4, PT ;  /* 0x00000004ff007c0c */ /* 0x000fda000bf05270 */
[----:B------:R-:W2:Y:S02]  /*0070*/  @P0 LDC.64 R2, c[0x0][0x3a8] ;  /* 0x0000ea00ff020b82 */ /* 0x000ea40000000a00 */
[----:B--2---:R0:W5:Y:S06]  /*0080*/  @P0 LDG.E R39, desc[UR8][R2.64] ;  /* 0x0000000802270981 */ /* 0x00416c000c1e1900 */
[----:B------:R-:W1:Y:S02]  /*0090*/  S2UR UR4, SR_CTAID.X ;  /* 0x00000000000479c3 */ /* 0x000e640000002500 */
[----:B-1----:R-:W-:-:S04]  /*00a0*/  VIADD R38, R38, UR4 ;  /* 0x0000000426267c36 */ /* 0x002fc80008000000 */
[----:B------:R-:W-:-:S05]  /*00b0*/  IMAD R5, R38, 0x2100, RZ ;  /* 0x0000210026057824 */ /* 0x000fca00078e02ff */
[----:B---3--:R-:W-:Y:S01]  /*00c0*/  IADD3 R0, PT, PT, -R5, UR5, RZ ;  /* 0x0000000505007c10 */ /* 0x008fe2000fffe1ff */
[----:B------:R-:W1:Y:S03]  /*00d0*/  @!P0 LDC R39, c[0x0][0x3a8] ;  /* 0x0000ea00ff278b82 */ /* 0x000e660000000800 */
[----:B------:R-:W-:-:S13]  /*00e0*/  ISETP.GE.U32.AND P0, PT, R0, 0x2101, PT ;  /* 0x000021010000780c */ /* 0x000fda0003f06070 */
[----:B0-----:R-:W-:Y:S05]  /*00f0*/  @!P0 BRA `(.L_x_93) ;  /* 0x0000001c00848947 */ /* 0x001fea0003800000 */
[----:B------:R-:W0:Y:S01]  /*0100*/  S2R R49, SR_TID.X ;  /* 0x0000000000317919 */ /* 0x000e220000002100 */
[----:B------:R-:W2:Y:S01]  /*0110*/  LDCU.64 UR4, c[0x0][0x380] ;  /* 0x00007000ff0477ac */ /* 0x000ea20008000a00 */
[C---:B0-----:R-:W-:Y:S02]  /*0120*/  LOP3.LUT R0, R49.reuse, 0x1f, RZ, 0xc0, !PT ;  /* 0x0000001f31007812 */ /* 0x041fe400078ec0ff */
[----:B------:R-:W-:-:S05]  /*0130*/  LOP3.LUT R3, R49, 0x3e0, RZ, 0xc0, !PT ;  /* 0x000003e031037812 */ /* 0x000fca00078ec0ff */
[----:B------:R-:W-:-:S05]  /*0140*/  IMAD R0, R3, 0x16, R0 ;  /* 0x0000001603007824 */ /* 0x000fca00078e0200 */
[----:B------:R-:W-:-:S05]  /*0150*/  IADD3 R0, P0, PT, R5, R0, RZ ;  /* 0x0000000005007210 */ /* 0x000fca0007f1e0ff */
[----:B------:R-:W-:Y:S02]  /*0160*/  IMAD.X R3, RZ, RZ, RZ, P0 ;  /* 0x000000ffff037224 */ /* 0x000fe400000e06ff */
[----:B------:R-:W-:-:S03]  /*0170*/  IMAD.SHL.U32 R45, R0, 0x4, RZ ;  /* 0x00000004002d7824 */ /* 0x000fc600078e00ff */
[----:B------:R-:W-:Y:S02]  /*0180*/  SHF.L.U64.HI R3, R0, 0x2, R3 ;  /* 0x0000000200037819 */ /* 0x000fe40000010203 */
[----:B--2---:R-:W-:-:S04]  /*0190*/  IADD3 R4, P0, PT, R45, UR4, RZ ;  /* 0x000000042d047c10 */ /* 0x004fc8000ff1e0ff */
[----:B------:R-:W-:-:S05]  /*01a0*/  IADD3.X R5, PT, PT, R3, UR5, RZ, P0, !PT ;  /* 0x0000000503057c10 */ /* 0x000fca00087fe4ff */
[----:B------:R-:W2:Y:S04]  /*01b0*/  LDG.E R7, desc[UR8][R4.64] ;  /* 0x0000000804077981 */ /* 0x000ea8000c1e1900 */
[----:B------:R-:W3:Y:S04]  /*01c0*/  LDG.E R9, desc[UR8][R4.64+0x80] ;  /* 0x0000800804097981 */ /* 0x000ee8000c1e1900 */
[----:B------:R-:W4:Y:S04]  /*01d0*/  LDG.E R11, desc[UR8][R4.64+0x100] ;  /* 0x00010008040b7981 */ /* 0x000f28000c1e1900 */
        /* <DEDUP_REMOVED lines=18> */
[----:B------:R-:W4:Y:S01]  /*0300*/  LDG.E R18, desc[UR8][R4.64+0xa80] ;  /* 0x000a800804127981 */ /* 0x000f22000c1e1900 */
[----:B------:R-:W0:Y:S01]  /*0310*/  S2UR UR5, SR_CgaCtaId ;  /* 0x00000000000579c3 */ /* 0x000e220000008800 */
[----:B------:R-:W-:Y:S01]  /*0320*/  SHF.R.U32.HI R40, RZ, 0x5, R49 ;  /* 0x00000005ff287819 */ /* 0x000fe20000011631 */
[----:B------:R-:W-:Y:S01]  /*0330*/  UMOV UR4, 0x400 ;  /* 0x0000040000047882 */ /* 0x000fe20000000000 */
[----:B------:R-:W1:Y:S01]  /*0340*/  S2R R47, SR_LANEID ;  /* 0x00000000002f7919 */ /* 0x000e620000000000 */
[----:B------:R-:W-:Y:S01]  /*0350*/  ISETP.NE.AND P0, PT, R38, RZ, PT ;  /* 0x000000ff2600720c */ /* 0x000fe20003f05270 */
        /* <DEDUP_REMOVED lines=28> */
[----:B------:R0:W1:Y:S04]  /*0520*/  LDS.64 R4, [R0] ;  /* 0x0000000000047984 */ /* 0x0000680000000a00 */
[----:B------:R0:W2:Y:S04]  /*0530*/  LDS.64 R6, [R0+0x8] ;  /* 0x0000080000067984 */ /* 0x0000a80000000a00 */
[----:B------:R0:W3:Y:S04]  /*0540*/  LDS.64 R8, [R0+0x10] ;  /* 0x0000100000087984 */ /* 0x0000e80000000a00 */
[----:B------:R0:W4:Y:S04]  /*0550*/  LDS.64 R10, [R0+0x18] ;  /* 0x00001800000a7984 */ /* 0x0001280000000a00 */
[----:B------:R0:W0:Y:S04]  /*0560*/  LDS.64 R12, [R0+0x20] ;  /* 0x00002000000c7984 */ /* 0x0000280000000a00 */
[----:B------:R0:W0:Y:S04]  /*0570*/  LDS.64 R14, [R0+0x28] ;  /* 0x00002800000e7984 */ /* 0x0000280000000a00 */
[----:B------:R0:W0:Y:S04]  /*0580*/  LDS.64 R28, [R0+0x30] ;  /* 0x00003000001c7984 */ /* 0x0000280000000a00 */
[----:B------:R0:W0:Y:S04]  /*0590*/  LDS.64 R30, [R0+0x38] ;  /* 0x00003800001e7984 */ /* 0x0000280000000a00 */
[----:B------:R0:W0:Y:S04]  /*05a0*/  LDS.64 R32, [R0+0x40] ;  /* 0x0000400000207984 */ /* 0x0000280000000a00 */
[----:B------:R0:W0:Y:S04]  /*05b0*/  LDS.64 R34, [R0+0x48] ;  /* 0x0000480000227984 */ /* 0x0000280000000a00 */
[----:B------:R0:W0:Y:S01]  /*05c0*/  LDS.64 R36, [R0+0x50] ;  /* 0x0000500000247984 */ /* 0x0000220000000a00 */
[----:B------:R-:W-:Y:S06]  /*05d0*/  BAR.SYNC.DEFER_BLOCKING 0x0 ;  /* 0x0000000000007b1d */ /* 0x000fec0000010000 */
[----:B-1----:R-:W-:Y:S05]  /*05e0*/  @P0 BRA `(.L_x_95) ;  /* 0x00000004001c0947 */ /* 0x002fea0003800000 */
[----:B0-2---:R-:W-:Y:S02]  /*05f0*/  IADD3 R16, PT, PT, R6, R5, R4 ;  /* 0x0000000506107210 */ /* 0x005fe40007ffe004 */
[C---:B------:R-:W-:Y:S02]  /*0600*/  ISETP.NE.AND P1, PT, R47.reuse, 0x1f, PT ;  /* 0x0000001f2f00780c */ /* 0x040fe40003f25270 */
[----:B---3--:R-:W-:Y:S02]  /*0610*/  IADD3 R16, PT, PT, R8, R7, R16 ;  /* 0x0000000708107210 */ /* 0x008fe40007ffe010 */
[----:B------:R-:W-:Y:S02]  /*0620*/  ISETP.NE.AND P2, PT, R47, RZ, PT ;  /* 0x000000ff2f00720c */ /* 0x000fe40003f45270 */
[----:B----4-:R-:W-:-:S04]  /*0630*/  IADD3 R16, PT, PT, R10, R9, R16 ;  /* 0x000000090a107210 */ /* 0x010fc80007ffe010 */
[----:B------:R-:W-:-:S03]  /*0640*/  IADD3 R16, PT, PT, R12, R11, R16 ;  /* 0x0000000b0c107210 */ /* 0x000fc60007ffe010 */
[----:B------:R-:W-:Y:S02]  /*0650*/  @!P1 LEA R43, R40, UR4, 0x2 ;  /* 0x00000004282b9c11 */ /* 0x000fe4000f8e10ff */
[----:B------:R-:W-:-:S04]  /*0660*/  IADD3 R16, PT, PT, R14, R13, R16 ;  /* 0x0000000d0e107210 */ /* 0x000fc80007ffe010 */
[----:B------:R-:W-:-:S04]  /*0670*/  IADD3 R16, PT, PT, R28, R15, R16 ;  /* 0x0000000f1c107210 */ /* 0x000fc80007ffe010 */
[----:B------:R-:W-:-:S04]  /*0680*/  IADD3 R16, PT, PT, R30, R29, R16 ;  /* 0x0000001d1e107210 */ /* 0x000fc80007ffe010 */
[----:B------:R-:W-:-:S04]  /*0690*/  IADD3 R16, PT, PT, R32, R31, R16 ;  /* 0x0000001f20107210 */ /* 0x000fc80007ffe010 */
[----:B------:R-:W-:-:S04]  /*06a0*/  IADD3 R16, PT, PT, R34, R33, R16 ;  /* 0x0000002122107210 */ /* 0x000fc80007ffe010 */
[----:B------:R-:W-:-:S05]  /*06b0*/  IADD3 R16, PT, PT, R36, R35, R16 ;  /* 0x0000002324107210 */ /* 0x000fca0007ffe010 */
[----:B------:R-:W-:-:S05]  /*06c0*/  IMAD.IADD R37, R37, 0x1, R16 ;  /* 0x0000000125257824 */ /* 0x000fca00078e0210 */
        /* <DEDUP_REMOVED lines=47> */
[----:B------:R-:W-:Y:S02]  /*09c0*/  SEL R16, R26, R16, !P1 ;  /* 0x000000101a107207 */ /* 0x000fe40004800000 */
[----:B------:R-:W-:Y:S02]  /*09d0*/  ISETP.NE.AND P1, PT, R49, RZ, PT ;  /* 0x000000ff3100720c */ /* 0x000fe40003f25270 */
[----:B------:R-:W-:Y:S02]  /*09e0*/  SEL R16, R16, RZ, P0 ;  /* 0x000000ff10107207 */ /* 0x000fe40000000000 */
[--C-:B-----5:R-:W-:Y:S02]  /*09f0*/  IADD3 R27, PT, PT, R26, R27, R39.reuse ;  /* 0x0000001b1a1b7210 */ /* 0x120fe40007ffe027 */
[----:B------:R-:W-:-:S07]  /*0a00*/  IADD3 R16, PT, PT, R16, R37, R39 ;  /* 0x0000002510107210 */ /* 0x000fce0007ffe027 */
[----:B------:R-:W-:Y:S05]  /*0a10*/  @P1 BRA `(.L_x_96) ;  /* 0x0000000c00f01947 */ /* 0x000fea0003800000 */
[----:B------:R-:W0:Y:S01]  /*0a20*/  LDC.64 R18, c[0x0][0x390] ;  /* 0x0000e400ff127b82 */ /* 0x000e220000000a00 */
[----:B------:R-:W-:-:S05]  /*0a30*/  IMAD.MOV.U32 R26, RZ, RZ, 0x65 ;  /* 0x00000065ff1a7424 */ /* 0x000fca00078e00ff */
[----:B0-----:R0:W-:Y:S01]  /*0a40*/  ST.E.64.STRONG.GPU desc[UR8][R18.64+0x100], R26 ;  /* 0x0001001a12007985 */ /* 0x0011e2000c10fb08 */
[----:B------:R-:W-:Y:S05]  /*0a50*/  BRA `(.L_x_96) ;  /* 0x0000000c00e07947 */ /* 0x000fea0003800000 */
.L_x_95:
        /* <DEDUP_REMOVED lines=20> */
[----:B-----5:R-:W0:Y:S02]  /*0ba0*/  SHFL.UP P0, R39, R24, 0x8, RZ ;  /* 0x0500000018277989 */ /* 0x020e2400000000ff */
        /* <DEDUP_REMOVED lines=16> */
[----:B------:R-:W-:Y:S02]  /*0cb0*/  SEL R17, R37, RZ, P2 ;  /* 0x000000ff25117207 */ /* 0x000fe40001000000 */
        /* <DEDUP_REMOVED lines=19> */
[----:B------:R-:W-:Y:S02]  /*0df0*/  ISETP.NE.AND P0, PT, R40, 0xa, PT ;  /* 0x0000000a2800780c */ /* 0x000fe40003f05270 */
[----:B------:R-:W-:Y:S02]  /*0e00*/  SEL R16, R24, R16, !P1 ;  /* 0x0000001018107207 */ /* 0x000fe40004800000 */
[----:B------:R-:W-:Y:S02]  /*0e10*/  ISETP.NE.AND P1, PT, R40, 0xb, PT ;  /* 0x0000000b2800780c */ /* 0x000fe40003f25270 */
[----:B------:R-:W-:Y:S02]  /*0e20*/  SEL R16, R25, R16, !P0 ;  /* 0x0000001019107207 */ /* 0x000fe40004000000 */
[----:B------:R-:W-:-:S02]  /*0e30*/  ISETP.GT.U32.AND P0, PT, R49, 0x1f, PT ;  /* 0x0000001f3100780c */ /* 0x000fc40003f04070 */
[----:B------:R-:W-:Y:S02]  /*0e40*/  SEL R16, R26, R16, !P1 ;  /* 0x000000101a107207 */ /* 0x000fe40004800000 */
[----:B------:R-:W-:-:S03]  /*0e50*/  ISETP.GE.U32.AND P1, PT, R49, 0x20, PT ;  /* 0x000000203100780c */ /* 0x000fc60003f26070 */
[----:B------:R-:W-:-:S05]  /*0e60*/  IMAD.IADD R16, R16, 0x1, R17 ;  /* 0x0000000110107824 */ /* 0x000fca00078e0211 */
[----:B------:R-:W-:Y:S01]  /*0e70*/  SEL R46, R37, R16, !P1 ;  /* 0x00000010252e7207 */ /* 0x000fe20004800000 */
[----:B------:R-:W-:Y:S06]  /*0e80*/  @P0 BRA `(.L_x_97) ;  /* 0x0000000800b00947 */ /* 0x000fec0003800000 */
[----:B------:R-:W0:Y:S01]  /*0e90*/  LDC.64 R16, c[0x0][0x390] ;  /* 0x0000e400ff107b82 */ /* 0x000e220000000a00 */
[----:B------:R-:W-:Y:S02]  /*0ea0*/  ISETP.NE.AND P1, PT, R49, RZ, PT ;  /* 0x000000ff3100720c */ /* 0x000fe40003f25270 */
[----:B------:R-:W-:-:S05]  /*0eb0*/  LOP3.LUT R21, RZ, R49, RZ, 0x33, !PT ;  /* 0x00000031ff157212 */ /* 0x000fca00078e33ff */
[----:B------:R-:W-:-:S06]  /*0ec0*/  IMAD.IADD R21, R38, 0x1, R21 ;  /* 0x0000000126157824 */ /* 0x000fcc00078e0215 */
        /* <DEDUP_REMOVED lines=11> */
.L_x_127:
[----:B------:R-:W-:Y:S05]  /*0f80*/  @!P0 BRA `(.L_x_99) ;  /* 0x0000000000748947 */ /* 0x000fea0003800000 */
[----:B------:R-:W-:-:S07]  /*0f90*/  IMAD.MOV.U32 R20, RZ, RZ, 0x3b8 ;  /* 0x000003b8ff147424 */ /* 0x000fce00078e00ff */
.L_x_101:
[----:B------:R-:W-:Y:S02]  /*0fa0*/  VIADD R23, R20, 0x1 ;  /* 0x0000000114177836 */ /* 0x000fe40000000000 */
[----:B------:R-:W-:Y:S02]  /*0fb0*/  IMAD R38, R38, 0x41a7, RZ ;  /* 0x000041a726267824 */ /* 0x000fe400078e02ff */
[----:B------:R-:W0:Y:S01]  /*0fc0*/  I2F.U32.RP R22, R23 ;  /* 0x0000001700167306 */ /* 0x000e220000209000 */
[----:B------:R-:W-:Y:S01]  /*0fd0*/  IMAD.MOV R37, RZ, RZ, -R23 ;  /* 0x000000ffff257224 */ /* 0x000fe200078e0a17 */
[----:B------:R-:W-:Y:S02]  /*0fe0*/  ISETP.NE.U32.AND P2, PT, R23, RZ, PT ;  /* 0x000000ff1700720c */ /* 0x000fe40003f45070 */
[----:B------:R-:W-:-:S04]  /*0ff0*/  LOP3.LUT R38, R38, 0x7fffffff, RZ, 0xc0, !PT ;  /* 0x7fffffff26267812 */ /* 0x000fc800078ec0ff */
[----:B0-----:R-:W0:Y:S02]  /*1000*/  MUFU.RCP R22, R22 ;  /* 0x0000001600167308 */ /* 0x001e240000001000 */
[----:B0-----:R-:W-:-:S06]  /*1010*/  VIADD R18, R22, 0xffffffe ;  /* 0x0ffffffe16127836 */ /* 0x001fcc0000000000 */
[----:B------:R0:W1:Y:S02]  /*1020*/  F2I.FTZ.U32.TRUNC.NTZ R19, R18 ;  /* 0x0000001200137305 */ /* 0x000064000021f000 */
[----:B0-----:R-:W-:Y:S02]  /*1030*/  IMAD.MOV.U32 R18, RZ, RZ, RZ ;  /* 0x000000ffff127224 */ /* 0x001fe400078e00ff */
[----:B-1----:R-:W-:-:S04]  /*1040*/  IMAD R37, R37, R19, RZ ;  /* 0x0000001325257224 */ /* 0x002fc800078e02ff */
[----:B------:R-:W-:-:S06]  /*1050*/  IMAD.HI.U32 R19, R19, R37, R18 ;  /* 0x0000002513137227 */ /* 0x000fcc00078e0012 */
[----:B------:R-:W-:-:S04]  /*1060*/  IMAD.HI.U32 R19, R19, R38, RZ ;  /* 0x0000002613137227 */ /* 0x000fc800078e00ff */
[----:B------:R-:W-:-:S04]  /*1070*/  IMAD.MOV R19, RZ, RZ, -R19 ;  /* 0x000000ffff137224 */ /* 0x000fc800078e0a13 */
[----:B------:R-:W-:-:S05]  /*1080*/  IMAD R22, R23, R19, R38 ;  /* 0x0000001317167224 */ /* 0x000fca00078e0226 */
[----:B------:R-:W-:-:S13]  /*1090*/  ISETP.GE.U32.AND P0, PT, R22, R23, PT ;  /* 0x000000171600720c */ /* 0x000fda0003f06070 */
[----:B------:R-:W-:-:S05]  /*10a0*/  @P0 IMAD.IADD R22, R22, 0x1, -R23 ;  /* 0x0000000116160824 */ /* 0x000fca00078e0a17 */
[----:B------:R-:W-:-:S13]  /*10b0*/  ISETP.GE.U32.AND P0, PT, R22, R23, PT ;  /* 0x000000171600720c */ /* 0x000fda0003f06070 */
[----:B------:R-:W-:Y:S01]  /*10c0*/  @P0 IMAD.IADD R22, R22, 0x1, -R23 ;  /* 0x0000000116160824 */ /* 0x000fe200078e0a17 */
[----:B------:R-:W-:-:S04]  /*10d0*/  @!P2 LOP3.LUT R22, RZ, R23, RZ, 0x33, !PT ;  /* 0x00000017ff16a212 */ /* 0x000fc800078e33ff */
[----:B------:R-:W-:Y:S05]  /*10e0*/  NANOSLEEP R22 ;  /* 0x000000160000735d */ /* 0x000fea0003800000 */
[----:B------:R-:W2:Y:S01]  /*10f0*/  LD.E.64.STRONG.GPU R40, desc[UR8][R16.64+0x100] ;  /* 0x0001000810287980 */ /* 0x000ea2000c10fb00 */
[----:B------:R-:W-:Y:S01]  /*1100*/  UMOV UR5, 0xffffffff ;  /* 0xffffffff00057882 */ /* 0x000fe20000000000 */
[----:B------:R-:W-:Y:S02]  /*1110*/  SHF.R.U32.HI R20, RZ, 0x1, R20 ;  /* 0x00000001ff147819 */ /* 0x000fe40000011614 */
[----:B--2---:R-:W-:Y:S01]  /*1120*/  ISETP.NE.AND P0, PT, R40, 0x63, PT ;  /* 0x000000632800780c */ /* 0x004fe20003f05270 */
[----:B------:R-:W-:-:S12]  /*1130*/  BRA.DIV UR5, `(.L_x_100) ;  /* 0x0000003205e87947 */ /* 0x000fd8000b800000 */
[----:B------:R-:W-:-:S13]  /*1140*/  VOTE.ANY P0, !P0 ;  /* 0x0000000000ff7806 */ /* 0x000fda0004000100 */
.L_x_130:
[----:B------:R-:W-:Y:S05]  /*1150*/  @P0 BRA `(.L_x_101) ;  /* 0xfffffffc00900947 */ /* 0x000fea000383ffff */
.L_x_99:
[----:B------:R-:W-:Y:S01]  /*1160*/  UMOV UR5, 0xffffffff ;  /* 0xffffffff00057882 */ /* 0x000fe20000000000 */
[----:B------:R-:W-:Y:S02]  /*1170*/  ISETP.NE.AND P0, PT, R40, 0x65, PT ;  /* 0x000000652800780c */ /* 0x000fe40003f05270 */
[----:B------:R-:W-:Y:S11]  /*1180*/  BRA.DIV UR5, `(.L_x_102) ;  /* 0x0000003205f47947 */ /* 0x000ff6000b800000 */
[----:B------:R-:W0:Y:S01]  /*1190*/  S2R R48, SR_GEMASK ;  /* 0x0000000000307919 */ /* 0x000e220000003c00 */
[----:B------:R-:W-:Y:S01]  /*11a0*/  VOTE.ANY R19, PT, !P0 ;  /* 0x0000000000137806 */ /* 0x000fe200040e0100 */
[C---:B------:R-:W-:Y:S01]  /*11b0*/  VIADD R22, R47.reuse, 0x2 ;  /* 0x000000022f167836 */ /* 0x040fe20000000000 */
[----:B------:R-:W1:Y:S01]  /*11c0*/  LDC.64 R42, c[0x0][0x390] ;  /* 0x0000e400ff2a7b82 */ /* 0x000e620000000a00 */
[C---:B------:R-:W-:Y:S02]  /*11d0*/  VIADD R23, R47.reuse, 0x4 ;  /* 0x000000042f177836 */ /* 0x040fe40000000000 */
[----:B------:R-:W-:Y:S01]  /*11e0*/  VIADD R26, R47, 0x8 ;  /* 0x000000082f1a7836 */ /* 0x000fe20000000000 */
[----:B-1----:R-:W-:Y:S02]  /*11f0*/  IADD3 R42, P3, PT, R42, 0x100, RZ ;  /* 0x000001002a2a7810 */ /* 0x002fe40007f7e0ff */
[----:B0-----:R-:W-:-:S03]  /*1200*/  LOP3.LUT R19, R19, 0x80000000, R48, 0xec, !PT ;  /* 0x8000000013137812 */ /* 0x001fc600078eec30 */
[----:B------:R-:W-:Y:S02]  /*1210*/  IMAD.X R43, RZ, RZ, R43, P3 ;  /* 0x000000ffff2b7224 */ /* 0x000fe400018e062b */
[----:B------:R-:W-:-:S05]  /*1220*/  VIADD R16, R19, 0xffffffff ;  /* 0xffffffff13107836 */ /* 0x000fca0000000000 */
[----:B------:R-:W-:-:S06]  /*1230*/  LOP3.LUT R16, R19, R16, RZ, 0xc, !PT ;  /* 0x0000001013107212 */ /* 0x000fcc00078e0cff */
[----:B------:R-:W0:Y:S02]  /*1240*/  POPC R16, R16 ;  /* 0x0000001000107309 */ /* 0x000e240000000000 */
[----:B0-----:R-:W0:Y:S01]  /*1250*/  SHFL.DOWN PT, R20, R41, 0x1, R16 ;  /* 0x0820000029147989 */ /* 0x001e2200000e0010 */
[----:B------:R-:W-:-:S04]  /*1260*/  ISETP.GE.AND P0, PT, R47, R16, PT ;  /* 0x000000102f00720c */ /* 0x000fc80003f06270 */
[----:B0-----:R-:W-:Y:S02]  /*1270*/  SEL R20, R20, RZ, !P0 ;  /* 0x000000ff14147207 */ /* 0x001fe40004000000 */
[----:B------:R-:W-:-:S03]  /*1280*/  ISETP.GT.AND P0, PT, R22, R16, PT ;  /* 0x000000101600720c */ /* 0x000fc60003f04270 */
[----:B------:R-:W-:-:S05]  /*1290*/  IMAD.IADD R37, R20, 0x1, R41 ;  /* 0x0000000114257824 */ /* 0x000fca00078e0229 */
[----:B------:R-:W0:Y:S02]  /*12a0*/  SHFL.DOWN PT, R20, R37, 0x2, R16 ;  /* 0x0840000025147989 */ /* 0x000e2400000e0010 */
[----:B0-----:R-:W-:Y:S02]  /*12b0*/  SEL R20, R20, RZ, !P0 ;  /* 0x000000ff14147207 */ /* 0x001fe40004000000 */
[----:B------:R-:W-:-:S03]  /*12c0*/  ISETP.GT.AND P0, PT, R23, R16, PT ;  /* 0x000000101700720c */ /* 0x000fc60003f04270 */
[----:B------:R-:W-:Y:S02]  /*12d0*/  IMAD.IADD R39, R37, 0x1, R20 ;  /* 0x0000000125277824 */ /* 0x000fe400078e0214 */
[----:B------:R-:W-:-:S03]  /*12e0*/  VIADD R37, R47, 0x10 ;  /* 0x000000102f257836 */ /* 0x000fc60000000000 */
[----:B------:R-:W0:Y:S02]  /*12f0*/  SHFL.DOWN PT, R20, R39, 0x4, R16 ;  /* 0x0880000027147989 */ /* 0x000e2400000e0010 */
[-C--:B------:R-:W-:Y:S02]  /*1300*/  ISETP.GT.AND P2, PT, R37, R16.reuse, PT ;  /* 0x000000102500720c */ /* 0x080fe40003f44270 */
        /* <DEDUP_REMOVED lines=9> */
[----:B0-----:R-:W-:-:S05]  /*13a0*/  SEL R20, R20, RZ, !P2 ;  /* 0x000000ff14147207 */ /* 0x001fca0005000000 */
[----:B------:R-:W-:-:S07]  /*13b0*/  IMAD.IADD R39, R41, 0x1, R20 ;  /* 0x0000000129277824 */ /* 0x000fce00078e0214 */
.L_x_139:
[----:B------:R-:W-:Y:S05]  /*13c0*/  @!P0 BRA `(.L_x_103) ;  /* 0x0000000400248947 */ /* 0x000fea0003800000 */
[----:B------:R-:W-:-:S07]  /*13d0*/  IMAD.MOV.U32 R44, RZ, RZ, 0x3b8 ;  /* 0x000003b8ff2c7424 */ /* 0x000fce00078e00ff */
.L_x_109:
        /* <DEDUP_REMOVED lines=10> */
.L_x_142:
[----:B------:R-:W-:Y:S05]  /*1480*/  @!P0 BRA `(.L_x_105) ;  /* 0x0000000000748947 */ /* 0x000fea0003800000 */
[----:B------:R-:W-:-:S07]  /*1490*/  IMAD.MOV.U32 R20, RZ, RZ, R44 ;  /* 0x000000ffff147224 */ /* 0x000fce00078e002c */
.L_x_107:
        /* <DEDUP_REMOVED lines=27> */
.L_x_145:
[----:B------:R-:W-:Y:S05]  /*1650*/  @P0 BRA `(.L_x_107) ;  /* 0xfffffffc00900947 */ /* 0x000fea000383ffff */
.L_x_105:
        /* <DEDUP_REMOVED lines=31> */
.L_x_154:
[----:B------:R-:W-:Y:S05]  /*1850*/  @P0 BRA `(.L_x_109) ;  /* 0xfffffff800e00947 */ /* 0x000fea000383ffff */
.L_x_103:
        /* <DEDUP_REMOVED lines=15> */
.L_x_97:
[----:B------:R-:W-:Y:S05]  /*1950*/  WARPSYNC.ALL ;  /* 0x0000000000007948 */ /* 0x000fea0003800000 */
[----:B------:R-:W0:Y:S08]  /*1960*/  S2UR UR6, SR_CgaCtaId ;  /* 0x00000000000679c3 */ /* 0x000e300000008800 */
[----:B------:R-:W-:Y:S01]  /*1970*/  BAR.SYNC.DEFER_BLOCKING 0x0 ;  /* 0x0000000000007b1d */ /* 0x000fe20000010000 */
[----:B------:R-:W-:-:S05]  /*1980*/  ISETP.NE.AND P0, PT, R49, RZ, PT ;  /* 0x000000ff3100720c */ /* 0x000fca0003f05270 */
[----:B------:R-:W-:Y:S02]  /*1990*/  UMOV UR5, 0x400 ;  /* 0x0000040000057882 */ /* 0x000fe40000000000 */
[----:B0-----:R-:W-:-:S09]  /*19a0*/  ULEA UR5, UR6, UR5, 0x18 ;  /* 0x0000000506057291 */ /* 0x001fd2000f8ec0ff */
[----:B------:R-:W0:Y:S02]  /*19b0*/  LDS R17, [UR5+0x4c] ;  /* 0x00004c05ff117984 */ /* 0x000e240008000800 */
[----:B0-----:R-:W-:-:S05]  /*19c0*/  SEL R17, R17, RZ, P0 ;  /* 0x000000ff11117207 */ /* 0x001fca0000000000 */
[----:B------:R-:W-:-:S07]  /*19d0*/  IMAD.IADD R16, R17, 0x1, R16 ;  /* 0x0000000111107824 */ /* 0x000fce00078e0210 */
.L_x_96:
[----:B------:R-:W-:Y:S05]  /*19e0*/  BSYNC.RECONVERGENT B0 ;  /* 0x0000000000007941 */ /* 0x000fea0003800200 */
.L_x_94:
[----:B------:R-:W-:Y:S01]  /*19f0*/  IMAD.IADD R17, R4, 0x1, R16 ;  /* 0x0000000104117824 */ /* 0x000fe200078e0210 */
[----:B------:R-:W-:Y:S03]  /*1a00*/  BAR.SYNC.DEFER_BLOCKING 0x0 ;  /* 0x0000000000007b1d */ /* 0x000fe60000010000 */
[----:B------:R-:W-:-:S03]  /*1a10*/  IMAD.IADD R4, R5, 0x1, R17 ;  /* 0x0000000105047824 */ /* 0x000fc600078e0211 */
[----:B------:R-:W2:Y:S01]  /*1a20*/  LDCU.64 UR6, c[0x0][0x388] ;  /* 0x00007100ff0677ac */ /* 0x000ea20008000a00 */
[----:B------:R-:W-:-:S04]  /*1a30*/  IMAD.IADD R5, R6, 0x1, R4 ;  /* 0x0000000106057824 */ /* 0x000fc800078e0204 */
[----:B------:R-:W-:-:S04]  /*1a40*/  IMAD.IADD R6, R7, 0x1, R5 ;  /* 0x0000000107067824 */ /* 0x000fc800078e0205 */
[----:B------:R-:W-:-:S04]  /*1a50*/  IMAD.IADD R7, R8, 0x1, R6 ;  /* 0x0000000108077824 */ /* 0x000fc800078e0206 */
[----:B------:R-:W-:-:S04]  /*1a60*/  IMAD.IADD R8, R9, 0x1, R7 ;  /* 0x0000000109087824 */ /* 0x000fc800078e0207 */
[----:B------:R-:W-:Y:S01]  /*1a70*/  IMAD.IADD R9, R10, 0x1, R8 ;  /* 0x000000010a097824 */ /* 0x000fe200078e0208 */
[----:B------:R-:W-:Y:S03]  /*1a80*/  STS.64 [R0], R16 ;  /* 0x0000001000007388 */ /* 0x000fe60000000a00 */
[----:B------:R-:W-:Y:S01]  /*1a90*/  IMAD.IADD R10, R11, 0x1, R9 ;  /* 0x000000010b0a7824 */ /* 0x000fe200078e0209 */
[----:B------:R2:W-:Y:S03]  /*1aa0*/  STS.64 [R0+0x8], R4 ;  /* 0x0000080400007388 */ /* 0x0005e60000000a00 */
[----:B------:R-:W-:Y:S01]  /*1ab0*/  IMAD.IADD R11, R12, 0x1, R10 ;  /* 0x000000010c0b7824 */ /* 0x000fe200078e020a */
[----:B------:R-:W-:Y:S03]  /*1ac0*/  STS.64 [R0+0x10], R6 ;  /* 0x0000100600007388 */ /* 0x000fe60000000a00 */
[----:B------:R-:W-:Y:S01]  /*1ad0*/  IMAD.IADD R12, R13, 0x1, R11 ;  /* 0x000000010d0c7824 */ /* 0x000fe200078e020b */
[----:B------:R-:W-:Y:S03]  /*1ae0*/  STS.64 [R0+0x18], R8 ;  /* 0x0000180800007388 */ /* 0x000fe60000000a00 */
[----:B------:R-:W-:Y:S01]  /*1af0*/  IMAD.IADD R13, R14, 0x1, R12 ;  /* 0x000000010e0d7824 */ /* 0x000fe200078e020c */
[----:B------:R-:W-:Y:S01]  /*1b00*/  STS.64 [R0+0x20], R10 ;  /* 0x0000200a00007388 */ /* 0x000fe20000000a00 */
[----:B--2---:R-:W-:-:S02]  /*1b10*/  IADD3 R4, P0, PT, R45, UR6, RZ ;  /* 0x000000062d047c10 */ /* 0x004fc4000ff1e0ff */
[----:B------:R-:W-:Y:S01]  /*1b20*/  IMAD.IADD R14, R15, 0x1, R13 ;  /* 0x000000010f0e7824 */ /* 0x000fe200078e020d */
[----:B------:R-:W-:Y:S01]  /*1b30*/  STS.64 [R0+0x28], R12 ;  /* 0x0000280c00007388 */ /* 0x000fe20000000a00 */
[----:B------:R-:W-:Y:S02]  /*1b40*/  IADD3.X R5, PT, PT, R3, UR7, RZ, P0, !PT ;  /* 0x0000000703057c10 */ /* 0x000fe400087fe4ff */
[----:B------:R-:W-:-:S04]  /*1b50*/  IMAD.IADD R15, R28, 0x1, R14 ;  /* 0x000000011c0f7824 */ /* 0x000fc800078e020e */
[----:B01----:R-:W-:Y:S01]  /*1b60*/  IMAD.IADD R18, R29, 0x1, R15 ;  /* 0x000000011d127824 */ /* 0x003fe200078e020f */
[----:B------:R-:W-:Y:S03]  /*1b70*/  STS.64 [R0+0x30], R14 ;  /* 0x0000300e00007388 */ /* 0x000fe60000000a00 */
[----:B------:R-:W-:-:S04]  /*1b80*/  IMAD.IADD R19, R30, 0x1, R18 ;  /* 0x000000011e137824 */ /* 0x000fc800078e0212 */
[----:B------:R-:W-:Y:S01]  /*1b90*/  IMAD.IADD R20, R31, 0x1, R19 ;  /* 0x000000011f147824 */ /* 0x000fe200078e0213 */
[----:B------:R-:W-:Y:S03]  /*1ba0*/  STS.64 [R0+0x38], R18 ;  /* 0x0000381200007388 */ /* 0x000fe60000000a00 */
[----:B------:R-:W-:-:S04]  /*1bb0*/  IMAD.IADD R21, R32, 0x1, R20 ;  /* 0x0000000120157824 */ /* 0x000fc800078e0214 */
[----:B------:R-:W-:Y:S01]  /*1bc0*/  IMAD.IADD R22, R33, 0x1, R21 ;  /* 0x0000000121167824 */ /* 0x000fe200078e0215 */
[----:B------:R-:W-:Y:S03]  /*1bd0*/  STS.64 [R0+0x40], R20 ;  /* 0x0000401400007388 */ /* 0x000fe60000000a00 */
[----:B------:R-:W-:-:S04]  /*1be0*/  IMAD.IADD R23, R34, 0x1, R22 ;  /* 0x0000000122177824 */ /* 0x000fc800078e0216 */
[----:B------:R-:W-:Y:S01]  /*1bf0*/  IMAD.IADD R24, R35, 0x1, R23 ;  /* 0x0000000123187824 */ /* 0x000fe200078e0217 */
[----:B------:R-:W-:Y:S03]  /*1c00*/  STS.64 [R0+0x48], R22 ;  /* 0x0000481600007388 */ /* 0x000fe60000000a00 */
[----:B------:R-:W-:-:S05]  /*1c10*/  IMAD.IADD R25, R36, 0x1, R24 ;  /* 0x0000000124197824 */ /* 0x000fca00078e0218 */
[----:B------:R-:W-:Y:S01]  /*1c20*/  STS.64 [R0+0x50], R24 ;  /* 0x0000501800007388 */ /* 0x000fe20000000a00 */
[----:B------:R-:W-:-:S03]  /*1c30*/  NOP ;  /* 0x0000000000007918 */ /* 0x000fc60000000000 */
[----:B------:R-:W0:Y:S04]  /*1c40*/  LDS R7, [R2] ;  /* 0x0000000002077984 */ /* 0x000e280000000800 */
[----:B------:R-:W1:Y:S04]  /*1c50*/  LDS R9, [R2+0x80] ;  /* 0x0000800002097984 */ /* 0x000e680000000800 */
        /* <DEDUP_REMOVED lines=43> */
.L_x_93:
[----:B------:R-:W-:-:S13]  /*1f10*/  ISETP.NE.AND P0, PT, R0, RZ, PT ;  /* 0x000000ff0000720c */ /* 0x000fda0003f05270 */
[----:B------:R-:W-:Y:S05]  /*1f20*/  @!P0 EXIT ;  /* 0x000000000000894d */ /* 0x000fea0003800000 */
[----:B------:R-:W0:Y:S02]  /*1f30*/  LDC.64 R2, c[0x0][0x380] ;  /* 0x0000e000ff027b82 */ /* 0x000e240000000a00 */
[----:B0-----:R-:W-:-:S05]  /*1f40*/  IMAD.WIDE.U32 R2, R5, 0x4, R2 ;  /* 0x0000000405027825 */ /* 0x001fca00078e0002 */
[----:B------:R0:W2:Y:S01]  /*1f50*/  LDG.E R4, desc[UR8][R2.64] ;  /* 0x0000000802047981 */ /* 0x0000a2000c1e1900 */
[----:B------:R-:W3:Y:S02]  /*1f60*/  S2R R13, SR_TID.X ;  /* 0x00000000000d7919 */ /* 0x000ee40000002100 */
[C---:B---3--:R-:W-:Y:S02]  /*1f70*/  LOP3.LUT R5, R13.reuse, 0x1f, RZ, 0xc0, !PT ;  /* 0x0000001f0d057812 */ /* 0x048fe400078ec0ff */
[----:B------:R-:W-:-:S05]  /*1f80*/  LOP3.LUT R6, R13, 0x3e0, RZ, 0xc0, !PT ;  /* 0x000003e00d067812 */ /* 0x000fca00078ec0ff */
[----:B------:R-:W-:-:S04]  /*1f90*/  IMAD R11, R6, 0x16, R5 ;  /* 0x00000016060b7824 */ /* 0x000fc800078e0205 */
[C---:B------:R-:W-:Y:S01]  /*1fa0*/  VIADD R5, R11.reuse, 0x20 ;  /* 0x000000200b057836 */ /* 0x040fe20000000000 */
[C---:B------:R-:W-:Y:S01]  /*1fb0*/  ISETP.GE.U32.AND P6, PT, R11.reuse, R0, PT ;  /* 0x000000000b00720c */ /* 0x040fe20003fc6070 */
[C---:B------:R-:W-:Y:S01]  /*1fc0*/  VIADD R9, R11.reuse, 0xa0 ;  /* 0x000000a00b097836 */ /* 0x040fe20000000000 */
[C---:B0-----:R-:W-:Y:S01]  /*1fd0*/  LEA R2, P1, R11.reuse, R2, 0x2 ;  /* 0x000000020b027211 */ /* 0x041fe200078210ff */
[----:B------:R-:W-:Y:S01]  /*1fe0*/  VIADD R7, R11, 0x80 ;  /* 0x000000800b077836 */ /* 0x000fe20000000000 */
[-C--:B------:R-:W-:Y:S01]  /*1ff0*/  ISETP.GE.U32.AND P5, PT, R5, R0.reuse, PT ;  /* 0x000000000500720c */ /* 0x080fe20003fa6070 */
[----:B------:R-:W-:Y:S01]  /*2000*/  VIADD R5, R11, 0xe0 ;  /* 0x000000e00b057836 */ /* 0x000fe20000000000 */
[-C--:B------:R-:W-:Y:S01]  /*2010*/  ISETP.GE.U32.AND P4, PT, R9, R0.reuse, PT ;  /* 0x000000000900720c */ /* 0x080fe20003f86070 */
[----:B------:R-:W-:Y:S01]  /*2020*/  IMAD.X R3, RZ, RZ, R3, P1 ;  /* 0x000000ffff037224 */ /* 0x000fe200008e0603 */
[-C--:B------:R-:W-:Y:S01]  /*2030*/  ISETP.GE.U32.AND P0, PT, R7, R0.reuse, PT ;  /* 0x000000000700720c */ /* 0x080fe20003f06070 */
[----:B------:R-:W-:Y:S01]  /*2040*/  VIADD R7, R11, 0x120 ;  /* 0x000001200b077836 */ /* 0x000fe20000000000 */
[----:B------:R-:W-:Y:S01]  /*2050*/  ISETP.GE.U32.AND P3, PT, R5, R0, PT ;  /* 0x000000000500720c */ /* 0x000fe20003f66070 */
[----:B------:R-:W-:-:S02]  /*2060*/  VIADD R5, R11, 0x200 ;  /* 0x000002000b057836 */ /* 0x000fc40000000000 */
[----:B------:R-:W-:Y:S01]  /*2070*/  VIADD R9, R11, 0x1c0 ;  /* 0x000001c00b097836 */ /* 0x000fe20000000000 */
[----:B------:R-:W-:-:S04]  /*2080*/  ISETP.GE.U32.AND P2, PT, R7, R0, PT ;  /* 0x000000000700720c */ /* 0x000fc80003f46070 */
[----:B------:R-:W-:Y:S01]  /*2090*/  ISETP.GE.U32.AND P1, PT, R9, R0, PT ;  /* 0x000000000900720c */ /* 0x000fe20003f26070 */
[C---:B------:R-:W-:Y:S02]  /*20a0*/  VIADD R7, R11.reuse, 0x260 ;  /* 0x000002600b077836 */ /* 0x040fe40000000000 */
[C---:B------:R-:W-:Y:S02]  /*20b0*/  VIADD R51, R11.reuse, 0x40 ;  /* 0x000000400b337836 */ /* 0x040fe40000000000 */
[C---:B------:R-:W-:Y:S02]  /*20c0*/  VIADD R50, R11.reuse, 0x60 ;  /* 0x000000600b327836 */ /* 0x040fe40000000000 */
[C---:B------:R-:W-:Y:S02]  /*20d0*/  VIADD R49, R11.reuse, 0xc0 ;  /* 0x000000c00b317836 */ /* 0x040fe40000000000 */
[C---:B------:R-:W-:Y:S02]  /*20e0*/  VIADD R48, R11.reuse, 0x100 ;  /* 0x000001000b307836 */ /* 0x040fe40000000000 */
[----:B------:R-:W-:-:S02]  /*20f0*/  VIADD R47, R11, 0x140 ;  /* 0x000001400b2f7836 */ /* 0x000fc40000000000 */
[C---:B------:R-:W-:Y:S02]  /*2100*/  VIADD R46, R11.reuse, 0x160 ;  /* 0x000001600b2e7836 */ /* 0x040fe40000000000 */
[C---:B------:R-:W-:Y:S02]  /*2110*/  VIADD R45, R11.reuse, 0x180 ;  /* 0x000001800b2d7836 */ /* 0x040fe40000000000 */
[C---:B------:R-:W-:Y:S02]  /*2120*/  VIADD R43, R11.reuse, 0x1a0 ;  /* 0x000001a00b2b7836 */ /* 0x040fe40000000000 */
[C---:B------:R-:W-:Y:S02]  /*2130*/  VIADD R42, R11.reuse, 0x1e0 ;  /* 0x000001e00b2a7836 */ /* 0x040fe40000000000 */
[C---:B------:R-:W-:Y:S02]  /*2140*/  VIADD R41, R11.reuse, 0x240 ;  /* 0x000002400b297836 */ /* 0x040fe40000000000 */
[----:B------:R-:W-:-:S02]  /*2150*/  VIADD R40, R11, 0x2a0 ;  /* 0x000002a00b287836 */ /* 0x000fc40000000000 */
[----:B--2---:R-:W-:Y:S02]  /*2160*/  IMAD.MOV.U32 R16, RZ, RZ, R4 ;  /* 0x000000ffff107224 */ /* 0x004fe400078e0004 */
[----:B------:R-:W2:Y:S01]  /*2170*/  @!P6 LDG.E R4, desc[UR8][R2.64] ;  /* 0x000000080204e981 */ /* 0x000ea2000c1e1900 */
[-C--:B------:R-:W-:Y:S01]  /*2180*/  ISETP.GE.U32.AND P6, PT, R5, R0.reuse, PT ;  /* 0x000000000500720c */ /* 0x080fe20003fc6070 */
[--C-:B------:R-:W-:Y:S02]  /*2190*/  IMAD.MOV.U32 R6, RZ, RZ, R16.reuse ;  /* 0x000000ffff067224 */ /* 0x100fe400078e0010 */
[----:B------:R-:W-:Y:S02]  /*21a0*/  VIADD R5, R11, 0x220 ;  /* 0x000002200b057836 */ /* 0x000fe40000000000 */
[----:B------:R-:W-:Y:S02]  /*21b0*/  IMAD.MOV.U32 R14, RZ, RZ, R16 ;  /* 0x000000ffff0e7224 */ /* 0x000fe400078e0010 */
[----:B------:R-:W3:Y:S01]  /*21c0*/  @!P5 LDG.E R6, desc[UR8][R2.64+0x80] ;  /* 0x000080080206d981 */ /* 0x000ee2000c1e1900 */
[----:B------:R-:W-:Y:S01]  /*21d0*/  ISETP.GE.U32.AND P5, PT, R5, R0, PT ;  /* 0x000000000500720c */ /* 0x000fe20003fa6070 */
[----:B------:R-:W-:-:S02]  /*21e0*/  VIADD R5, R11, 0x280 ;  /* 0x000002800b057836 */ /* 0x000fc40000000000 */
[----:B------:R-:W4:Y:S01]  /*21f0*/  @!P4 LDG.E R14, desc[UR8][R2.64+0x280] ;  /* 0x00028008020ec981 */ /* 0x000f22000c1e1900 */
[--C-:B------:R-:W-:Y:S02]  /*2200*/  IMAD.MOV.U32 R12, RZ, RZ, R16.reuse ;  /* 0x000000ffff0c7224 */ /* 0x100fe400078e0010 */
[-C--:B------:R-:W-:Y:S01]  /*2210*/  ISETP.GE.U32.AND P4, PT, R5, R0.reuse, PT ;  /* 0x000000000500720c */ /* 0x080fe20003f86070 */
[--C-:B------:R-:W-:Y:S02]  /*2220*/  IMAD.MOV.U32 R20, RZ, RZ, R16.reuse ;  /* 0x000000ffff147224 */ /* 0x100fe400078e0010 */
[--C-:B------:R-:W-:Y:S01]  /*2230*/  IMAD.MOV.U32 R24, RZ, RZ, R16.reuse ;  /* 0x000000ffff187224 */ /* 0x100fe200078e0010 */
[----:B------:R-:W4:Y:S01]  /*2240*/  @!P0 LDG.E R12, desc[UR8][R2.64+0x200] ;  /* 0x00020008020c8981 */ /* 0x000f22000c1e1900 */
[--C-:B------:R-:W-:Y:S02]  /*2250*/  IMAD.MOV.U32 R34, RZ, RZ, R16.reuse ;  /* 0x000000ffff227224 */ /* 0x100fe400078e0010 */
[----:B------:R-:W-:Y:S01]  /*2260*/  IMAD.MOV.U32 R5, RZ, RZ, R16 ;  /* 0x000000ffff057224 */ /* 0x000fe200078e0010 */
[----:B------:R-:W4:Y:S01]  /*2270*/  @!P3 LDG.E R20, desc[UR8][R2.64+0x380] ;  /* 0x000380080214b981 */ /* 0x000f22000c1e1900 */
[----:B------:R-:W-:-:S02]  /*2280*/  ISETP.GE.U32.AND P0, PT, R7, R0, PT ;  /* 0x000000000700720c */ /* 0x000fc40003f06070 */
[-C--:B------:R-:W-:Y:S01]  /*2290*/  ISETP.GE.U32.AND P3, PT, R51, R0.reuse, PT ;  /* 0x000000003300720c */ /* 0x080fe20003f66070 */
[----:B------:R-:W4:Y:S01]  /*22a0*/  @!P2 LDG.E R24, desc[UR8][R2.64+0x480] ;  /* 0x000480080218a981 */ /* 0x000f22000c1e1900 */
[----:B------:R-:W-:-:S03]  /*22b0*/  ISETP.GE.U32.AND P2, PT, R50, R0, PT ;  /* 0x000000003200720c */ /* 0x000fc60003f46070 */
[----:B------:R-:W4:Y:S01]  /*22c0*/  @!P1 LDG.E R34, desc[UR8][R2.64+0x700] ;  /* 0x0007000802229981 */ /* 0x000f22000c1e1900 */
[----:B------:R-:W-:-:S03]  /*22d0*/  ISETP.GE.U32.AND P1, PT, R49, R0, PT ;  /* 0x000000003100720c */ /* 0x000fc60003f26070 */
[----:B------:R-:W4:Y:S01]  /*22e0*/  @!P6 LDG.E R5, desc[UR8][R2.64+0x800] ;  /* 0x000800080205e981 */ /* 0x000f22000c1e1900 */
[----:B------:R-:W-:Y:S01]  /*22f0*/  ISETP.GE.U32.AND P6, PT, R48, R0, PT ;  /* 0x000000003000720c */ /* 0x000fe20003fc6070 */
[--C-:B------:R-:W-:Y:S02]  /*2300*/  IMAD.MOV.U32 R7, RZ, RZ, R16.reuse ;  /* 0x000000ffff077224 */ /* 0x100fe400078e0010 */
[--C-:B------:R-:W-:Y:S02]  /*2310*/  IMAD.MOV.U32 R9, RZ, RZ, R16.reuse ;  /* 0x000000ffff097224 */ /* 0x100fe400078e0010 */
[--C-:B------:R-:W-:Y:S02]  /*2320*/  IMAD.MOV.U32 R11, RZ, RZ, R16.reuse ;  /* 0x000000ffff0b7224 */ /* 0x100fe400078e0010 */
[--C-:B------:R-:W-:Y:S01]  /*2330*/  IMAD.MOV.U32 R8, RZ, RZ, R16.reuse ;  /* 0x000000ffff087224 */ /* 0x100fe200078e0010 */
[----:B------:R-:W4:Y:S01]  /*2340*/  @!P5 LDG.E R7, desc[UR8][R2.64+0x880] ;  /* 0x000880080207d981 */ /* 0x000f22000c1e1900 */
[----:B------:R-:W-:-:S02]  /*2350*/  IMAD.MOV.U32 R10, RZ, RZ, R16 ;  /* 0x000000ffff0a7224 */ /* 0x000fc400078e0010 */
[--C-:B------:R-:W-:Y:S01]  /*2360*/  IMAD.MOV.U32 R18, RZ, RZ, R16.reuse ;  /* 0x000000ffff127224 */ /* 0x100fe200078e0010 */
[----:B------:R-:W4:Y:S01]  /*2370*/  @!P0 LDG.E R9, desc[UR8][R2.64+0x980] ;  /* 0x0009800802098981 */ /* 0x000f22000c1e1900 */
[----:B------:R-:W-:Y:S01]  /*2380*/  IMAD.MOV.U32 R22, RZ, RZ, R16 ;  /* 0x000000ffff167224 */ /* 0x000fe200078e0010 */
[-C--:B------:R-:W-:Y:S02]  /*2390*/  ISETP.GE.U32.AND P5, PT, R47, R0.reuse, PT ;  /* 0x000000002f00720c */ /* 0x080fe40003fa6070 */
[----:B------:R-:W4:Y:S01]  /*23a0*/  @!P4 LDG.E R11, desc[UR8][R2.64+0xa00] ;  /* 0x000a0008020bc981 */ /* 0x000f22000c1e1900 */
[-C--:B------:R-:W-:Y:S02]  /*23b0*/  ISETP.GE.U32.AND P0, PT, R46, R0.reuse, PT ;  /* 0x000000002e00720c */ /* 0x080fe40003f06070 */
[-C--:B------:R-:W-:Y:S01]  /*23c0*/  ISETP.GE.U32.AND P4, PT, R45, R0.reuse, PT ;  /* 0x000000002d00720c */ /* 0x080fe20003f86070 */
[----:B------:R-:W4:Y:S01]  /*23d0*/  @!P3 LDG.E R8, desc[UR8][R2.64+0x100] ;  /* 0x000100080208b981 */ /* 0x000f22000c1e1900 */
[----:B------:R-:W-:-:S03]  /*23e0*/  ISETP.GE.U32.AND P3, PT, R43, R0, PT ;  /* 0x000000002b00720c */ /* 0x000fc60003f66070 */
        /* <DEDUP_REMOVED lines=12> */
[----:B------:R-:W-:Y:S01]  /*24b0*/  IMAD.MOV.U32 R17, RZ, RZ, R16 ;  /* 0x000000ffff117224 */ /* 0x000fe200078e0010 */
[----:B------:R-:W4:Y:S04]  /*24c0*/  @!P0 LDG.E R28, desc[UR8][R2.64+0x580] ;  /* 0x00058008021c8981 */ /* 0x000f28000c1e1900 */
[----:B------:R-:W4:Y:S04]  /*24d0*/  @!P4 LDG.E R30, desc[UR8][R2.64+0x600] ;  /* 0x00060008021ec981 */ /* 0x000f28000c1e1900 */
[----:B------:R-:W4:Y:S04]  /*24e0*/  @!P3 LDG.E R32, desc[UR8][R2.64+0x680] ;  /* 0x000680080220b981 */ /* 0x000f28000c1e1900 */
[----:B------:R-:W4:Y:S04]  /*24f0*/  @!P2 LDG.E R52, desc[UR8][R2.64+0x780] ;  /* 0x000780080234a981 */ /* 0x000f28000c1e1900 */
[----:B------:R-:W4:Y:S04]  /*2500*/  @!P1 LDG.E R17, desc[UR8][R2.64+0x900] ;  /* 0x0009000802119981 */ /* 0x000f28000c1e1900 */
[----:B------:R-:W4:Y:S01]  /*2510*/  @!P6 LDG.E R16, desc[UR8][R2.64+0xa80] ;  /* 0x000a80080210e981 */ /* 0x000f22000c1e1900 */
[----:B------:R-:W0:Y:S01]  /*2520*/  S2R R36, SR_LANEID ;  /* 0x0000000000247919 */ /* 0x000e220000000000 */
[----:B------:R-:W1:Y:S01]  /*2530*/  S2UR UR5, SR_CgaCtaId ;  /* 0x00000000000579c3 */ /* 0x000e620000008800 */
[----:B------:R-:W-:Y:S01]  /*2540*/  SHF.R.U32.HI R44, RZ, 0x5, R13 ;  /* 0x00000005ff2c7819 */ /* 0x000fe2000001160d */
[----:B------:R-:W-:Y:S01]  /*2550*/  UMOV UR4, 0x400 ;  /* 0x0000040000047882 */ /* 0x000fe20000000000 */
[----:B------:R-:W-:Y:S01]  /*2560*/  ISETP.NE.AND P0, PT, R38, RZ, PT ;  /* 0x000000ff2600720c */ /* 0x000fe20003f05270 */
[----:B-1----:R-:W-:-:S02]  /*2570*/  ULEA UR4, UR5, UR4, 0x18 ;  /* 0x0000000405047291 */ /* 0x002fc4000f8ec0ff */
[----:B0-----:R-:W-:-:S05]  /*2580*/  IMAD R37, R44, 0x2c0, R36 ;  /* 0x000002c02c257824 */ /* 0x001fca00078e0224 */
        /* <DEDUP_REMOVED lines=39> */
[----:B------:R-:W-:Y:S02]  /*2800*/  ISETP.NE.AND P1, PT, R36, 0x1f, PT ;  /* 0x0000001f2400780c */ /* 0x000fe40003f25270 */
[----:B---3--:R-:W-:Y:S02]  /*2810*/  IADD3 R16, PT, PT, R6, R5, R16 ;  /* 0x0000000506107210 */ /* 0x008fe40007ffe010 */
[----:B------:R-:W-:Y:S02]  /*2820*/  ISETP.NE.AND P2, PT, R44, 0xb, PT ;  /* 0x0000000b2c00780c */ /* 0x000fe40003f45270 */
        /* <DEDUP_REMOVED lines=20> */
[----:B------:R-:W-:Y:S01]  /*2970*/  ISETP.NE.AND P0, PT, R44, 0x2, PT ;  /* 0x000000022c00780c */ /* 0x000fe20003f05270 */
[----:B------:R-:W0:Y:S02]  /*2980*/  S2R R53, SR_TID.X ;  /* 0x0000000000357919 */ /* 0x000e240000002100 */
[----:B------:R-:W-:Y:S01]  /*2990*/  IMAD.IADD R35, R38, 0x1, -R35 ;  /* 0x0000000126237824 */ /* 0x000fe200078e0a23 */
[----:B------:R-:W-:Y:S01]  /*29a0*/  @!P1 STS [R52+0x10], R38 ;  /* 0x0000102634009388 */ /* 0x000fe20000000800 */
[----:B------:R-:W-:Y:S01]  /*29b0*/  BAR.SYNC.DEFER_BLOCKING 0x0 ;  /* 0x0000000000007b1d */ /* 0x000fe20000010000 */
[----:B------:R-:W-:-:S05]  /*29c0*/  ISETP.NE.AND P1, PT, R44, 0x9, PT ;  /* 0x000000092c00780c */ /* 0x000fca0003f25270 */
[----:B------:R-:W1:Y:S04]  /*29d0*/  LDS.128 R16, [UR4+0x10] ;  /* 0x00001004ff107984 */ /* 0x000e680008000c00 */
[----:B------:R-:W2:Y:S04]  /*29e0*/  LDS.128 R20, [UR4+0x20] ;  /* 0x00002004ff147984 */ /* 0x000ea80008000c00 */
[----:B------:R-:W3:Y:S01]  /*29f0*/  LDS.128 R24, [UR4+0x30] ;  /* 0x00003004ff187984 */ /* 0x000ee20008000c00 */
[----:B-1----:R-:W-:-:S04]  /*2a00*/  IMAD.IADD R17, R16, 0x1, R17 ;  /* 0x0000000110117824 */ /* 0x002fc800078e0211 */
[----:B------:R-:W-:Y:S01]  /*2a10*/  IMAD.IADD R18, R18, 0x1, R17 ;  /* 0x0000000112127824 */ /* 0x000fe200078e0211 */
[----:B------:R-:W-:Y:S02]  /*2a20*/  SEL R16, R17, R16, !P0 ;  /* 0x0000001011107207 */ /* 0x000fe40004000000 */
[----:B------:R-:W-:Y:S01]  /*2a30*/  ISETP.NE.AND P0, PT, R44, 0x3, PT ;  /* 0x000000032c00780c */ /* 0x000fe20003f05270 */
[----:B------:R-:W-:-:S03]  /*2a40*/  IMAD.IADD R19, R19, 0x1, R18 ;  /* 0x0000000113137824 */ /* 0x000fc600078e0212 */
[----:B------:R-:W-:Y:S01]  /*2a50*/  SEL R16, R18, R16, !P0 ;  /* 0x0000001012107207 */ /* 0x000fe20004000000 */
[----:B--2---:R-:W-:Y:S01]  /*2a60*/  IMAD.IADD R20, R19, 0x1, R20 ;  /* 0x0000000113147824 */ /* 0x004fe200078e0214 */
        /* <DEDUP_REMOVED lines=8> */
[----:B---3--:R-:W-:Y:S01]  /*2af0*/  IMAD.IADD R24, R23, 0x1, R24 ;  /* 0x0000000117187824 */ /* 0x008fe200078e0218 */
[----:B------:R-:W-:Y:S02]  /*2b00*/  SEL R16, R21, R16, !P0 ;  /* 0x0000001015107207 */ /* 0x000fe40004000000 */
[----:B------:R-:W-:Y:S01]  /*2b10*/  ISETP.NE.AND P0, PT, R44, 0x7, PT ;  /* 0x000000072c00780c */ /* 0x000fe20003f05270 */
[----:B------:R-:W-:-:S03]  /*2b20*/  IMAD.IADD R25, R25, 0x1, R24 ;  /* 0x0000000119197824 */ /* 0x000fc600078e0218 */
[----:B------:R-:W-:Y:S02]  /*2b30*/  SEL R16, R22, R16, !P0 ;  /* 0x0000001016107207 */ /* 0x000fe40004000000 */
[----:B------:R-:W-:-:S04]  /*2b40*/  ISETP.NE.AND P0, PT, R44, 0x8, PT ;  /* 0x000000082c00780c */ /* 0x000fc80003f05270 */
[----:B------:R-:W-:Y:S02]  /*2b50*/  SEL R16, R23, R16, !P0 ;  /* 0x0000001017107207 */ /* 0x000fe40004000000 */
[----:B------:R-:W-:Y:S02]  /*2b60*/  ISETP.NE.AND P0, PT, R44, 0xa, PT ;  /* 0x0000000a2c00780c */ /* 0x000fe40003f05270 */
[----:B------:R-:W-:Y:S02]  /*2b70*/  SEL R16, R24, R16, !P1 ;  /* 0x0000001018107207 */ /* 0x000fe40004800000 */
[----:B------:R-:W-:Y:S02]  /*2b80*/  ISETP.NE.AND P1, PT, R36, RZ, PT ;  /* 0x000000ff2400720c */ /* 0x000fe40003f25270 */
[----:B------:R-:W-:Y:S01]  /*2b90*/  SEL R16, R25, R16, !P0 ;  /* 0x0000001019107207 */ /* 0x000fe20004000000 */
[----:B------:R-:W-:Y:S01]  /*2ba0*/  @!P2 IMAD.IADD R16, R26, 0x1, R25 ;  /* 0x000000011a10a824 */ /* 0x000fe200078e0219 */
[----:B0-----:R-:W-:-:S02]  /*2bb0*/  ISETP.GE.U32.AND P0, PT, R53, 0x20, PT ;  /* 0x000000203500780c */ /* 0x001fc40003f06070 */
[----:B------:R-:W-:Y:S02]  /*2bc0*/  SEL R35, R35, RZ, P1 ;  /* 0x000000ff23237207 */ /* 0x000fe40000800000 */
[----:B------:R-:W-:-:S04]  /*2bd0*/  SEL R16, R16, RZ, P0 ;  /* 0x000000ff10107207 */ /* 0x000fc80000000000 */
[----:B-----5:R-:W-:Y:S01]  /*2be0*/  IADD3 R16, PT, PT, R16, R35, R39 ;  /* 0x0000002310107210 */ /* 0x020fe20007ffe027 */
[----:B------:R-:W-:Y:S06]  /*2bf0*/  BRA `(.L_x_111) ;  /* 0x0000000c00f87947 */ /* 0x000fec0003800000 */
.L_x_110:
[----:B0-2---:R-:W-:Y:S02]  /*2c00*/  IADD3 R16, PT, PT, R4, R3, R2 ;  /* 0x0000000304107210 */ /* 0x005fe40007ffe002 */
[----:B------:R-:W-:Y:S02]  /*2c10*/  ISETP.NE.AND P1, PT, R36, 0x1f, PT ;  /* 0x0000001f2400780c */ /* 0x000fe40003f25270 */
        /* <DEDUP_REMOVED lines=22> */
[C---:B------:R-:W-:Y:S01]  /*2d80*/  ISETP.NE.AND P0, PT, R44.reuse, 0x2, PT ;  /* 0x000000022c00780c */ /* 0x040fe20003f05270 */
[----:B------:R-:W0:Y:S03]  /*2d90*/  S2R R39, SR_TID.X ;  /* 0x0000000000277919 */ /* 0x000e260000002100 */
[----:B------:R1:W-:Y:S01]  /*2da0*/  @!P1 STS [R53+0x10], R52 ;  /* 0x0000103435009388 */ /* 0x0003e20000000800 */
[----:B------:R-:W-:Y:S01]  /*2db0*/  BAR.SYNC.DEFER_BLOCKING 0x0 ;  /* 0x0000000000007b1d */ /* 0x000fe20000010000 */
[----:B------:R-:W-:Y:S01]  /*2dc0*/  ISETP.NE.AND P1, PT, R44, 0x9, PT ;  /* 0x000000092c00780c */ /* 0x000fe20003f25270 */
[----:B-1----:R-:W-:-:S04]  /*2dd0*/  IMAD.IADD R52, R52, 0x1, -R35 ;  /* 0x0000000134347824 */ /* 0x002fc800078e0a23 */
[----:B------:R-:W1:Y:S04]  /*2de0*/  LDS.128 R16, [UR4+0x10] ;  /* 0x00001004ff107984 */ /* 0x000e680008000c00 */
[----:B------:R-:W2:Y:S04]  /*2df0*/  LDS.128 R20, [UR4+0x20] ;  /* 0x00002004ff147984 */ /* 0x000ea80008000c00 */
[----:B------:R-:W3:Y:S01]  /*2e00*/  LDS.128 R24, [UR4+0x30] ;  /* 0x00003004ff187984 */ /* 0x000ee20008000c00 */
[----:B-1----:R-:W-:-:S04]  /*2e10*/  IMAD.IADD R17, R16, 0x1, R17 ;  /* 0x0000000110117824 */ /* 0x002fc800078e0211 */
[----:B------:R-:W-:Y:S01]  /*2e20*/  IMAD.IADD R18, R18, 0x1, R17 ;  /* 0x0000000112127824 */ /* 0x000fe200078e0211 */
[----:B------:R-:W-:Y:S02]  /*2e30*/  SEL R16, R17, R16, !P0 ;  /* 0x0000001011107207 */ /* 0x000fe40004000000 */
[----:B------:R-:W-:Y:S01]  /*2e40*/  ISETP.NE.AND P0, PT, R44, 0x3, PT ;  /* 0x000000032c00780c */ /* 0x000fe20003f05270 */
[----:B------:R-:W-:Y:S01]  /*2e50*/  IMAD.IADD R19, R19, 0x1, R18 ;  /* 0x0000000113137824 */ /* 0x000fe200078e0212 */
[----:B------:R-:W-:Y:S02]  /*2e60*/  SEL R17, R52, RZ, P2 ;  /* 0x000000ff34117207 */ /* 0x000fe40001000000 */
        /* <DEDUP_REMOVED lines=23> */
[----:B0-----:R-:W-:-:S02]  /*2fe0*/  ISETP.GT.U32.AND P0, PT, R39, 0x1f, PT ;  /* 0x0000001f2700780c */ /* 0x001fc40003f04070 */
        /* <DEDUP_REMOVED lines=20> */
.L_x_157:
[----:B------:R-:W-:Y:S05]  /*3130*/  @!P0 BRA `(.L_x_114) ;  /* 0x0000000000748947 */ /* 0x000fea0003800000 */
[----:B------:R-:W-:-:S07]  /*3140*/  IMAD.MOV.U32 R20, RZ, RZ, 0x3b8 ;  /* 0x000003b8ff147424 */ /* 0x000fce00078e00ff */
.L_x_116:
        /* <DEDUP_REMOVED lines=27> */
.L_x_160:
[----:B------:R-:W-:Y:S05]  /*3300*/  @P0 BRA `(.L_x_116) ;  /* 0xfffffffc00900947 */ /* 0x000fea000383ffff */
.L_x_114:
[----:B------:R-:W-:Y:S01]  /*3310*/  UMOV UR5, 0xffffffff ;  /* 0xffffffff00057882 */ /* 0x000fe20000000000 */
[----:B------:R-:W-:Y:S02]  /*3320*/  ISETP.NE.AND P0, PT, R24, 0x65, PT ;  /* 0x000000651800780c */ /* 0x000fe40003f05270 */
[----:B------:R-:W-:Y:S11]  /*3330*/  BRA.DIV UR5, `(.L_x_117) ;  /* 0x0000001a05f47947 */ /* 0x000ff6000b800000 */
[----:B------:R-:W0:Y:S01]  /*3340*/  S2R R53, SR_GEMASK ;  /* 0x0000000000357919 */ /* 0x000e220000003c00 */
[----:B------:R-:W-:Y:S01]  /*3350*/  VOTE.ANY R19, PT, !P0 ;  /* 0x0000000000137806 */ /* 0x000fe200040e0100 */
[----:B------:R-:W-:-:S03]  /*3360*/  VIADD R17, R36, 0x2 ;  /* 0x0000000224117836 */ /* 0x000fc60000000000 */
[----:B0-----:R-:W-:-:S05]  /*3370*/  LOP3.LUT R19, R19, 0x80000000, R53, 0xec, !PT ;  /* 0x8000000013137812 */ /* 0x001fca00078eec35 */
[----:B------:R-:W-:-:S05]  /*3380*/  VIADD R16, R19, 0xffffffff ;  /* 0xffffffff13107836 */ /* 0x000fca0000000000 */
[----:B------:R-:W-:Y:S01]  /*3390*/  LOP3.LUT R16, R19, R16, RZ, 0xc, !PT ;  /* 0x0000001013107212 */ /* 0x000fe200078e0cff */
[----:B------:R-:W-:-:S03]  /*33a0*/  VIADD R19, R36, 0x10 ;  /* 0x0000001024137836 */ /* 0x000fc60000000000 */
[----:B------:R-:W0:Y:S02]  /*33b0*/  POPC R44, R16 ;  /* 0x00000010002c7309 */ /* 0x000e240000000000 */
[----:B0-----:R-:W0:Y:S01]  /*33c0*/  SHFL.DOWN PT, R20, R25, 0x1, R44 ;  /* 0x0820000019147989 */ /* 0x001e2200000e002c */
[-C--:B------:R-:W-:Y:S02]  /*33d0*/  ISETP.GE.AND P0, PT, R36, R44.reuse, PT ;  /* 0x0000002c2400720c */ /* 0x080fe40003f06270 */
[-C--:B------:R-:W-:Y:S02]  /*33e0*/  ISETP.GT.AND P2, PT, R19, R44.reuse, PT ;  /* 0x0000002c1300720c */ /* 0x080fe40003f44270 */
[----:B0-----:R-:W-:Y:S02]  /*33f0*/  SEL R20, R20, RZ, !P0 ;  /* 0x000000ff14147207 */ /* 0x001fe40004000000 */
[----:B------:R-:W-:Y:S01]  /*3400*/  ISETP.GT.AND P0, PT, R17, R44, PT ;  /* 0x0000002c1100720c */ /* 0x000fe20003f04270 */
[----:B------:R-:W-:-:S02]  /*3410*/  VIADD R17, R36, 0x4 ;  /* 0x0000000424117836 */ /* 0x000fc40000000000 */
        /* <DEDUP_REMOVED lines=8> */
[----:B------:R-:W-:Y:S02]  /*34a0*/  ISETP.GT.AND P0, PT, R17, R44, PT ;  /* 0x0000002c1100720c */ /* 0x000fe40003f04270 */
[----:B------:R-:W0:Y:S01]  /*34b0*/  LDC.64 R16, c[0x0][0x390] ;  /* 0x0000e400ff107b82 */ /* 0x000e220000000a00 */
[----:B------:R-:W-:-:S05]  /*34c0*/  IMAD.IADD R25, R39, 0x1, R20 ;  /* 0x0000000127197824 */ /* 0x000fca00078e0214 */
[----:B------:R-:W1:Y:S01]  /*34d0*/  SHFL.DOWN PT, R20, R25, 0x8, R44 ;  /* 0x0900000019147989 */ /* 0x000e6200000e002c */
[----:B0-----:R-:W-:-:S05]  /*34e0*/  IADD3 R35, P3, PT, R16, 0x100, RZ ;  /* 0x0000010010237810 */ /* 0x001fca0007f7e0ff */
[----:B------:R-:W-:Y:S01]  /*34f0*/  IMAD.X R39, RZ, RZ, R17, P3 ;  /* 0x000000ffff277224 */ /* 0x000fe200018e0611 */
[----:B-1----:R-:W-:Y:S02]  /*3500*/  SEL R20, R20, RZ, !P0 ;  /* 0x000000ff14147207 */ /* 0x002fe40004000000 */
[----:B------:R-:W-:-:S03]  /*3510*/  ISETP.NE.AND P0, PT, R24, 0x65, PT ;  /* 0x000000651800780c */ /* 0x000fc60003f05270 */
[----:B------:R-:W-:-:S05]  /*3520*/  IMAD.IADD R26, R25, 0x1, R20 ;  /* 0x00000001191a7824 */ /* 0x000fca00078e0214 */
[----:B------:R-:W0:Y:S05]  /*3530*/  SHFL.DOWN PT, R20, R26, 0x10, R44 ;  /* 0x0a0000001a147989 */ /* 0x000e2a00000e002c */
[----:B------:R-:W-:Y:S02]  /*3540*/  VOTE.ALL P0, P0 ;  /* 0x0000000000ff7806 */ /* 0x000fe40000000000 */
[----:B0-----:R-:W-:-:S05]  /*3550*/  SEL R19, R20, RZ, !P2 ;  /* 0x000000ff14137207 */ /* 0x001fca0005000000 */
[----:B------:R-:W-:-:S07]  /*3560*/  IMAD.IADD R26, R26, 0x1, R19 ;  /* 0x000000011a1a7824 */ /* 0x000fce00078e0213 */
.L_x_169:
[----:B------:R-:W-:Y:S05]  /*3570*/  @!P0 BRA `(.L_x_118) ;  /* 0x0000000400348947 */ /* 0x000fea0003800000 */
[----:B------:R-:W-:-:S07]  /*3580*/  IMAD.MOV.U32 R44, RZ, RZ, 0x3b8 ;  /* 0x000003b8ff2c7424 */ /* 0x000fce00078e00ff */
.L_x_124:
        /* <DEDUP_REMOVED lines=10> */
.L_x_172:
[----:B------:R-:W-:Y:S05]  /*3630*/  @!P0 BRA `(.L_x_120) ;  /* 0x0000000000748947 */ /* 0x000fea0003800000 */
[----:B------:R-:W-:-:S07]  /*3640*/  IMAD.MOV.U32 R20, RZ, RZ, R44 ;  /* 0x000000ffff147224 */ /* 0x000fce00078e002c */
.L_x_122:
        /* <DEDUP_REMOVED lines=8> */
[----:B------:R-:W0:Y:S02]  /*36d0*/  F2I.FTZ.U32.TRUNC.NTZ R19, R19 ;  /* 0x0000001300137305 */ /* 0x000e24000021f000 */
[----:B0-----:R-:W-:Y:S02]  /*36e0*/  IMAD R25, R18, R19, RZ ;  /* 0x0000001312197224 */ /* 0x001fe400078e02ff */
[----:B------:R-:W-:-:S04]  /*36f0*/  IMAD.MOV.U32 R18, RZ, RZ, RZ ;  /* 0x000000ffff127224 */ /* 0x000fc800078e00ff */
        /* <DEDUP_REMOVED lines=16> */
.L_x_175:
[----:B------:R-:W-:Y:S05]  /*3800*/  @P0 BRA `(.L_x_122) ;  /* 0xfffffffc00900947 */ /* 0x000fea000383ffff */
.L_x_120:
[----:B------:R-:W-:Y:S01]  /*3810*/  UMOV UR5, 0xffffffff ;  /* 0xffffffff00057882 */ /* 0x000fe20000000000 */
[----:B------:R-:W-:Y:S02]  /*3820*/  ISETP.NE.AND P0, PT, R24, 0x65, PT ;  /* 0x000000651800780c */ /* 0x000fe40003f05270 */
[----:B------:R-:W-:Y:S11]  /*3830*/  BRA.DIV UR5, `(.L_x_123) ;  /* 0x0000001a05fc7947 */ /* 0x000ff6000b800000 */
[----:B------:R-:W-:Y:S01]  /*3840*/  VOTE.ANY R19, PT, !P0 ;  /* 0x0000000000137806 */ /* 0x000fe200040e0100 */
[----:B------:R-:W-:Y:S02]  /*3850*/  VIADD R17, R36, 0x2 ;  /* 0x0000000224117836 */ /* 0x000fe40000000000 */
[----:B------:R-:W-:Y:S01]  /*3860*/  VIADD R21, R21, 0xffffffe0 ;  /* 0xffffffe015157836 */ /* 0x000fe20000000000 */
[----:B------:R-:W-:-:S05]  /*3870*/  LOP3.LUT R19, R19, 0x80000000, R53, 0xec, !PT ;  /* 0x8000000013137812 */ /* 0x000fca00078eec35 */
[----:B------:R-:W-:-:S05]  /*3880*/  VIADD R16, R19, 0xffffffff ;  /* 0xffffffff13107836 */ /* 0x000fca0000000000 */
[----:B------:R-:W-:-:S06]  /*3890*/  LOP3.LUT R16, R19, R16, RZ, 0xc, !PT ;  /* 0x0000001013107212 */ /* 0x000fcc00078e0cff */
        /* <DEDUP_REMOVED lines=16> */
[----:B------:R-:W-:-:S03]  /*39a0*/  IMAD.IADD R25, R25, 0x1, R20 ;  /* 0x0000000119197824 */ /* 0x000fc600078e0214 */
[----:B------:R-:W-:Y:S02]  /*39b0*/  ISETP.GT.AND P2, PT, R17, R16, PT ;  /* 0x000000101100720c */ /* 0x000fe40003f44270 */
        /* <DEDUP_REMOVED lines=8> */
.L_x_184:
[----:B------:R-:W-:Y:S05]  /*3a40*/  @P0 BRA `(.L_x_124) ;  /* 0xfffffff800d00947 */ /* 0x000fea000383ffff */
.L_x_118:
        /* <DEDUP_REMOVED lines=15> */
.L_x_112:
[----:B------:R-:W-:Y:S05]  /*3b40*/  WARPSYNC.ALL ;  /* 0x0000000000007948 */ /* 0x000fea0003800000 */
[----:B------:R-:W0:Y:S08]  /*3b50*/  S2UR UR5, SR_CgaCtaId ;  /* 0x00000000000579c3 */ /* 0x000e300000008800 */
[----:B------:R-:W-:Y:S06]  /*3b60*/  BAR.SYNC.DEFER_BLOCKING 0x0 ;  /* 0x0000000000007b1d */ /* 0x000fec0000010000 */
[----:B------:R-:W-:Y:S01]  /*3b70*/  UMOV UR4, 0x400 ;  /* 0x0000040000047882 */ /* 0x000fe20000000000 */
[----:B-1----:R-:W1:Y:S01]  /*3b80*/  S2R R17, SR_TID.X ;  /* 0x0000000000117919 */ /* 0x002e620000002100 */
[----:B0-----:R-:W-:-:S09]  /*3b90*/  ULEA UR4, UR5, UR4, 0x18 ;  /* 0x0000000405047291 */ /* 0x001fd2000f8ec0ff */
[----:B------:R-:W0:Y:S01]  /*3ba0*/  LDS R16, [UR4+0x4c] ;  /* 0x00004c04ff107984 */ /* 0x000e220008000800 */
[----:B-1----:R-:W-:-:S04]  /*3bb0*/  ISETP.NE.AND P0, PT, R17, RZ, PT ;  /* 0x000000ff1100720c */ /* 0x002fc80003f05270 */
[----:B0-----:R-:W-:-:S05]  /*3bc0*/  SEL R16, R16, RZ, P0 ;  /* 0x000000ff10107207 */ /* 0x001fca0000000000 */
[----:B------:R-:W-:-:S07]  /*3bd0*/  IMAD.IADD R16, R16, 0x1, R19 ;  /* 0x0000000110107824 */ /* 0x000fce00078e0213 */
.L_x_111:
[----:B------:R-:W-:Y:S01]  /*3be0*/  IMAD.IADD R17, R2, 0x1, R16 ;  /* 0x0000000102117824 */ /* 0x000fe200078e0210 */
[----:B------:R-:W0:Y:S01]  /*3bf0*/  S2R R20, SR_LANEID ;  /* 0x0000000000147919 */ /* 0x000e220000000000 */
[----:B------:R-:W1:Y:S01]  /*3c00*/  S2UR UR5, SR_CTAID.X ;  /* 0x00000000000579c3 */ /* 0x000e620000002500 */
[----:B------:R-:W2:Y:S01]  /*3c10*/  LDCU.64 UR6, c[0x0][0x388] ;  /* 0x00007100ff0677ac */ /* 0x000ea20008000a00 */
[----:B------:R-:W-:Y:S01]  /*3c20*/  IMAD.IADD R2, R3, 0x1, R17 ;  /* 0x0000000103027824 */ /* 0x000fe200078e0211 */
[----:B------:R-:W3:Y:S03]  /*3c30*/  S2R R21, SR_TID.X ;  /* 0x0000000000157919 */ /* 0x000ee60000002100 */
[----:B------:R-:W-:Y:S01]  /*3c40*/  IMAD.IADD R3, R4, 0x1, R2 ;  /* 0x0000000104037824 */ /* 0x000fe200078e0202 */
[----:B------:R-:W4:Y:S03]  /*3c50*/  S2R R26, SR_TID.X ;  /* 0x00000000001a7919 */ /* 0x000f260000002100 */
[----:B------:R-:W-:-:S04]  /*3c60*/  IMAD.IADD R4, R5, 0x1, R3 ;  /* 0x0000000105047824 */ /* 0x000fc800078e0203 */
[----:B------:R-:W-:-:S04]  /*3c70*/  IMAD.IADD R5, R6, 0x1, R4 ;  /* 0x0000000106057824 */ /* 0x000fc800078e0204 */
[----:B------:R-:W-:-:S04]  /*3c80*/  IMAD.IADD R6, R7, 0x1, R5 ;  /* 0x0000000107067824 */ /* 0x000fc800078e0205 */
[----:B------:R-:W-:-:S04]  /*3c90*/  IMAD.IADD R7, R8, 0x1, R6 ;  /* 0x0000000108077824 */ /* 0x000fc800078e0206 */
[----:B------:R-:W-:-:S04]  /*3ca0*/  IMAD.IADD R8, R9, 0x1, R7 ;  /* 0x0000000109087824 */ /* 0x000fc800078e0207 */
[----:B------:R-:W-:Y:S02]  /*3cb0*/  IMAD.IADD R9, R10, 0x1, R8 ;  /* 0x000000010a097824 */ /* 0x000fe400078e0208 */
[----:B0-----:R-:W-:Y:S01]  /*3cc0*/  IMAD R24, R20, 0x54, R37 ;  /* 0x0000005414187824 */ /* 0x001fe200078e0225 */
[----:B------:R-:W-:Y:S01]  /*3cd0*/  BAR.SYNC.DEFER_BLOCKING 0x0 ;  /* 0x0000000000007b1d */ /* 0x000fe20000010000 */
[----:B------:R-:W-:Y:S01]  /*3ce0*/  IMAD.IADD R10, R11, 0x1, R9 ;  /* 0x000000010b0a7824 */ /* 0x000fe200078e0209 */
[----:B---3--:R-:W-:-:S03]  /*3cf0*/  ISETP.NE.AND P0, PT, R21, RZ, PT ;  /* 0x000000ff1500720c */ /* 0x008fc60003f05270 */
        /* <DEDUP_REMOVED lines=13> */
[----:B------:R-:W-:Y:S03]  /*3dd0*/  STS.64 [R24+0x20], R8 ;  /* 0x0000200818007388 */ /* 0x000fe60000000a00 */
[----:B------:R-:W-:Y:S01]  /*3de0*/  IMAD.IADD R22, R33, 0x1, R21 ;  /* 0x0000000121167824 */ /* 0x000fe200078e0215 */
[----:B0-----:R-:W1:Y:S01]  /*3df0*/  LDC R2, c[0x0][0x398] ;  /* 0x0000e600ff027b82 */ /* 0x001e620000000800 */
[----:B------:R-:W-:Y:S02]  /*3e00*/  STS.64 [R24+0x28], R10 ;  /* 0x0000280a18007388 */ /* 0x000fe40000000a00 */
[----:B------:R-:W-:-:S02]  /*3e10*/  IMAD.IADD R23, R34, 0x1, R22 ;  /* 0x0000000122177824 */ /* 0x000fc400078e0216 */
[----:B------:R4:W-:Y:S04]  /*3e20*/  STS.64 [R24+0x30], R12 ;  /* 0x0000300c18007388 */ /* 0x0009e80000000a00 */
[----:B------:R-:W-:Y:S04]  /*3e30*/  STS.64 [R24+0x38], R14 ;  /* 0x0000380e18007388 */ /* 0x000fe80000000a00 */
[----:B------:R-:W-:Y:S04]  /*3e40*/  STS.64 [R24+0x40], R18 ;  /* 0x0000401218007388 */ /* 0x000fe80000000a00 */
[----:B------:R-:W-:Y:S01]  /*3e50*/  STS.64 [R24+0x48], R20 ;  /* 0x0000481418007388 */ /* 0x000fe20000000a00 */
[----:B----4-:R-:W-:-:S02]  /*3e60*/  LOP3.LUT R12, R26, 0x1f, RZ, 0xc0, !PT ;  /* 0x0000001f1a0c7812 */ /* 0x010fc400078ec0ff */
[----:B------:R-:W-:Y:S01]  /*3e70*/  LOP3.LUT R26, R26, 0x3e0, RZ, 0xc0, !PT ;  /* 0x000003e01a1a7812 */ /* 0x000fe200078ec0ff */
[----:B------:R-:W-:Y:S01]  /*3e80*/  STS.64 [R24+0x50], R22 ;  /* 0x0000501618007388 */ /* 0x000fe20000000a00 */
[----:B------:R-:W-:-:S03]  /*3e90*/  NOP ;  /* 0x0000000000007918 */ /* 0x000fc60000000000 */
[----:B------:R-:W-:Y:S01]  /*3ea0*/  LDS R16, [R37] ;  /* 0x0000000025107984 */ /* 0x000fe20000000800 */
[----:B-1----:R-:W-:Y:S02]  /*3eb0*/  VIADD R2, R2, UR5 ;  /* 0x0000000502027c36 */ /* 0x002fe40008000000 */
[----:B------:R-:W-:Y:S01]  /*3ec0*/  IMAD R26, R26, 0x16, R12 ;  /* 0x000000161a1a7824 */ /* 0x000fe200078e020c */
        /* <DEDUP_REMOVED lines=20> */
[----:B------:R0:W-:Y:S04]  /*4010*/  LDS R23, [R37+0xa80] ;  /* 0x000a800025177984 */ /* 0x0001e80000000800 */
[----:B------:R1:W-:Y:S01]  /*4020*/  @!P0 STS [UR4+0x8400], R0 ;  /* 0x00840000ff008988 */ /* 0x0003e20008000804 */
[----:B------:R-:W-:Y:S01]  /*4030*/  BAR.SYNC.DEFER_BLOCKING 0x0 ;  /* 0x0000000000007b1d */ /* 0x000fe20000010000 */
[----:B0-----:R-:W-:-:S02]  /*4040*/  VIADD R37, R26, 0x20 ;  /* 0x000000201a257836 */ /* 0x001fc40000000000 */
[----:B-1----:R-:W-:-:S03]  /*4050*/  IMAD R0, R2, 0x2100, RZ ;  /* 0x0000210002007824 */ /* 0x002fc600078e02ff */
[----:B------:R-:W0:Y:S02]  /*4060*/  S2R R3, SR_TID.X ;  /* 0x0000000000037919 */ /* 0x000e240000002100 */
[----:B------:R-:W-:-:S04]  /*4070*/  IADD3 R0, P0, PT, R0, R26, RZ ;  /* 0x0000001a00007210 */ /* 0x000fc80007f1e0ff */
[----:B--2---:R-:W-:Y:S01]  /*4080*/  LEA R2, P1, R0, UR6, 0x2 ;  /* 0x0000000600027c11 */ /* 0x004fe2000f8210ff */
[----:B------:R-:W1:Y:S01]  /*4090*/  LDS R4, [UR4+0x8400] ;  /* 0x00840004ff047984 */ /* 0x000e620008000800 */
[C---:B0-----:R-:W-:Y:S02]  /*40a0*/  LOP3.LUT R12, R3.reuse, 0x3e0, RZ, 0xc0, !PT ;  /* 0x000003e0030c7812 */ /* 0x041fe400078ec0ff */
[----:B------:R-:W-:-:S05]  /*40b0*/  LOP3.LUT R3, R3, 0x1f, RZ, 0xc0, !PT ;  /* 0x0000001f03037812 */ /* 0x000fca00078ec0ff */
[----:B------:R-:W-:Y:S02]  /*40c0*/  IMAD R12, R12, 0x16, R3 ;  /* 0x000000160c0c7824 */ /* 0x000fe400078e0203 */
[----:B------:R-:W-:-:S05]  /*40d0*/  IMAD.X R3, RZ, RZ, RZ, P0 ;  /* 0x000000ffff037224 */ /* 0x000fca00000e06ff */
[----:B------:R-:W-:Y:S02]  /*40e0*/  LEA.HI.X R3, R0, UR7, R3, 0x2, P1 ;  /* 0x0000000700037c11 */ /* 0x000fe400088f1403 */
[-C--:B-1----:R-:W-:Y:S02]  /*40f0*/  ISETP.GE.AND P6, PT, R26, R4.reuse, PT ;  /* 0x000000041a00720c */ /* 0x082fe40003fc6270 */
[-C--:B------:R-:W-:Y:S01]  /*4100*/  ISETP.GE.AND P5, PT, R37, R4.reuse, PT ;  /* 0x000000042500720c */ /* 0x080fe20003fa6270 */
[C---:B------:R-:W-:Y:S01]  /*4110*/  VIADD R37, R12.reuse, 0x80 ;  /* 0x000000800c257836 */ /* 0x040fe20000000000 */
[-C--:B------:R-:W-:Y:S01]  /*4120*/  ISETP.GE.AND P0, PT, R51, R4.reuse, PT ;  /* 0x000000043300720c */ /* 0x080fe20003f06270 */
[----:B------:R-:W-:Y:S01]  /*4130*/  VIADD R51, R12, 0xa0 ;  /* 0x000000a00c337836 */ /* 0x000fe20000000000 */
[-C--:B------:R-:W-:Y:S02]  /*4140*/  ISETP.GE.AND P4, PT, R50, R4.reuse, PT ;  /* 0x000000043200720c */ /* 0x080fe40003f86270 */
[-C--:B------:R-:W-:Y:S01]  /*4150*/  ISETP.GE.AND P3, PT, R37, R4.reuse, PT ;  /* 0x000000042500720c */ /* 0x080fe20003f66270 */
[----:B------:R-:W-:Y:S01]  /*4160*/  VIADD R37, R12, 0xe0 ;  /* 0x000000e00c257836 */ /* 0x000fe20000000000 */
[----:B------:R-:W-:-:S02]  /*4170*/  ISETP.GE.AND P2, PT, R51, R4, PT ;  /* 0x000000043300720c */ /* 0x000fc40003f46270 */
[-C--:B------:R-:W-:Y:S01]  /*4180*/  ISETP.GE.AND P1, PT, R49, R4.reuse, PT ;  /* 0x000000043100720c */ /* 0x080fe20003f26270 */
[----:B------:R-:W-:Y:S01]  /*4190*/  @!P6 STG.E desc[UR8][R2.64], R16 ;  /* 0x000000100200e986 */ /* 0x000fe2000c101908 */
[-C--:B------:R-:W-:Y:S01]  /*41a0*/  ISETP.GE.AND P6, PT, R37, R4.reuse, PT ;  /* 0x000000042500720c */ /* 0x080fe20003fc6270 */
[----:B------:R-:W-:Y:S02]  /*41b0*/  VIADD R37, R12, 0x120 ;  /* 0x000001200c257836 */ /* 0x000fe40000000000 */
[----:B------:R-:W-:Y:S01]  /*41c0*/  @!P5 STG.E desc[UR8][R2.64+0x80], R8 ;  /* 0x000080080200d986 */ /* 0x000fe2000c101908 */
[----:B------:R-:W-:-:S03]  /*41d0*/  ISETP.GE.AND P5, PT, R48, R4, PT ;  /* 0x000000043000720c */ /* 0x000fc60003fa6270 */
[----:B------:R-:W-:Y:S01]  /*41e0*/  @!P0 STG.E desc[UR8][R2.64+0x100], R10 ;  /* 0x0001000a02008986 */ /* 0x000fe2000c101908 */
[-C--:B------:R-:W-:Y:S01]  /*41f0*/  ISETP.GE.AND P0, PT, R37, R4.reuse, PT ;  /* 0x000000042500720c */ /* 0x080fe20003f06270 */
[----:B------:R-:W-:Y:S02]  /*4200*/  VIADD R37, R12, 0x1c0 ;  /* 0x000001c00c257836 */ /* 0x000fe40000000000 */
[----:B------:R-:W-:Y:S01]  /*4210*/  @!P4 STG.E desc[UR8][R2.64+0x180], R6 ;  /* 0x000180060200c986 */ /* 0x000fe2000c101908 */
[----:B------:R-:W-:-:S03]  /*4220*/  ISETP.GE.AND P4, PT, R47, R4, PT ;  /* 0x000000042f00720c */ /* 0x000fc60003f86270 */
[----:B------:R-:W-:Y:S01]  /*4230*/  @!P3 STG.E desc[UR8][R2.64+0x200], R53 ;  /* 0x000200350200b986 */ /* 0x000fe2000c101908 */
[----:B------:R-:W-:-:S03]  /*4240*/  ISETP.GE.AND P3, PT, R46, R4, PT ;  /* 0x000000042e00720c */ /* 0x000fc60003f66270 */
[----:B------:R-:W-:Y:S01]  /*4250*/  @!P2 STG.E desc[UR8][R2.64+0x280], R39 ;  /* 0x000280270200a986 */ /* 0x000fe2000c101908 */
[----:B------:R-:W-:-:S03]  /*4260*/  ISETP.GE.AND P2, PT, R45, R4, PT ;  /* 0x000000042d00720c */ /* 0x000fc60003f46270 */
[----:B------:R0:W-:Y:S01]  /*4270*/  @!P1 STG.E desc[UR8][R2.64+0x300], R33 ;  /* 0x0003002102009986 */ /* 0x0001e2000c101908 */
[-C--:B------:R-:W-:Y:S01]  /*4280*/  ISETP.GE.AND P1, PT, R43, R4.reuse, PT ;  /* 0x000000042b00720c */ /* 0x080fe20003f26270 */
[C---:B------:R-:W-:Y:S02]  /*4290*/  VIADD R43, R12.reuse, 0x220 ;  /* 0x000002200c2b7836 */ /* 0x040fe40000000000 */
[----:B------:R-:W-:Y:S01]  /*42a0*/  @!P6 STG.E desc[UR8][R2.64+0x380], R35 ;  /* 0x000380230200e986 */ /* 0x000fe2000c101908 */
[-C--:B------:R-:W-:Y:S01]  /*42b0*/  ISETP.GE.AND P6, PT, R37, R4.reuse, PT ;  /* 0x000000042500720c */ /* 0x080fe20003fc6270 */
[----:B------:R-:W-:Y:S02]  /*42c0*/  VIADD R37, R12, 0x200 ;  /* 0x000002000c257836 */ /* 0x000fe40000000000 */
[----:B------:R1:W-:Y:S01]  /*42d0*/  @!P5 STG.E desc[UR8][R2.64+0x400], R31 ;  /* 0x0004001f0200d986 */ /* 0x0003e2000c101908 */
[----:B------:R-:W-:Y:S01]  /*42e0*/  ISETP.GE.AND P5, PT, R42, R4, PT ;  /* 0x000000042a00720c */ /* 0x000fe20003fa6270 */
[----:B0-----:R-:W-:-:S02]  /*42f0*/  VIADD R33, R12, 0x260 ;  /* 0x000002600c217836 */ /* 0x001fc40000000000 */
[----:B------:R0:W-:Y:S01]  /*4300*/  @!P0 STG.E desc[UR8][R2.64+0x480], R25 ;  /* 0x0004801902008986 */ /* 0x0001e2000c101908 */
[----:B------:R-:W-:-:S03]  /*4310*/  ISETP.GE.AND P0, PT, R37, R4, PT ;  /* 0x000000042500720c */ /* 0x000fc60003f06270 */
[----:B------:R0:W-:Y:S01]  /*4320*/  @!P4 STG.E desc[UR8][R2.64+0x500], R27 ;  /* 0x0005001b0200c986 */ /* 0x0001e2000c101908 */
[-C--:B------:R-:W-:Y:S01]  /*4330*/  ISETP.GE.AND P4, PT, R43, R4.reuse, PT ;  /* 0x000000042b00720c */ /* 0x080fe20003f86270 */
[----:B-1----:R-:W-:Y:S02]  /*4340*/  VIADD R31, R12, 0x280 ;  /* 0x000002800c1f7836 */ /* 0x002fe40000000000 */
        /* <DEDUP_REMOVED lines=17> */
.L_x_98:
[----:B------:R-:W-:Y:S01]  /*4460*/  BSSY B1, `(.L_x_125) ;  /* 0x0000006000017945 */ /* 0x000fe20003800000 */
[----:B------:R-:W-:Y:S01]  /*4470*/  PLOP3.LUT P0, PT, P0, PT, PT, 0x8, 0x80 ;  /* 0x000000000080781c */ /* 0x000fe2000070e170 */
[----:B------:R-:W-:-:S12]  /*4480*/  IMAD.MOV.U32 R19, RZ, RZ, -0x1 ;  /* 0xffffffffff137424 */ /* 0x000fd800078e00ff */
[----:B------:R-:W-:Y:S05]  /*4490*/  WARPSYNC.COLLECTIVE R19, `(.L_x_126) ;  /* 0x0000000013087348 */ /* 0x000fea0003c00000 */
[----:B------:R-:W-:Y:S01]  /*44a0*/  VOTE.ANY P0, P0 ;  /* 0x0000000000ff7806 */ /* 0x000fe20000000100 */
[----:B------:R-:W-:-:S12]  /*44b0*/  ENDCOLLECTIVE ;  /* 0x000000000000791b */ /* 0x000fd80003800000 */
.L_x_126:
[----:B------:R-:W-:Y:S05]  /*44c0*/  BSYNC B1 ;  /* 0x0000000000017941 */ /* 0x000fea0003800000 */
.L_x_125:
[----:B------:R-:W-:Y:S05]  /*44d0*/  BRA `(.L_x_127) ;  /* 0xffffffc800a87947 */ /* 0x000fea000383ffff */
.L_x_100:
[----:B------:R-:W-:Y:S01]  /*44e0*/  BSSY B1, `(.L_x_128) ;  /* 0x0000006000017945 */ /* 0x000fe20003800000 */
[----:B------:R-:W-:Y:S01]  /*44f0*/  PLOP3.LUT P0, PT, P0, PT, PT, 0x8, 0x80 ;  /* 0x000000000080781c */ /* 0x000fe2000070e170 */
[----:B------:R-:W-:-:S12]  /*4500*/  IMAD.MOV.U32 R19, RZ, RZ, -0x1 ;  /* 0xffffffffff137424 */ /* 0x000fd800078e00ff */
[----:B------:R-:W-:Y:S05]  /*4510*/  WARPSYNC.COLLECTIVE R19, `(.L_x_129) ;  /* 0x0000000013087348 */ /* 0x000fea0003c00000 */
[----:B------:R-:W-:Y:S01]  /*4520*/  VOTE.ANY P0, P0 ;  /* 0x0000000000ff7806 */ /* 0x000fe20000000100 */
[----:B------:R-:W-:-:S12]  /*4530*/  ENDCOLLECTIVE ;  /* 0x000000000000791b */ /* 0x000fd80003800000 */
.L_x_129:
[----:B------:R-:W-:Y:S05]  /*4540*/  BSYNC B1 ;  /* 0x0000000000017941 */ /* 0x000fea0003800000 */
.L_x_128:
[----:B------:R-:W-:Y:S05]  /*4550*/  BRA `(.L_x_130) ;  /* 0xffffffc800fc7947 */ /* 0x000fea000383ffff */
.L_x_102:
[----:B------:R-:W0:Y:S01]  /*4560*/  S2R R48, SR_GEMASK ;  /* 0x0000000000307919 */ /* 0x000e220000003c00 */
[----:B------:R-:W-:Y:S01]  /*4570*/  BSSY B1, `(.L_x_131) ;  /* 0x0000006000017945 */ /* 0x000fe20003800000 */
[----:B------:R-:W-:Y:S01]  /*4580*/  PLOP3.LUT P0, PT, P0, PT, PT, 0x8, 0x80 ;  /* 0x000000000080781c */ /* 0x000fe2000070e170 */
[----:B------:R-:W-:-:S12]  /*4590*/  IMAD.MOV.U32 R19, RZ, RZ, -0x1 ;  /* 0xffffffffff137424 */ /* 0x000fd800078e00ff */
[----:B0-----:R-:W-:Y:S05]  /*45a0*/  WARPSYNC.COLLECTIVE R19, `(.L_x_132) ;  /* 0x0000000013087348 */ /* 0x001fea0003c00000 */
[----:B------:R-:W-:Y:S01]  /*45b0*/  VOTE.ANY R19, PT, P0 ;  /* 0x0000000000137806 */ /* 0x000fe200000e0100 */
[----:B0-----:R-:W-:Y:S06]  /*45c0*/  ENDCOLLECTIVE ;  /* 0x000000000000791b */ /* 0x001fec0003800000 */
.L_x_132:
[----:B------:R-:W-:Y:S05]  /*45d0*/  BSYNC B1 ;  /* 0x0000000000017941 */ /* 0x000fea0003800000 */
.L_x_131:
[----:B------:R-:W-:Y:S01]  /*45e0*/  LOP3.LUT R19, R19, 0x80000000, R48, 0xec, !PT ;  /* 0x8000000013137812 */ /* 0x000fe200078eec30 */
[----:B------:R-:W-:Y:S01]  /*45f0*/  IMAD.MOV.U32 R18, RZ, RZ, R41 ;  /* 0x000000ffff127224 */ /* 0x000fe200078e0029 */
[----:B------:R-:W0:Y:S01]  /*4600*/  LDC.64 R42, c[0x0][0x390] ;  /* 0x0000e400ff2a7b82 */ /* 0x000e220000000a00 */
[----:B------:R-:W-:Y:S02]  /*4610*/  IMAD.MOV.U32 R17, RZ, RZ, 0x1 ;  /* 0x00000001ff117424 */ /* 0x000fe400078e00ff */
[----:B------:R-:W-:Y:S02]  /*4620*/  VIADD R16, R19, 0xffffffff ;  /* 0xffffffff13107836 */ /* 0x000fe40000000000 */
[C---:B------:R-:W-:Y:S02]  /*4630*/  VIADD R23, R47.reuse, 0x4 ;  /* 0x000000042f177836 */ /* 0x040fe40000000000 */
[----:B------:R-:W-:Y:S01]  /*4640*/  VIADD R26, R47, 0x8 ;  /* 0x000000082f1a7836 */ /* 0x000fe20000000000 */
[----:B------:R-:W-:Y:S01]  /*4650*/  LOP3.LUT R22, R19, R16, RZ, 0xc, !PT ;  /* 0x0000001013167212 */ /* 0x000fe200078e0cff */
[----:B------:R-:W-:-:S03]  /*4660*/  IMAD.MOV.U32 R19, RZ, RZ, -0x1 ;  /* 0xffffffffff137424 */ /* 0x000fc600078e00ff */
[----:B------:R1:W2:Y:S02]  /*4670*/  POPC R16, R22 ;  /* 0x0000001600107309 */ /* 0x0002a40000000000 */
[----:B-1----:R-:W-:Y:S01]  /*4680*/  VIADD R22, R47, 0x2 ;  /* 0x000000022f167836 */ /* 0x002fe20000000000 */
[----:B0-2---:R-:W-:-:S13]  /*4690*/  IADD3 R42, P3, PT, R42, 0x100, RZ ;  /* 0x000001002a2a7810 */ /* 0x005fda0007f7e0ff */
[----:B------:R-:W-:Y:S05]  /*46a0*/  WARPSYNC.COLLECTIVE R19, `(.L_x_133) ;  /* 0x0000000013087348 */ /* 0x000fea0003c00000 */
[----:B------:R0:W1:Y:S02]  /*46b0*/  SHFL.DOWN P2, R20, R18, R17, R16 ;  /* 0x0800001112147389 */ /* 0x0000640000040010 */
[----:B01----:R-:W-:Y:S05]  /*46c0*/  ENDCOLLECTIVE ;  /* 0x000000000000791b */ /* 0x003fea0003800000 */
.L_x_133:
[-C--:B------:R-:W-:Y:S01]  /*46d0*/  ISETP.GE.AND P0, PT, R47, R16.reuse, PT ;  /* 0x000000102f00720c */ /* 0x080fe20003f06270 */
[----:B------:R-:W-:Y:S02]  /*46e0*/  IMAD.X R43, RZ, RZ, R43, P3 ;  /* 0x000000ffff2b7224 */ /* 0x000fe400018e062b */
        /* <DEDUP_REMOVED lines=8> */
.L_x_134:
[----:B------:R-:W-:Y:S01]  /*4770*/  IMAD.MOV.U32 R17, RZ, RZ, 0x4 ;  /* 0x00000004ff117424 */ /* 0x000fe200078e00ff */
[----:B------:R-:W-:Y:S02]  /*4780*/  SEL R20, R20, RZ, !P0 ;  /* 0x000000ff14147207 */ /* 0x000fe40004000000 */
[----:B------:R-:W-:-:S03]  /*4790*/  ISETP.GT.AND P0, PT, R23, R16, PT ;  /* 0x000000101700720c */ /* 0x000fc60003f04270 */
[----:B------:R-:W-:Y:S02]  /*47a0*/  IMAD.IADD R39, R37, 0x1, R20 ;  /* 0x0000000125277824 */ /* 0x000fe400078e0214 */
[----:B------:R-:W-:Y:S02]  /*47b0*/  VIADD R37, R47, 0x10 ;  /* 0x000000102f257836 */ /* 0x000fe40000000000 */
[----:B------:R-:W-:-:S07]  /*47c0*/  IMAD.MOV.U32 R18, RZ, RZ, R39 ;  /* 0x000000ffff127224 */ /* 0x000fce00078e0027 */
[----:B------:R-:W-:Y:S05]  /*47d0*/  WARPSYNC.COLLECTIVE R19, `(.L_x_135) ;  /* 0x0000000013087348 */ /* 0x000fea0003c00000 */
[----:B------:R0:W1:Y:S02]  /*47e0*/  SHFL.DOWN P2, R20, R18, R17, R16 ;  /* 0x0800001112147389 */ /* 0x0000640000040010 */
[----:B01----:R-:W-:Y:S05]  /*47f0*/  ENDCOLLECTIVE ;  /* 0x000000000000791b */ /* 0x003fea0003800000 */
.L_x_135:
        /* <DEDUP_REMOVED lines=8> */
.L_x_136:
[----:B------:R-:W-:Y:S01]  /*4880*/  IMAD.MOV.U32 R17, RZ, RZ, 0x10 ;  /* 0x00000010ff117424 */ /* 0x000fe200078e00ff */
[----:B------:R-:W-:Y:S02]  /*4890*/  SEL R20, R20, RZ, !P0 ;  /* 0x000000ff14147207 */ /* 0x000fe40004000000 */
[----:B------:R-:W-:-:S03]  /*48a0*/  ISETP.NE.AND P0, PT, R40, 0x65, PT ;  /* 0x000000652800780c */ /* 0x000fc60003f05270 */
[----:B------:R-:W-:-:S04]  /*48b0*/  IMAD.IADD R41, R51, 0x1, R20 ;  /* 0x0000000133297824 */ /* 0x000fc800078e0214 */
[----:B------:R-:W-:-:S07]  /*48c0*/  IMAD.MOV.U32 R18, RZ, RZ, R41 ;  /* 0x000000ffff127224 */ /* 0x000fce00078e0029 */
[----:B------:R-:W-:Y:S05]  /*48d0*/  WARPSYNC.COLLECTIVE R19, `(.L_x_137) ;  /* 0x0000000013087348 */ /* 0x000fea0003c00000 */
[----:B------:R0:W1:Y:S02]  /*48e0*/  SHFL.DOWN P2, R20, R18, R17, R16 ;  /* 0x0800001112147389 */ /* 0x0000640000040010 */
[----:B01----:R-:W-:Y:S05]  /*48f0*/  ENDCOLLECTIVE ;  /* 0x000000000000791b */ /* 0x003fea0003800000 */
.L_x_137:
[----:B------:R-:W-:Y:S05]  /*4900*/  WARPSYNC.COLLECTIVE R19, `(.L_x_138) ;  /* 0x0000000013087348 */ /* 0x000fea0003c00000 */
[----:B------:R-:W-:Y:S01]  /*4910*/  VOTE.ALL P0, P0 ;  /* 0x0000000000ff7806 */ /* 0x000fe20000000000 */
[----:B------:R-:W-:-:S12]  /*4920*/  ENDCOLLECTIVE ;  /* 0x000000000000791b */ /* 0x000fd80003800000 */
.L_x_138:
[----:B------:R-:W-:-:S04]  /*4930*/  ISETP.GT.AND P2, PT, R37, R16, PT ;  /* 0x000000102500720c */ /* 0x000fc80003f44270 */
[----:B------:R-:W-:-:S05]  /*4940*/  SEL R20, R20, RZ, !P2 ;  /* 0x000000ff14147207 */ /* 0x000fca0005000000 */
[----:B------:R-:W-:Y:S01]  /*4950*/  IMAD.IADD R39, R41, 0x1, R20 ;  /* 0x0000000129277824 */ /* 0x000fe200078e0214 */
[----:B------:R-:W-:Y:S06]  /*4960*/  BRA `(.L_x_139) ;  /* 0xffffffc800947947 */ /* 0x000fec000383ffff */
.L_x_104:
[----:B------:R-:W-:Y:S01]  /*4970*/  BSSY B1, `(.L_x_140) ;  /* 0x0000006000017945 */ /* 0x000fe20003800000 */
[----:B------:R-:W-:Y:S01]  /*4980*/  PLOP3.LUT P0, PT, P0, PT, PT, 0x8, 0x80 ;  /* 0x000000000080781c */ /* 0x000fe2000070e170 */
[----:B------:R-:W-:-:S12]  /*4990*/  IMAD.MOV.U32 R19, RZ, RZ, -0x1 ;  /* 0xffffffffff137424 */ /* 0x000fd800078e00ff */
[----:B------:R-:W-:Y:S05]  /*49a0*/  WARPSYNC.COLLECTIVE R19, `(.L_x_141) ;  /* 0x0000000013087348 */ /* 0x000fea0003c00000 */
[----:B------:R-:W-:Y:S01]  /*49b0*/  VOTE.ANY P0, P0 ;  /* 0x0000000000ff7806 */ /* 0x000fe20000000100 */
[----:B------:R-:W-:-:S12]  /*49c0*/  ENDCOLLECTIVE ;  /* 0x000000000000791b */ /* 0x000fd80003800000 */
.L_x_141:
[----:B------:R-:W-:Y:S05]  /*49d0*/  BSYNC B1 ;  /* 0x0000000000017941 */ /* 0x000fea0003800000 */
.L_x_140:
[----:B------:R-:W-:Y:S05]  /*49e0*/  BRA `(.L_x_142) ;  /* 0xffffffc800a47947 */ /* 0x000fea000383ffff */
.L_x_106:
[----:B------:R-:W-:Y:S01]  /*49f0*/  BSSY B1, `(.L_x_143) ;  /* 0x0000006000017945 */ /* 0x000fe20003800000 */
[----:B------:R-:W-:Y:S01]  /*4a00*/  PLOP3.LUT P0, PT, P0, PT, PT, 0x8, 0x80 ;  /* 0x000000000080781c */ /* 0x000fe2000070e170 */
[----:B------:R-:W-:-:S12]  /*4a10*/  IMAD.MOV.U32 R19, RZ, RZ, -0x1 ;  /* 0xffffffffff137424 */ /* 0x000fd800078e00ff */
[----:B------:R-:W-:Y:S05]  /*4a20*/  WARPSYNC.COLLECTIVE R19, `(.L_x_144) ;  /* 0x0000000013087348 */ /* 0x000fea0003c00000 */
[----:B------:R-:W-:Y:S01]  /*4a30*/  VOTE.ANY P0, P0 ;  /* 0x0000000000ff7806 */ /* 0x000fe20000000100 */
[----:B------:R-:W-:-:S12]  /*4a40*/  ENDCOLLECTIVE ;  /* 0x000000000000791b */ /* 0x000fd80003800000 */
.L_x_144:
[----:B------:R-:W-:Y:S05]  /*4a50*/  BSYNC B1 ;  /* 0x0000000000017941 */ /* 0x000fea0003800000 */
.L_x_143:
[----:B------:R-:W-:Y:S05]  /*4a60*/  BRA `(.L_x_145) ;  /* 0xffffffc800f87947 */ /* 0x000fea000383ffff */
.L_x_108:
[----:B------:R-:W-:Y:S01]  /*4a70*/  BSSY B1, `(.L_x_146) ;  /* 0x0000006000017945 */ /* 0x000fe20003800000 */
[----:B------:R-:W-:Y:S01]  /*4a80*/  PLOP3.LUT P0, PT, P0, PT, PT, 0x8, 0x80 ;  /* 0x000000000080781c */ /* 0x000fe2000070e170 */
[----:B------:R-:W-:-:S12]  /*4a90*/  IMAD.MOV.U32 R19, RZ, RZ, -0x1 ;  /* 0xffffffffff137424 */ /* 0x000fd800078e00ff */
[----:B------:R-:W-:Y:S05]  /*4aa0*/  WARPSYNC.COLLECTIVE R19, `(.L_x_147) ;  /* 0x0000000013087348 */ /* 0x000fea0003c00000 */
[----:B------:R-:W-:Y:S01]  /*4ab0*/  VOTE.ANY R19, PT, P0 ;  /* 0x0000000000137806 */ /* 0x000fe200000e0100 */
[----:B------:R-:W-:Y:S06]  /*4ac0*/  ENDCOLLECTIVE ;  /* 0x000000000000791b */ /* 0x000fec0003800000 */
.L_x_147:
[----:B------:R-:W-:Y:S05]  /*4ad0*/  BSYNC B1 ;  /* 0x0000000000017941 */ /* 0x000fea0003800000 */
.L_x_146:
[----:B------:R-:W-:Y:S01]  /*4ae0*/  LOP3.LUT R19, R19, 0x80000000, R48, 0xec, !PT ;  /* 0x8000000013137812 */ /* 0x000fe200078eec30 */
[----:B------:R-:W-:Y:S02]  /*4af0*/  IMAD.MOV.U32 R18, RZ, RZ, R41 ;  /* 0x000000ffff127224 */ /* 0x000fe400078e0029 */
[----:B------:R-:W-:Y:S02]  /*4b00*/  IMAD.MOV.U32 R17, RZ, RZ, 0x1 ;  /* 0x00000001ff117424 */ /* 0x000fe400078e00ff */
[----:B------:R-:W-:Y:S02]  /*4b10*/  VIADD R16, R19, 0xffffffff ;  /* 0xffffffff13107836 */ /* 0x000fe40000000000 */
[----:B------:R-:W-:-:S03]  /*4b20*/  VIADD R21, R21, 0xffffffe0 ;  /* 0xffffffe015157836 */ /* 0x000fc60000000000 */
[----:B------:R-:W-:Y:S01]  /*4b30*/  LOP3.LUT R50, R19, R16, RZ, 0xc, !PT ;  /* 0x0000001013327212 */ /* 0x000fe200078e0cff */
[----:B------:R-:W-:-:S03]  /*4b40*/  IMAD.MOV.U32 R19, RZ, RZ, -0x1 ;  /* 0xffffffffff137424 */ /* 0x000fc600078e00ff */
[----:B------:R0:W1:Y:S04]  /*4b50*/  POPC R16, R50 ;  /* 0x0000003200107309 */ /* 0x0000680000000000 */
[----:B01----:R-:W-:Y:S05]  /*4b60*/  WARPSYNC.COLLECTIVE R19, `(.L_x_148) ;  /* 0x0000000013087348 */ /* 0x003fea0003c00000 */
[----:B-1----:R1:W2:Y:S02]  /*4b70*/  SHFL.DOWN P2, R20, R18, R17, R16 ;  /* 0x0800001112147389 */ /* 0x0022a40000040010 */
[----:B012---:R-:W-:Y:S05]  /*4b80*/  ENDCOLLECTIVE ;  /* 0x000000000000791b */ /* 0x007fea0003800000 */
.L_x_148:
        /* <DEDUP_REMOVED lines=9> */
.L_x_149:
        /* <DEDUP_REMOVED lines=8> */
.L_x_150:
        /* <DEDUP_REMOVED lines=8> */
.L_x_151:
        /* <DEDUP_REMOVED lines=8> */
.L_x_152:
[----:B------:R-:W-:Y:S05]  /*4da0*/  WARPSYNC.COLLECTIVE R19, `(.L_x_153) ;  /* 0x0000000013087348 */ /* 0x000fea0003c00000 */
[----:B------:R-:W-:Y:S01]  /*4db0*/  VOTE.ALL P0, P0 ;  /* 0x0000000000ff7806 */ /* 0x000fe20000000000 */
[----:B------:R-:W-:-:S12]  /*4dc0*/  ENDCOLLECTIVE ;  /* 0x000000000000791b */ /* 0x000fd80003800000 */
.L_x_153:
[----:B------:R-:W-:-:S04]  /*4dd0*/  ISETP.GT.AND P2, PT, R37, R16, PT ;  /* 0x000000102500720c */ /* 0x000fc80003f44270 */
[----:B------:R-:W-:-:S04]  /*4de0*/  SEL R20, R20, RZ, !P2 ;  /* 0x000000ff14147207 */ /* 0x000fc80005000000 */
[----:B------:R-:W-:Y:S01]  /*4df0*/  IADD3 R39, PT, PT, R50, R20, R39 ;  /* 0x0000001432277210 */ /* 0x000fe20007ffe027 */
[----:B------:R-:W-:Y:S06]  /*4e00*/  BRA `(.L_x_154) ;  /* 0xffffffc800907947 */ /* 0x000fec000383ffff */
.L_x_113:
[----:B------:R-:W-:Y:S01]  /*4e10*/  BSSY B0, `(.L_x_155) ;  /* 0x0000006000007945 */ /* 0x000fe20003800000 */
[----:B------:R-:W-:Y:S01]  /*4e20*/  PLOP3.LUT P0, PT, P0, PT, PT, 0x8, 0x80 ;  /* 0x000000000080781c */ /* 0x000fe2000070e170 */
[----:B------:R-:W-:-:S12]  /*4e30*/  IMAD.MOV.U32 R19, RZ, RZ, -0x1 ;  /* 0xffffffffff137424 */ /* 0x000fd800078e00ff */
[----:B------:R-:W-:Y:S05]  /*4e40*/  WARPSYNC.COLLECTIVE R19, `(.L_x_156) ;  /* 0x0000000013087348 */ /* 0x000fea0003c00000 */
[----:B------:R-:W-:Y:S01]  /*4e50*/  VOTE.ANY P0, P0 ;  /* 0x0000000000ff7806 */ /* 0x000fe20000000100 */
[----:B------:R-:W-:-:S12]  /*4e60*/  ENDCOLLECTIVE ;  /* 0x000000000000791b */ /* 0x000fd80003800000 */
.L_x_156:
[----:B------:R-:W-:Y:S05]  /*4e70*/  BSYNC B0 ;  /* 0x0000000000007941 */ /* 0x000fea0003800000 */
.L_x_155:
[----:B------:R-:W-:Y:S05]  /*4e80*/  BRA `(.L_x_157) ;  /* 0xffffffe000a87947 */ /* 0x000fea000383ffff */
.L_x_115:
[----:B------:R-:W-:Y:S01]  /*4e90*/  BSSY B0, `(.L_x_158) ;  /* 0x0000006000007945 */ /* 0x000fe20003800000 */
[----:B------:R-:W-:Y:S01]  /*4ea0*/  PLOP3.LUT P0, PT, P0, PT, PT, 0x8, 0x80 ;  /* 0x000000000080781c */ /* 0x000fe2000070e170 */
[----:B------:R-:W-:-:S12]  /*4eb0*/  IMAD.MOV.U32 R19, RZ, RZ, -0x1 ;  /* 0xffffffffff137424 */ /* 0x000fd800078e00ff */
[----:B------:R-:W-:Y:S05]  /*4ec0*/  WARPSYNC.COLLECTIVE R19, `(.L_x_159) ;  /* 0x0000000013087348 */ /* 0x000fea0003c00000 */
[----:B------:R-:W-:Y:S01]  /*4ed0*/  VOTE.ANY P0, P0 ;  /* 0x0000000000ff7806 */ /* 0x000fe20000000100 */
[----:B------:R-:W-:-:S12]  /*4ee0*/  ENDCOLLECTIVE ;  /* 0x000000000000791b */ /* 0x000fd80003800000 */
.L_x_159:
[----:B------:R-:W-:Y:S05]  /*4ef0*/  BSYNC B0 ;  /* 0x0000000000007941 */ /* 0x000fea0003800000 */
.L_x_158:
[----:B------:R-:W-:Y:S05]  /*4f00*/  BRA `(.L_x_160) ;  /* 0xffffffe000fc7947 */ /* 0x000fea000383ffff */
.L_x_117:
[----:B------:R-:W0:Y:S01]  /*4f10*/  S2R R53, SR_GEMASK ;  /* 0x0000000000357919 */ /* 0x000e220000003c00 */
[----:B------:R-:W-:Y:S01]  /*4f20*/  BSSY B0, `(.L_x_161) ;  /* 0x0000006000007945 */ /* 0x000fe20003800000 */
[----:B------:R-:W-:Y:S01]  /*4f30*/  PLOP3.LUT P0, PT, P0, PT, PT, 0x8, 0x80 ;  /* 0x000000000080781c */ /* 0x000fe2000070e170 */
[----:B------:R-:W-:-:S12]  /*4f40*/  IMAD.MOV.U32 R19, RZ, RZ, -0x1 ;  /* 0xffffffffff137424 */ /* 0x000fd800078e00ff */
[----:B0-----:R-:W-:Y:S05]  /*4f50*/  WARPSYNC.COLLECTIVE R19, `(.L_x_162) ;  /* 0x0000000013087348 */ /* 0x001fea0003c00000 */
[----:B------:R-:W-:Y:S01]  /*4f60*/  VOTE.ANY R19, PT, P0 ;  /* 0x0000000000137806 */ /* 0x000fe200000e0100 */
[----:B0-----:R-:W-:Y:S06]  /*4f70*/  ENDCOLLECTIVE ;  /* 0x000000000000791b */ /* 0x001fec0003800000 */
.L_x_162:
[----:B------:R-:W-:Y:S05]  /*4f80*/  BSYNC B0 ;  /* 0x0000000000007941 */ /* 0x000fea0003800000 */
.L_x_161:
[----:B------:R-:W-:Y:S01]  /*4f90*/  LOP3.LUT R19, R19, 0x80000000, R53, 0xec, !PT ;  /* 0x8000000013137812 */ /* 0x000fe200078eec35 */
[----:B------:R-:W-:Y:S02]  /*4fa0*/  IMAD.MOV.U32 R18, RZ, RZ, R25 ;  /* 0x000000ffff127224 */ /* 0x000fe400078e0019 */
[----:B------:R-:W-:Y:S02]  /*4fb0*/  IMAD.MOV.U32 R17, RZ, RZ, 0x1 ;  /* 0x00000001ff117424 */ /* 0x000fe400078e00ff */
[----:B------:R-:W-:-:S05]  /*4fc0*/  VIADD R16, R19, 0xffffffff ;  /* 0xffffffff13107836 */ /* 0x000fca0000000000 */
[----:B------:R-:W-:Y:S01]  /*4fd0*/  LOP3.LUT R44, R19, R16, RZ, 0xc, !PT ;  /* 0x00000010132c7212 */ /* 0x000fe200078e0cff */
[----:B------:R-:W-:-:S05]  /*4fe0*/  IMAD.MOV.U32 R19, RZ, RZ, -0x1 ;  /* 0xffffffffff137424 */ /* 0x000fca00078e00ff */
[----:B------:R-:W0:Y:S02]  /*4ff0*/  POPC R44, R44 ;  /* 0x0000002c002c7309 */ /* 0x000e240000000000 */
[----:B0-----:R-:W-:Y:S01]  /*5000*/  IMAD.MOV.U32 R16, RZ, RZ, R44 ;  /* 0x000000ffff107224 */ /* 0x001fe200078e002c */
[----:B------:R-:W-:-:S13]  /*5010*/  ISETP.GE.AND P0, PT, R36, R44, PT ;  /* 0x0000002c2400720c */ /* 0x000fda0003f06270 */
[----:B------:R-:W-:Y:S05]  /*5020*/  WARPSYNC.COLLECTIVE R19, `(.L_x_163) ;  /* 0x0000000013087348 */ /* 0x000fea0003c00000 */
[----:B------:R0:W1:Y:S02]  /*5030*/  SHFL.DOWN P2, R20, R18, R17, R16 ;  /* 0x0800001112147389 */ /* 0x0000640000040010 */
[----:B01----:R-:W-:Y:S05]  /*5040*/  ENDCOLLECTIVE ;  /* 0x000000000000791b */ /* 0x003fea0003800000 */
.L_x_163:
[----:B------:R-:W-:Y:S01]  /*5050*/  IMAD.MOV.U32 R17, RZ, RZ, 0x2 ;  /* 0x00000002ff117424 */ /* 0x000fe200078e00ff */
[----:B------:R-:W-:-:S05]  /*5060*/  SEL R20, R20, RZ, !P0 ;  /* 0x000000ff14147207 */ /* 0x000fca0004000000 */
[----:B------:R-:W-:Y:S02]  /*5070*/  IMAD.IADD R35, R20, 0x1, R25 ;  /* 0x0000000114237824 */ /* 0x000fe400078e0219 */
[----:B------:R-:W-:Y:S02]  /*5080*/  VIADD R25, R36, 0x2 ;  /* 0x0000000224197836 */ /* 0x000fe40000000000 */
[----:B------:R-:W-:-:S03]  /*5090*/  IMAD.MOV.U32 R18, RZ, RZ, R35 ;  /* 0x000000ffff127224 */ /* 0x000fc600078e0023 */
[----:B------:R-:W-:Y:S01]  /*50a0*/  ISETP.GT.AND P0, PT, R25, R44, PT ;  /* 0x0000002c1900720c */ /* 0x000fe20003f04270 */
[----:B------:R-:W-:-:S12]  /*50b0*/  VIADD R25, R36, 0x4 ;  /* 0x0000000424197836 */ /* 0x000fd80000000000 */
[----:B------:R-:W-:Y:S05]  /*50c0*/  WARPSYNC.COLLECTIVE R19, `(.L_x_164) ;  /* 0x0000000013087348 */ /* 0x000fea0003c00000 */
[----:B------:R0:W1:Y:S02]  /*50d0*/  SHFL.DOWN P2, R20, R18, R17, R16 ;  /* 0x0800001112147389 */ /* 0x0000640000040010 */
[----:B01----:R-:W-:Y:S05]  /*50e0*/  ENDCOLLECTIVE ;  /* 0x000000000000791b */ /* 0x003fea0003800000 */
.L_x_164:
        /* <DEDUP_REMOVED lines=9> */
.L_x_165:
        /* <DEDUP_REMOVED lines=8> */
.L_x_166:
[----:B------:R-:W-:Y:S01]  /*5200*/  IMAD.MOV.U32 R17, RZ, RZ, 0x10 ;  /* 0x00000010ff117424 */ /* 0x000fe200078e00ff */
[----:B------:R-:W-:Y:S02]  /*5210*/  SEL R20, R20, RZ, !P0 ;  /* 0x000000ff14147207 */ /* 0x000fe40004000000 */
[----:B------:R-:W-:-:S03]  /*5220*/  ISETP.NE.AND P0, PT, R24, 0x65, PT ;  /* 0x000000651800780c */ /* 0x000fc60003f05270 */
[----:B------:R-:W-:Y:S02]  /*5230*/  IMAD.IADD R26, R25, 0x1, R20 ;  /* 0x00000001191a7824 */ /* 0x000fe400078e0214 */
[----:B------:R-:W-:Y:S02]  /*5240*/  VIADD R25, R36, 0x10 ;  /* 0x0000001024197836 */ /* 0x000fe40000000000 */
[----:B------:R-:W-:-:S03]  /*5250*/  IMAD.MOV.U32 R18, RZ, RZ, R26 ;  /* 0x000000ffff127224 */ /* 0x000fc600078e001a */
[----:B------:R-:W-:-:S13]  /*5260*/  ISETP.GT.AND P3, PT, R25, R44, PT ;  /* 0x0000002c1900720c */ /* 0x000fda0003f64270 */
[----:B------:R-:W-:Y:S05]  /*5270*/  WARPSYNC.COLLECTIVE R19, `(.L_x_167) ;  /* 0x0000000013087348 */ /* 0x000fea0003c00000 */
[----:B------:R0:W1:Y:S02]  /*5280*/  SHFL.DOWN P2, R20, R18, R17, R16 ;  /* 0x0800001112147389 */ /* 0x0000640000040010 */
[----:B01----:R-:W-:Y:S05]  /*5290*/  ENDCOLLECTIVE ;  /* 0x000000000000791b */ /* 0x003fea0003800000 */
.L_x_167:
[----:B------:R-:W-:Y:S05]  /*52a0*/  WARPSYNC.COLLECTIVE R19, `(.L_x_168) ;  /* 0x0000000013087348 */ /* 0x000fea0003c00000 */
[----:B------:R-:W-:Y:S01]  /*52b0*/  VOTE.ALL P0, P0 ;  /* 0x0000000000ff7806 */ /* 0x000fe20000000000 */
[----:B------:R-:W-:-:S12]  /*52c0*/  ENDCOLLECTIVE ;  /* 0x000000000000791b */ /* 0x000fd80003800000 */
.L_x_168:
[----:B------:R-:W0:Y:S01]  /*52d0*/  LDC.64 R16, c[0x0][0x390] ;  /* 0x0000e400ff107b82 */ /* 0x000e220000000a00 */
[----:B------:R-:W-:-:S05]  /*52e0*/  SEL R25, R20, RZ, !P3 ;  /* 0x000000ff14197207 */ /* 0x000fca0005800000 */
[----:B------:R-:W-:Y:S01]  /*52f0*/  IMAD.IADD R26, R26, 0x1, R25 ;  /* 0x000000011a1a7824 */ /* 0x000fe200078e0219 */
[----:B0-----:R-:W-:-:S05]  /*5300*/  IADD3 R35, P2, PT, R16, 0x100, RZ ;  /* 0x0000010010237810 */ /* 0x001fca0007f5e0ff */
[----:B------:R-:W-:Y:S01]  /*5310*/  IMAD.X R39, RZ, RZ, R17, P2 ;  /* 0x000000ffff277224 */ /* 0x000fe200010e0611 */
[----:B------:R-:W-:Y:S07]  /*5320*/  BRA `(.L_x_169) ;  /* 0xffffffe000907947 */ /* 0x000fee000383ffff */
.L_x_119:
[----:B------:R-:W-:Y:S01]  /*5330*/  BSSY B0, `(.L_x_170) ;  /* 0x0000006000007945 */ /* 0x000fe20003800000 */
[----:B------:R-:W-:Y:S01]  /*5340*/  PLOP3.LUT P0, PT, P0, PT, PT, 0x8, 0x80 ;  /* 0x000000000080781c */ /* 0x000fe2000070e170 */
[----:B------:R-:W-:-:S12]  /*5350*/  IMAD.MOV.U32 R19, RZ, RZ, -0x1 ;  /* 0xffffffffff137424 */ /* 0x000fd800078e00ff */
[----:B------:R-:W-:Y:S05]  /*5360*/  WARPSYNC.COLLECTIVE R19, `(.L_x_171) ;  /* 0x0000000013087348 */ /* 0x000fea0003c00000 */
[----:B------:R-:W-:Y:S01]  /*5370*/  VOTE.ANY P0, P0 ;  /* 0x0000000000ff7806 */ /* 0x000fe20000000100 */
[----:B------:R-:W-:-:S12]  /*5380*/  ENDCOLLECTIVE ;  /* 0x000000000000791b */ /* 0x000fd80003800000 */
.L_x_171:
[----:B------:R-:W-:Y:S05]  /*5390*/  BSYNC B0 ;  /* 0x0000000000007941 */ /* 0x000fea0003800000 */
.L_x_170:
[----:B------:R-:W-:Y:S05]  /*53a0*/  BRA `(.L_x_172) ;  /* 0xffffffe000a07947 */ /* 0x000fea000383ffff */
.L_x_121:
[----:B------:R-:W-:Y:S01]  /*53b0*/  BSSY B0, `(.L_x_173) ;  /* 0x0000006000007945 */ /* 0x000fe20003800000 */
[----:B------:R-:W-:Y:S01]  /*53c0*/  PLOP3.LUT P0, PT, P0, PT, PT, 0x8, 0x80 ;  /* 0x000000000080781c */ /* 0x000fe2000070e170 */
[----:B------:R-:W-:-:S12]  /*53d0*/  IMAD.MOV.U32 R19, RZ, RZ, -0x1 ;  /* 0xffffffffff137424 */ /* 0x000fd800078e00ff */
[----:B------:R-:W-:Y:S05]  /*53e0*/  WARPSYNC.COLLECTIVE R19, `(.L_x_174) ;  /* 0x0000000013087348 */ /* 0x000fea0003c00000 */
[----:B------:R-:W-:Y:S01]  /*53f0*/  VOTE.ANY P0, P0 ;  /* 0x0000000000ff7806 */ /* 0x000fe20000000100 */
[----:B------:R-:W-:-:S12]  /*5400*/  ENDCOLLECTIVE ;  /* 0x000000000000791b */ /* 0x000fd80003800000 */
.L_x_174:
[----:B------:R-:W-:Y:S05]  /*5410*/  BSYNC B0 ;  /* 0x0000000000007941 */ /* 0x000fea0003800000 */
.L_x_173:
[----:B------:R-:W-:Y:S05]  /*5420*/  BRA `(.L_x_175) ;  /* 0xffffffe000f47947 */ /* 0x000fea000383ffff */
.L_x_123:
[----:B------:R-:W-:Y:S01]  /*5430*/  BSSY B0, `(.L_x_176) ;  /* 0x0000006000007945 */ /* 0x000fe20003800000 */
[----:B------:R-:W-:Y:S01]  /*5440*/  PLOP3.LUT P0, PT, P0, PT, PT, 0x8, 0x80 ;  /* 0x000000000080781c */ /* 0x000fe2000070e170 */
[----:B------:R-:W-:-:S12]  /*5450*/  IMAD.MOV.U32 R19, RZ, RZ, -0x1 ;  /* 0xffffffffff137424 */ /* 0x000fd800078e00ff */
[----:B------:R-:W-:Y:S05]  /*5460*/  WARPSYNC.COLLECTIVE R19, `(.L_x_177) ;  /* 0x0000000013087348 */ /* 0x000fea0003c00000 */
[----:B------:R-:W-:Y:S01]  /*5470*/  VOTE.ANY R19, PT, P0 ;  /* 0x0000000000137806 */ /* 0x000fe200000e0100 */
[----:B------:R-:W-:Y:S06]  /*5480*/  ENDCOLLECTIVE ;  /* 0x000000000000791b */ /* 0x000fec0003800000 */
.L_x_177:
[----:B------:R-:W-:Y:S05]  /*5490*/  BSYNC B0 ;  /* 0x0000000000007941 */ /* 0x000fea0003800000 */
.L_x_176:
[----:B------:R-:W-:Y:S01]  /*54a0*/  LOP3.LUT R19, R19, 0x80000000, R53, 0xec, !PT ;  /* 0x8000000013137812 */ /* 0x000fe200078eec35 */
[----:B------:R-:W-:Y:S02]  /*54b0*/  IMAD.MOV.U32 R18, RZ, RZ, R25 ;  /* 0x000000ffff127224 */ /* 0x000fe400078e0019 */
[----:B------:R-:W-:Y:S02]  /*54c0*/  IMAD.MOV.U32 R17, RZ, RZ, 0x1 ;  /* 0x00000001ff117424 */ /* 0x000fe400078e00ff */
[----:B------:R-:W-:Y:S02]  /*54d0*/  VIADD R16, R19, 0xffffffff ;  /* 0xffffffff13107836 */ /* 0x000fe40000000000 */
[----:B------:R-:W-:-:S03]  /*54e0*/  VIADD R21, R21, 0xffffffe0 ;  /* 0xffffffe015157836 */ /* 0x000fc60000000000 */
[----:B------:R-:W-:Y:S01]  /*54f0*/  LOP3.LUT R16, R19, R16, RZ, 0xc, !PT ;  /* 0x0000001013107212 */ /* 0x000fe200078e0cff */
[----:B------:R-:W-:-:S05]  /*5500*/  IMAD.MOV.U32 R19, RZ, RZ, -0x1 ;  /* 0xffffffffff137424 */ /* 0x000fca00078e00ff */
[----:B------:R-:W0:Y:S02]  /*5510*/  POPC R16, R16 ;  /* 0x0000001000107309 */ /* 0x000e240000000000 */
[----:B0-----:R-:W-:Y:S05]  /*5520*/  WARPSYNC.COLLECTIVE R19, `(.L_x_178) ;  /* 0x0000000013087348 */ /* 0x001fea0003c00000 */
[----:B0-----:R0:W1:Y:S02]  /*5530*/  SHFL.DOWN P2, R20, R18, R17, R16 ;  /* 0x0800001112147389 */ /* 0x0010640000040010 */
[----:B01----:R-:W-:Y:S05]  /*5540*/  ENDCOLLECTIVE ;  /* 0x000000000000791b */ /* 0x003fea0003800000 */
.L_x_178:
        /* <DEDUP_REMOVED lines=10> */
.L_x_179:
        /* <DEDUP_REMOVED lines=9> */
.L_x_180:
        /* <DEDUP_REMOVED lines=9> */
.L_x_181:
[----:B------:R-:W-:Y:S01]  /*5710*/  IMAD.MOV.U32 R17, RZ, RZ, 0x10 ;  /* 0x00000010ff117424 */ /* 0x000fe200078e00ff */
[----:B------:R-:W-:-:S05]  /*5720*/  SEL R20, R20, RZ, !P0 ;  /* 0x000000ff14147207 */ /* 0x000fca0004000000 */
[----:B------:R-:W-:-:S04]  /*5730*/  IMAD.IADD R25, R25, 0x1, R20 ;  /* 0x0000000119197824 */ /* 0x000fc800078e0214 */
[----:B------:R-:W-:-:S07]  /*5740*/  IMAD.MOV.U32 R18, RZ, RZ, R25 ;  /* 0x000000ffff127224 */ /* 0x000fce00078e0019 */
[----:B------:R-:W-:Y:S05]  /*5750*/  WARPSYNC.COLLECTIVE R19, `(.L_x_182) ;  /* 0x0000000013087348 */ /* 0x000fea0003c00000 */
[----:B------:R0:W1:Y:S02]  /*5760*/  SHFL.DOWN P2, R20, R18, R17, R16 ;  /* 0x0800001112147389 */ /* 0x0000640000040010 */
[----:B01----:R-:W-:Y:S05]  /*5770*/  ENDCOLLECTIVE ;  /* 0x000000000000791b */ /* 0x003fea0003800000 */
.L_x_182:
[----:B------:R-:W-:-:S05]  /*5780*/  VIADD R17, R36, 0x10 ;  /* 0x0000001024117836 */ /* 0x000fca0000000000 */
[----:B------:R-:W-:-:S04]  /*5790*/  ISETP.GT.AND P0, PT, R17, R16, PT ;  /* 0x000000101100720c */ /* 0x000fc80003f04270 */
[----:B------:R-:W-:Y:S02]  /*57a0*/  SEL R20, R20, RZ, !P0 ;  /* 0x000000ff14147207 */ /* 0x000fe40004000000 */
[----:B------:R-:W-:Y:S02]  /*57b0*/  ISETP.NE.AND P0, PT, R24, 0x65, PT ;  /* 0x000000651800780c */ /* 0x000fe40003f05270 */
[----:B------:R-:W-:-:S11]  /*57c0*/  IADD3 R26, PT, PT, R25, R20, R26 ;  /* 0x00000014191a7210 */ /* 0x000fd60007ffe01a */
[----:B------:R-:W-:Y:S05]  /*57d0*/  WARPSYNC.COLLECTIVE R19, `(.L_x_183) ;  /* 0x0000000013087348 */ /* 0x000fea0003c00000 */
[----:B------:R-:W-:Y:S01]  /*57e0*/  VOTE.ALL P0, P0 ;  /* 0x0000000000ff7806 */ /* 0x000fe20000000000 */
[----:B------:R-:W-:-:S12]  /*57f0*/  ENDCOLLECTIVE ;  /* 0x000000000000791b */ /* 0x000fd80003800000 */
.L_x_183:
[----:B------:R-:W-:Y:S05]  /*5800*/  BRA `(.L_x_184) ;  /* 0xffffffe0008c7947 */ /* 0x000fea000383ffff */
.L_x_185:
        /* <DEDUP_REMOVED lines=15> */
.L_x_408:


//--------------------- .text._ZN3cub18CUB_300001_SM_10006detail4scan20DeviceScanInitKernelINS0_13ScanTileStateIiLb1EEEEEvT_i --------------------------
	.section	.text._ZN3cub18CUB_300001_SM_10006detail4scan20DeviceScanInitKernelINS0_13ScanTileStateIiLb1EEEEEvT_i,"ax",@progbits
	.align	128
        .global         _ZN3cub18CUB_300001_SM_10006detail4scan20DeviceScanInitKernelINS0_13ScanTileStateIiLb1EEEEEvT_i
        .type           _ZN3cub18CUB_300001_SM_10006detail4scan20DeviceScanInitKernelINS0_13ScanTileStateIiLb1EEEEEvT_i,@function
        .size           _ZN3cub18CUB_300001_SM_10006detail4scan20DeviceScanInitKernelINS0_13ScanTileStateIiLb1EEEEEvT_i,(.L_x_409 - _ZN3cub18CUB_300001_SM_10006detail4scan20DeviceScanInitKernelINS0_13ScanTileStateIiLb1EEEEEvT_i)
        .other          _ZN3cub18CUB_300001_SM_10006detail4scan20DeviceScanInitKernelINS0_13ScanTileStateIiLb1EEEEEvT_i,@"STO_CUDA_ENTRY STV_DEFAULT"
_ZN3cub18CUB_300001_SM_10006detail4scan20DeviceScanInitKernelINS0_13ScanTileStateIiLb1EEEEEvT_i:
.text._ZN3cub18CUB_300001_SM_10006detail4scan20DeviceScanInitKernelINS0_13ScanTileStateIiLb1EEEEEvT_i:
[----:B------:R-:W-:Y:S01]  /*0000*/  LDC R1, c[0x0][0x37c] ;  /* 0x0000df00ff017b82 */ /* 0x000fe20000000800 */
[----:B------:R-:W0:Y:S07]  /*0010*/  S2R R0, SR_TID.X ;  /* 0x0000000000007919 */ /* 0x000e2e0000002100 */
[----:B------:R-:W1:Y:S01]  /*0020*/  S2UR UR6, SR_CTAID.X ;  /* 0x00000000000679c3 */ /* 0x000e620000002500 */
[----:B------:R-:W2:Y:S07]  /*0030*/  LDCU UR4, c[0x0][0x388] ;  /* 0x00007100ff0477ac */ /* 0x000eae0008000800 */
[----:B------:R-:W1:Y:S01]  /*0040*/  LDC R5, c[0x0][0x360] ;  /* 0x0000d800ff057b82 */ /* 0x000e620000000800 */
[----:B0-----:R-:W-:Y:S01]  /*0050*/  ISETP.GT.U32.AND P0, PT, R0, 0x1f, PT ;  /* 0x0000001f0000780c */ /* 0x001fe20003f04070 */
[----:B-1----:R-:W-:-:S03]  /*0060*/  IMAD R5, R5, UR6, R0 ;  /* 0x0000000605057c24 */ /* 0x002fc6000f8e0200 */
[----:B------:R-:W-:Y:S02]  /*0070*/  ISETP.NE.OR P0, PT, RZ, UR6, P0 ;  /* 0x00000006ff007c0c */ /* 0x000fe40008705670 */
[----:B--2---:R-:W-:Y:S01]  /*0080*/  ISETP.GE.AND P1, PT, R5, UR4, PT ;  /* 0x0000000405007c0c */ /* 0x004fe2000bf26270 */
[----:B------:R-:W0:-:S12]  /*0090*/  LDCU.64 UR4, c[0x0][0x358] ;  /* 0x00006b00ff0477ac */ /* 0x000e180008000a00 */
[----:B------:R-:W1:Y:S01]  /*00a0*/  @!P1 LDC.64 R2, c[0x0][0x380] ;  /* 0x0000e000ff029b82 */ /* 0x000e620000000a00 */
[----:B------:R-:W-:Y:S01]  /*00b0*/  @!P1 MOV R4, 0x63 ;  /* 0x0000006300049802 */ /* 0x000fe20000000f00 */
[----:B-1----:R-:W-:-:S04]  /*00c0*/  @!P1 IMAD.WIDE R2, R5, 0x8, R2 ;  /* 0x0000000805029825 */ /* 0x002fc800078e0202 */
[----:B------:R-:W-:-:S05]  /*00d0*/  HFMA2 R5, -RZ, RZ, 0, 0 ;  /* 0x00000000ff057431 */ /* 0x000fca00000001ff */
[----:B0-----:R0:W-:Y:S01]  /*00e0*/  @!P1 STG.E.64 desc[UR4][R2.64+0x100], R4 ;  /* 0x0001000402009986 */ /* 0x0011e2000c101b04 */
[----:B------:R-:W-:Y:S05]  /*00f0*/  @P0 EXIT ;  /* 0x000000000000094d */ /* 0x000fea0003800000 */
[----:B0-----:R-:W0:Y:S02]  /*0100*/  LDC.64 R2, c[0x0][0x380] ;  /* 0x0000e000ff027b82 */ /* 0x001e240000000a00 */
[----:B0-----:R-:W-:-:S05]  /*0110*/  IMAD.WIDE.U32 R2, R0, 0x8, R2 ;  /* 0x0000000800027825 */ /* 0x001fca00078e0002 */
[----:B------:R-:W-:Y:S01]  /*0120*/  STG.E.64 desc[UR4][R2.64], RZ ;  /* 0x000000ff02007986 */ /* 0x000fe2000c101b04 */
[----:B------:R-:W-:Y:S05]  /*0130*/  EXIT ;  /* 0x000000000000794d */ /* 0x000fea0003800000 */
.L_x_186:
        /* <DEDUP_REMOVED lines=12> */
.L_x_409:


//--------------------- .text._ZN3cub18CUB_300001_SM_10006detail11EmptyKernelIvEEvv --------------------------
	.section	.text._ZN3cub18CUB_300001_SM_10006detail11EmptyKernelIvEEvv,"ax",@progbits
	.align	128
        .global         _ZN3cub18CUB_300001_SM_10006detail11EmptyKernelIvEEvv
        .type           _ZN3cub18CUB_300001_SM_10006detail11EmptyKernelIvEEvv,@function
        .size           _ZN3cub18CUB_300001_SM_10006detail11EmptyKernelIvEEvv,(.L_x_410 - _ZN3cub18CUB_300001_SM_10006detail11EmptyKernelIvEEvv)
        .other          _ZN3cub18CUB_300001_SM_10006detail11EmptyKernelIvEEvv,@"STO_CUDA_ENTRY STV_DEFAULT"
_ZN3cub18CUB_300001_SM_10006detail11EmptyKernelIvEEvv:
.text._ZN3cub18CUB_300001_SM_10006detail11EmptyKernelIvEEvv:
[----:B------:R-:W-:Y:S01]  /*0000*/  LDC R1, c[0x0][0x37c] ;  /* 0x0000df00ff017b82 */ /* 0x000fe20000000800 */
[----:B------:R-:W-:Y:S05]  /*0010*/  EXIT ;  /* 0x000000000000794d */ /* 0x000fea0003800000 */
.L_x_187:
        /* <DEDUP_REMOVED lines=14> */
.L_x_410:


//--------------------- .text._Z24block_spgemm_2d_half_mmaPKiS0_PK6__halfS0_S0_S3_S0_S0_PS1_S1_S1_ --------------------------
	.section	.text._Z24block_spgemm_2d_half_mmaPKiS0_PK6__halfS0_S0_S3_S0_S0_PS1_S1_S1_,"ax",@progbits
	.align	128
        .global         _Z24block_spgemm_2d_half_mmaPKiS0_PK6__halfS0_S0_S3_S0_S0_PS1_S1_S1_
        .type           _Z24block_spgemm_2d_half_mmaPKiS0_PK6__halfS0_S0_S3_S0_S0_PS1_S1_S1_,@function
        .size           _Z24block_spgemm_2d_half_mmaPKiS0_PK6__halfS0_S0_S3_S0_S0_PS1_S1_S1_,(.L_x_411 - _Z24block_spgemm_2d_half_mmaPKiS0_PK6__halfS0_S0_S3_S0_S0_PS1_S1_S1_)
        .other          _Z24block_spgemm_2d_half_mmaPKiS0_PK6__halfS0_S0_S3_S0_S0_PS1_S1_S1_,@"STO_CUDA_ENTRY STV_DEFAULT"
_Z24block_spgemm_2d_half_mmaPKiS0_PK6__halfS0_S0_S3_S0_S0_PS1_S1_S1_:
.text._Z24block_spgemm_2d_half_mmaPKiS0_PK6__halfS0_S0_S3_S0_S0_PS1_S1_S1_:
[----:B------:R-:W0:Y:S01]  /*0000*/  LDC R1, c[0x0][0x37c] ;  /* 0x0000df00ff017b82 */ /* 0x000e220000000800 */
[----:B------:R-:W1:Y:S07]  /*0010*/  S2R R24, SR_TID.X ;  /* 0x0000000000187919 */ /* 0x000e6e0000002100 */
[----:B------:R-:W2:Y:S01]  /*0020*/  LDC.64 R30, c[0x0][0x380] ;  /* 0x0000e000ff1e7b82 */ /* 0x000ea20000000a00 */
[----:B------:R-:W3:Y:S01]  /*0030*/  LDCU.64 UR8, c[0x0][0x358] ;  /* 0x00006b00ff0877ac */ /* 0x000ee20008000a00 */
[----:B0-----:R-:W-:Y:S01]  /*0040*/  VIADD R1, R1, 0xfffff9a0 ;  /* 0xfffff9a001017836 */ /* 0x001fe20000000000 */
[----:B-1----:R-:W-:-:S05]  /*0050*/  SHF.R.U32.HI R44, RZ, 0x6, R24 ;  /* 0x00000006ff2c7819 */ /* 0x002fca0000011618 */
[----:B------:R-:W-:-:S04]  /*0060*/  IMAD.SHL.U32 R3, R44, 0x4, RZ ;  /* 0x000000042c037824 */ /* 0x000fc800078e00ff */
[----:B--2---:R-:W-:-:S05]  /*0070*/  IMAD.WIDE.U32 R30, R3, 0x4, R30 ;  /* 0x00000004031e7825 */ /* 0x004fca00078e001e */
[----:B---3--:R-:W2:Y:S04]  /*0080*/  LDG.E R36, desc[UR8][R30.64] ;  /* 0x000000081e247981 */ /* 0x008ea8000c1e1900 */
[----:B------:R-:W2:Y:S01]  /*0090*/  LDG.E R29, desc[UR8][R30.64+0x4] ;  /* 0x000004081e1d7981 */ /* 0x000ea2000c1e1900 */
[C---:B------:R-:W-:Y:S01]  /*00a0*/  R2UR UR6, R1.reuse ;  /* 0x00000000010672ca */ /* 0x040fe200000e0000 */
[C---:B------:R-:W-:Y:S01]  /*00b0*/  IMAD.SHL.U32 R28, R24.reuse, 0x2, RZ ;  /* 0x00000002181c7824 */ /* 0x040fe200078e00ff */
[----:B------:R-:W-:Y:S01]  /*00c0*/  SHF.R.U32.HI R0, RZ, 0x3, R24 ;  /* 0x00000003ff007819 */ /* 0x000fe20000011618 */
[----:B------:R0:W-:Y:S01]  /*00d0*/  STL.128 [R1], RZ ;  /* 0x000000ff01007387 */ /* 0x0001e20000100c00 */
[----:B------:R-:W-:Y:S01]  /*00e0*/  LOP3.LUT R4, R24, 0x1f, RZ, 0xc0, !PT ;  /* 0x0000001f18047812 */ /* 0x000fe200078ec0ff */
[----:B------:R-:W-:Y:S01]  /*00f0*/  BSSY.RECONVERGENT B0, `(.L_x_188) ;  /* 0x00000de000007945 */ /* 0x000fe20003800200 */
[----:B------:R-:W-:Y:S01]  /*0100*/  LOP3.LUT R0, R0, 0x4, RZ, 0xc0, !PT ;  /* 0x0000000400007812 */ /* 0x000fe200078ec0ff */
[----:B------:R0:W-:Y:S01]  /*0110*/  STL.128 [R1+0x10], RZ ;  /* 0x000010ff01007387 */ /* 0x0001e20000100c00 */
[----:B------:R-:W-:Y:S01]  /*0120*/  SHF.R.U32.HI R6, RZ, 0x2, R4 ;  /* 0x00000002ff067819 */ /* 0x000fe20000011604 */
[----:B------:R-:W-:Y:S01]  /*0130*/  IMAD.MOV.U32 R26, RZ, RZ, R1 ;  /* 0x000000ffff1a7224 */ /* 0x000fe200078e0001 */
[----:B------:R-:W-:Y:S01]  /*0140*/  SHF.R.U32.HI R43, RZ, 0x5, R24 ;  /* 0x00000005ff2b7819 */ /* 0x000fe20000011618 */
[----:B------:R0:W-:Y:S01]  /*0150*/  STL.128 [R1+0x20], RZ ;  /* 0x000020ff01007387 */ /* 0x0001e20000100c00 */
[----:B------:R-:W-:Y:S01]  /*0160*/  VIADD R7, R1, 0x160 ;  /* 0x0000016001077836 */ /* 0x000fe20000000000 */
[----:B------:R-:W-:Y:S01]  /*0170*/  UIADD3 UR4, UPT, UPT, UR6, 0x40, URZ ;  /* 0x0000004006047890 */ /* 0x000fe2000fffe0ff */
[----:B------:R-:W-:Y:S01]  /*0180*/  IMAD.MOV.U32 R42, RZ, RZ, RZ ;  /* 0x000000ffff2a7224 */ /* 0x000fe200078e00ff */
[----:B------:R0:W-:Y:S01]  /*0190*/  STL.128 [R1+0x30], RZ ;  /* 0x000030ff01007387 */ /* 0x0001e20000100c00 */
[----:B------:R-:W-:Y:S01]  /*01a0*/  UIADD3 UR10, UPT, UPT, UR6, 0x80, URZ ;  /* 0x00000080060a7890 */ /* 0x000fe2000fffe0ff */
[----:B------:R-:W-:Y:S01]  /*01b0*/  IMAD.MOV.U32 R25, RZ, RZ, RZ ;  /* 0x000000ffff197224 */ /* 0x000fe200078e00ff */
[----:B------:R-:W-:Y:S01]  /*01c0*/  UIADD3 UR11, UPT, UPT, UR6, 0xc0, URZ ;  /* 0x000000c0060b7890 */ /* 0x000fe2000fffe0ff */
[----:B------:R0:W-:Y:S01]  /*01d0*/  STL.128 [R1+0x40], RZ ;  /* 0x000040ff01007387 */ /* 0x0001e20000100c00 */
[----:B------:R-:W-:Y:S01]  /*01e0*/  UIADD3 UR12, UPT, UPT, UR6, 0x100, URZ ;  /* 0x00000100060c7890 */ /* 0x000fe2000fffe0ff */
[----:B------:R-:W-:Y:S01]  /*01f0*/  LOP3.LUT R43, R43, 0x1, RZ, 0xc0, !PT ;  /* 0x000000012b2b7812 */ /* 0x000fe200078ec0ff */
[----:B------:R-:W-:Y:S01]  /*0200*/  UIADD3 UR13, UPT, UPT, UR6, 0x120, URZ ;  /* 0x00000120060d7890 */ /* 0x000fe2000fffe0ff */
[----:B------:R0:W-:Y:S01]  /*0210*/  STL.128 [R1+0x50], RZ ;  /* 0x000050ff01007387 */ /* 0x0001e20000100c00 */
[----:B------:R-:W-:Y:S01]  /*0220*/  LOP3.LUT R28, R28, 0x6, RZ, 0xc0, !PT ;  /* 0x000000061c1c7812 */ /* 0x000fe200078ec0ff */
[----:B------:R-:W-:-:S02]  /*0230*/  VIADD R2, R0, 0x4 ;  /* 0x0000000400027836 */ /* 0x000fc40000000000 */
[----:B------:R0:W-:Y:S01]  /*0240*/  STL.128 [R1+0x60], RZ ;  /* 0x000060ff01007387 */ /* 0x0001e20000100c00 */
[----:B------:R-:W-:-:S03]  /*0250*/  IMAD.SHL.U32 R27, R6, 0x10, RZ ;  /* 0x00000010061b7824 */ /* 0x000fc600078e00ff */
[----:B------:R0:W-:Y:S04]  /*0260*/  STL.128 [R1+0x70], RZ ;  /* 0x000070ff01007387 */ /* 0x0001e80000100c00 */
        /* <DEDUP_REMOVED lines=9> */
[----:B------:R0:W-:Y:S04]  /*0300*/  STL [R1+0x110], RZ ;  /* 0x000110ff01007387 */ /* 0x0001e80000100800 */
[----:B------:R0:W-:Y:S04]  /*0310*/  STL.128 [R1+0x120], RZ ;  /* 0x000120ff01007387 */ /* 0x0001e80000100c00 */
[----:B------:R0:W-:Y:S04]  /*0320*/  STL.128 [R1+0x130], RZ ;  /* 0x000130ff01007387 */ /* 0x0001e80000100c00 */
[----:B------:R0:W-:Y:S04]  /*0330*/  STL.128 [R1+0x140], RZ ;  /* 0x000140ff01007387 */ /* 0x0001e80000100c00 */
[----:B------:R0:W-:Y:S01]  /*0340*/  STL.128 [R1+0x150], RZ ;  /* 0x000150ff01007387 */ /* 0x0001e20000100c00 */
[----:B--2---:R-:W-:-:S13]  /*0350*/  ISETP.GE.AND P0, PT, R36, R29, PT ;  /* 0x0000001d2400720c */ /* 0x004fda0003f06270 */
[----:B0-----:R-:W-:Y:S05]  /*0360*/  @P0 BRA `(.L_x_189) ;  /* 0x0000000800d80947 */ /* 0x001fea0003800000 */
[----:B------:R-:W-:Y:S01]  /*0370*/  IMAD.IADD R5, R29, 0x1, -R36 ;  /* 0x000000011d057824 */ /* 0x000fe200078e0a24 */
[----:B------:R-:W-:Y:S01]  /*0380*/  BSSY.RECONVERGENT B1, `(.L_x_190) ;  /* 0x0000066000017945 */ /* 0x000fe20003800200 */
[----:B------:R-:W-:Y:S01]  /*0390*/  PLOP3.LUT P0, PT, PT, PT, PT, 0x80, 0x8 ;  /* 0x000000000008781c */ /* 0x000fe20003f0f070 */
[----:B------:R-:W-:Y:S02]  /*03a0*/  IMAD.MOV.U32 R42, RZ, RZ, RZ ;  /* 0x000000ffff2a7224 */ /* 0x000fe400078e00ff */
[----:B------:R-:W-:-:S13]  /*03b0*/  ISETP.GT.AND P1, PT, R5, 0x3, PT ;  /* 0x000000030500780c */ /* 0x000fda0003f24270 */
[----:B------:R-:W-:Y:S05]  /*03c0*/  @!P1 BRA `(.L_x_191) ;  /* 0x0000000400849947 */ /* 0x000fea0003800000 */
[----:B------:R-:W-:Y:S01]  /*03d0*/  PLOP3.LUT P0, PT, PT, PT, PT, 0x8, 0x80 ;  /* 0x000000000080781c */ /* 0x000fe20003f0e170 */
[----:B------:R-:W-:-:S12]  /*03e0*/  VIADD R35, R29, 0xfffffffd ;  /* 0xfffffffd1d237836 */ /* 0x000fd80000000000 */
.L_x_192:
[----:B-1----:R-:W0:Y:S01]  /*03f0*/  LDC.64 R8, c[0x0][0x388] ;  /* 0x0000e200ff087b82 */ /* 0x002e220000000a00 */
[C---:B------:R-:W-:Y:S02]  /*0400*/  VIADD R23, R36.reuse, 0x1 ;  /* 0x0000000124177836 */ /* 0x040fe40000000000 */
[C---:B------:R-:W-:Y:S02]  /*0410*/  VIADD R19, R36.reuse, 0x2 ;  /* 0x0000000224137836 */ /* 0x040fe40000000000 */
[C---:B------:R-:W-:Y:S02]  /*0420*/  VIADD R17, R36.reuse, 0x3 ;  /* 0x0000000324117836 */ /* 0x040fe40000000000 */
[----:B0-----:R-:W-:-:S04]  /*0430*/  IMAD.WIDE R20, R36, 0x4, R8 ;  /* 0x0000000424147825 */ /* 0x001fc800078e0208 */
[--C-:B------:R-:W-:Y:S01]  /*0440*/  IMAD.WIDE R14, R23, 0x4, R8.reuse ;  /* 0x00000004170e7825 */ /* 0x100fe200078e0208 */
[----:B------:R-:W2:Y:S03]  /*0450*/  LDG.E R5, desc[UR8][R20.64] ;  /* 0x0000000814057981 */ /* 0x000ea6000c1e1900 */
[--C-:B------:R-:W-:Y:S01]  /*0460*/  IMAD.WIDE R10, R19, 0x4, R8.reuse ;  /* 0x00000004130a7825 */ /* 0x100fe200078e0208 */
[----:B------:R-:W3:Y:S04]  /*0470*/  LDG.E R32, desc[UR8][R14.64] ;  /* 0x000000080e207981 */ /* 0x000ee8000c1e1900 */
[----:B------:R-:W4:Y:S01]  /*0480*/  LDG.E R33, desc[UR8][R10.64] ;  /* 0x000000080a217981 */ /* 0x000f22000c1e1900 */
[----:B------:R-:W-:-:S05]  /*0490*/  IMAD.WIDE R12, R17, 0x4, R8 ;  /* 0x00000004110c7825 */ /* 0x000fca00078e0208 */
[----:B------:R-:W5:Y:S01]  /*04a0*/  LDG.E R34, desc[UR8][R12.64] ;  /* 0x000000080c227981 */ /* 0x000f62000c1e1900 */
[----:B--2---:R-:W-:-:S04]  /*04b0*/  ISETP.GE.AND P1, PT, R5, R2, PT ;  /* 0x000000020500720c */ /* 0x004fc80003f26270 */
[----:B------:R-:W-:Y:S02]  /*04c0*/  ISETP.LT.OR P1, PT, R5, R0, P1 ;  /* 0x000000000500720c */ /* 0x000fe40000f21670 */
[CC--:B---3--:R-:W-:Y:S02]  /*04d0*/  ISETP.GE.AND P3, PT, R32.reuse, R2.reuse, PT ;  /* 0x000000022000720c */ /* 0x0c8fe40003f66270 */
[C---:B----4-:R-:W-:Y:S02]  /*04e0*/  ISETP.GE.AND P2, PT, R33.reuse, R2, PT ;  /* 0x000000022100720c */ /* 0x050fe40003f46270 */
[-C--:B------:R-:W-:Y:S02]  /*04f0*/  ISETP.LT.OR P3, PT, R32, R0.reuse, P3 ;  /* 0x000000002000720c */ /* 0x080fe40001f61670 */
[----:B------:R-:W-:Y:S02]  /*0500*/  ISETP.LT.OR P2, PT, R33, R0, P2 ;  /* 0x000000002100720c */ /* 0x000fe40001741670 */
[----:B-----5:R-:W-:-:S03]  /*0510*/  ISETP.GE.AND P4, PT, R34, R2, PT ;  /* 0x000000022200720c */ /* 0x020fc60003f86270 */
[----:B------:R-:W0:Y:S01]  /*0520*/  @!P1 LDC.64 R8, c[0x0][0x390] ;  /* 0x0000e400ff089b82 */ /* 0x000e220000000a00 */
[----:B------:R-:W-:Y:S01]  /*0530*/  ISETP.LT.OR P4, PT, R34, R0, P4 ;  /* 0x000000002200720c */ /* 0x000fe20002781670 */
[----:B------:R-:W-:-:S04]  /*0540*/  @!P1 IMAD.SHL.U32 R16, R36, 0x100, RZ ;  /* 0x0000010024109824 */ /* 0x000fc800078e00ff */
[----:B------:R-:W-:Y:S01]  /*0550*/  @!P3 IMAD.SHL.U32 R22, R23, 0x100, RZ ;  /* 0x000001001716b824 */ /* 0x000fe200078e00ff */
[----:B------:R-:W-:Y:S01]  /*0560*/  @!P1 LOP3.LUT R37, R16, R27, RZ, 0xfc, !PT ;  /* 0x0000001b10259212 */ /* 0x000fe200078efcff */
[----:B------:R-:W1:Y:S01]  /*0570*/  @!P3 LDC.64 R10, c[0x0][0x390] ;  /* 0x0000e400ff0abb82 */ /* 0x000e620000000a00 */
[----:B------:R-:W-:Y:S02]  /*0580*/  @!P2 IMAD.SHL.U32 R20, R19, 0x100, RZ ;  /* 0x000001001314a824 */ /* 0x000fe400078e00ff */
[----:B------:R-:W-:Y:S02]  /*0590*/  @!P1 IADD3 R37, P5, PT, R28, R37, RZ ;  /* 0x000000251c259210 */ /* 0x000fe40007fbe0ff */
[----:B------:R-:W-:Y:S02]  /*05a0*/  @!P3 LOP3.LUT R23, R22, R27, RZ, 0xfc, !PT ;  /* 0x0000001b1617b212 */ /* 0x000fe400078efcff */
[----:B------:R-:W-:Y:S01]  /*05b0*/  @!P1 LEA.HI.X.SX32 R16, R16, RZ, 0x1, P5 ;  /* 0x000000ff10109211 */ /* 0x000fe200028f0eff */
[----:B------:R-:W2:Y:S01]  /*05c0*/  @!P2 LDC.64 R14, c[0x0][0x390] ;  /* 0x0000e400ff0eab82 */ /* 0x000ea20000000a00 */
[----:B------:R-:W-:-:S02]  /*05d0*/  @!P3 IADD3 R23, P6, PT, R28, R23, RZ ;  /* 0x000000171c17b210 */ /* 0x000fc40007fde0ff */
[----:B------:R-:W-:Y:S02]  /*05e0*/  @!P2 LOP3.LUT R21, R20, R27, RZ, 0xfc, !PT ;  /* 0x0000001b1415a212 */ /* 0x000fe400078efcff */
[----:B------:R-:W-:Y:S01]  /*05f0*/  @!P3 LEA.HI.X.SX32 R38, R22, RZ, 0x1, P6 ;  /* 0x000000ff1626b211 */ /* 0x000fe200030f0eff */
[----:B------:R-:W-:Y:S02]  /*0600*/  @!P4 IMAD.SHL.U32 R22, R17, 0x100, RZ ;  /* 0x000001001116c824 */ /* 0x000fe400078e00ff */
[----:B------:R-:W3:Y:S01]  /*0610*/  @!P4 LDC.64 R12, c[0x0][0x390] ;  /* 0x0000e400ff0ccb82 */ /* 0x000ee20000000a00 */
[C---:B0-----:R-:W-:Y:S02]  /*0620*/  @!P1 LEA R18, P5, R37.reuse, R8, 0x1 ;  /* 0x0000000825129211 */ /* 0x041fe400078a08ff */
[----:B------:R-:W-:Y:S02]  /*0630*/  @!P2 IADD3 R8, P6, PT, R28, R21, RZ ;  /* 0x000000151c08a210 */ /* 0x000fe40007fde0ff */
[----:B------:R-:W-:-:S02]  /*0640*/  @!P1 LEA.HI.X R19, R37, R9, R16, 0x1, P5 ;  /* 0x0000000925139211 */ /* 0x000fc400028f0c10 */
[----:B------:R-:W-:Y:S02]  /*0650*/  @!P4 LOP3.LUT R9, R22, R27, RZ, 0xfc, !PT ;  /* 0x0000001b1609c212 */ /* 0x000fe400078efcff */
[C---:B-1----:R-:W-:Y:S02]  /*0660*/  @!P3 LEA R16, P5, R23.reuse, R10, 0x1 ;  /* 0x0000000a1710b211 */ /* 0x042fe400078a08ff */
[----:B------:R-:W-:Y:S02]  /*0670*/  @!P2 LEA.HI.X.SX32 R10, R20, RZ, 0x1, P6 ;  /* 0x000000ff140aa211 */ /* 0x000fe400030f0eff */
[----:B------:R-:W-:Y:S02]  /*0680*/  @!P3 LEA.HI.X R17, R23, R11, R38, 0x1, P5 ;  /* 0x0000000b1711b211 */ /* 0x000fe400028f0c26 */
[----:B------:R-:W4:Y:S01]  /*0690*/  @!P1 LDG.E R11, desc[UR8][R18.64+0x110] ;  /* 0x00011008120b9981 */ /* 0x000f22000c1e1900 */
[----:B--2---:R-:W-:-:S04]  /*06a0*/  @!P2 LEA R20, P5, R8, R14, 0x1 ;  /* 0x0000000e0814a211 */ /* 0x004fc800078a08ff */
[----:B------:R-:W-:Y:S02]  /*06b0*/  @!P2 LEA.HI.X R21, R8, R15, R10, 0x1, P5 ;  /* 0x0000000f0815a211 */ /* 0x000fe400028f0c0a */
[----:B------:R-:W-:Y:S01]  /*06c0*/  @!P4 IADD3 R14, P5, PT, R28, R9, RZ ;  /* 0x000000091c0ec210 */ /* 0x000fe20007fbe0ff */
[----:B------:R-:W4:Y:S03]  /*06d0*/  @!P1 LDG.E R8, desc[UR8][R18.64] ;  /* 0x0000000812089981 */ /* 0x000f26000c1e1900 */
[----:B------:R-:W-:Y:S01]  /*06e0*/  @!P4 LEA.HI.X.SX32 R22, R22, RZ, 0x1, P5 ;  /* 0x000000ff1616c211 */ /* 0x000fe200028f0eff */
[----:B------:R-:W4:Y:S01]  /*06f0*/  @!P1 LDG.E R9, desc[UR8][R18.64+0x100] ;  /* 0x0001000812099981 */ /* 0x000f22000c1e1900 */
[----:B---3--:R-:W-:-:S03]  /*0700*/  @!P4 LEA R38, P5, R14, R12, 0x1 ;  /* 0x0000000c0e26c211 */ /* 0x008fc600078a08ff */
[----:B------:R-:W4:Y:S01]  /*0710*/  @!P1 LDG.E R10, desc[UR8][R18.64+0x10] ;  /* 0x00001008120a9981 */ /* 0x000f22000c1e1900 */
[----:B------:R-:W-:-:S03]  /*0720*/  @!P4 LEA.HI.X R39, R14, R13, R22, 0x1, P5 ;  /* 0x0000000d0e27c211 */ /* 0x000fc600028f0c16 */
[----:B------:R-:W2:Y:S04]  /*0730*/  @!P3 LDG.E R12, desc[UR8][R16.64] ;  /* 0x00000008100cb981 */ /* 0x000ea8000c1e1900 */
[----:B------:R-:W2:Y:S04]  /*0740*/  @!P3 LDG.E R13, desc[UR8][R16.64+0x100] ;  /* 0x00010008100db981 */ /* 0x000ea8000c1e1900 */
[----:B------:R-:W2:Y:S04]  /*0750*/  @!P3 LDG.E R14, desc[UR8][R16.64+0x10] ;  /* 0x00001008100eb981 */ /* 0x000ea8000c1e1900 */
[----:B------:R-:W2:Y:S04]  /*0760*/  @!P3 LDG.E R15, desc[UR8][R16.64+0x110] ;  /* 0x00011008100fb981 */ /* 0x000ea8000c1e1900 */
[----:B------:R-:W3:Y:S04]  /*0770*/  @!P2 LDG.E R18, desc[UR8][R20.64+0x10] ;  /* 0x000010081412a981 */ /* 0x000ee8000c1e1900 */
[----:B------:R-:W3:Y:S04]  /*0780*/  @!P2 LDG.E R19, desc[UR8][R20.64+0x110] ;  /* 0x000110081413a981 */ /* 0x000ee8000c1e1900 */
[----:B------:R-:W3:Y:S04]  /*0790*/  @!P2 LDG.E R16, desc[UR8][R20.64] ;  /* 0x000000081410a981 */ /* 0x000ee8000c1e1900 */
[----:B------:R-:W3:Y:S04]  /*07a0*/  @!P2 LDG.E R17, desc[UR8][R20.64+0x100] ;  /* 0x000100081411a981 */ /* 0x000ee8000c1e1900 */
[----:B------:R-:W5:Y:S04]  /*07b0*/  @!P4 LDG.E R22, desc[UR8][R38.64+0x10] ;  /* 0x000010082616c981 */ /* 0x000f68000c1e1900 */
[----:B------:R-:W5:Y:S04]  /*07c0*/  @!P4 LDG.E R23, desc[UR8][R38.64+0x110] ;  /* 0x000110082617c981 */ /* 0x000f68000c1e1900 */
[----:B------:R-:W5:Y:S04]  /*07d0*/  @!P4 LDG.E R20, desc[UR8][R38.64] ;  /* 0x000000082614c981 */ /* 0x000f68000c1e1900 */
[----:B------:R0:W5:Y:S01]  /*07e0*/  @!P4 LDG.E R21, desc[UR8][R38.64+0x100] ;  /* 0x000100082615c981 */ /* 0x000162000c1e1900 */
[----:B------:R-:W-:-:S02]  /*07f0*/  @!P1 IMAD R40, R25, 0x4, R26 ;  /* 0x0000000419289824 */ /* 0x000fc400078e021a */
[C---:B------:R-:W-:Y:S02]  /*0800*/  @!P1 IMAD R37, R25.reuse, 0x10, R7 ;  /* 0x0000001019259824 */ /* 0x040fe400078e0207 */
[----:B------:R-:W-:-:S04]  /*0810*/  @!P1 VIADD R25, R25, 0x1 ;  /* 0x0000000119199836 */ /* 0x000fc80000000000 */
[C---:B------:R-:W-:Y:S02]  /*0820*/  @!P3 IMAD R41, R25.reuse, 0x4, R26 ;  /* 0x000000041929b824 */ /* 0x040fe400078e021a */
[C-C-:B------:R-:W-:Y:S02]  /*0830*/  @!P3 IMAD R45, R25.reuse, 0x10, R7.reuse ;  /* 0x00000010192db824 */ /* 0x140fe400078e0207 */
[----:B------:R-:W-:Y:S02]  /*0840*/  @!P3 VIADD R25, R25, 0x1 ;  /* 0x000000011919b836 */ /* 0x000fe40000000000 */
[----:B------:R-:W-:Y:S02]  /*0850*/  @!P1 IMAD.IADD R5, R5, 0x1, -R0 ;  /* 0x0000000105059824 */ /* 0x000fe400078e0a00 */
[C---:B0-----:R-:W-:Y:S02]  /*0860*/  @!P2 IMAD R38, R25.reuse, 0x4, R26 ;  /* 0x000000041926a824 */ /* 0x041fe400078e021a */
[----:B------:R-:W-:-:S02]  /*0870*/  @!P2 IMAD R39, R25, 0x10, R7 ;  /* 0x000000101927a824 */ /* 0x000fc400078e0207 */
[--C-:B------:R-:W-:Y:S02]  /*0880*/  @!P3 IMAD.IADD R32, R32, 0x1, -R0.reuse ;  /* 0x000000012020b824 */ /* 0x100fe400078e0a00 */
[----:B------:R-:W-:Y:S01]  /*0890*/  @!P2 VIADD R25, R25, 0x1 ;  /* 0x000000011919a836 */ /* 0x000fe20000000000 */
[----:B------:R0:W-:Y:S01]  /*08a0*/  @!P1 STL [R40], R5 ;  /* 0x0000000528009387 */ /* 0x0001e20000100800 */
[--C-:B------:R-:W-:Y:S02]  /*08b0*/  @!P2 IMAD.IADD R33, R33, 0x1, -R0.reuse ;  /* 0x000000012121a824 */ /* 0x100fe400078e0a00 */
[----:B------:R-:W-:Y:S02]  /*08c0*/  @!P4 IMAD.IADD R34, R34, 0x1, -R0 ;  /* 0x000000012222c824 */ /* 0x000fe400078e0a00 */
[----:B0-----:R-:W-:Y:S02]  /*08d0*/  @!P4 IMAD R5, R25, 0x4, R26 ;  /* 0x000000041905c824 */ /* 0x001fe400078e021a */
[----:B------:R-:W-:-:S02]  /*08e0*/  VIADD R36, R36, 0x4 ;  /* 0x0000000424247836 */ /* 0x000fc40000000000 */
[----:B------:R-:W-:-:S04]  /*08f0*/  @!P1 VIADD R42, R42, 0x1 ;  /* 0x000000012a2a9836 */ /* 0x000fc80000000000 */
[----:B------:R-:W-:-:S04]  /*0900*/  @!P3 VIADD R42, R42, 0x1 ;  /* 0x000000012a2ab836 */ /* 0x000fc80000000000 */
[----:B------:R-:W-:-:S04]  /*0910*/  @!P2 VIADD R42, R42, 0x1 ;  /* 0x000000012a2aa836 */ /* 0x000fc80000000000 */
[----:B------:R-:W-:Y:S01]  /*0920*/  @!P4 VIADD R42, R42, 0x1 ;  /* 0x000000012a2ac836 */ /* 0x000fe20000000000 */
[----:B----4-:R0:W-:Y:S04]  /*0930*/  @!P1 STL.128 [R37], R8 ;  /* 0x0000000825009387 */ /* 0x0101e80000100c00 */
[----:B------:R1:W-:Y:S01]  /*0940*/  @!P3 STL [R41], R32 ;  /* 0x000000202900b387 */ /* 0x0003e20000100800 */
[----:B------:R-:W-:Y:S01]  /*0950*/  ISETP.GE.AND P1, PT, R36, R35, PT ;  /* 0x000000232400720c */ /* 0x000fe20003f26270 */
[C---:B0-----:R-:W-:Y:S02]  /*0960*/  @!P4 IMAD R8, R25.reuse, 0x10, R7 ;  /* 0x000000101908c824 */ /* 0x041fe400078e0207 */
[----:B--2---:R1:W-:Y:S04]  /*0970*/  @!P3 STL.128 [R45], R12 ;  /* 0x0000000c2d00b387 */ /* 0x0043e80000100c00 */
[----:B------:R1:W-:Y:S04]  /*0980*/  @!P2 STL [R38], R33 ;  /* 0x000000212600a387 */ /* 0x0003e80000100800 */
[----:B---3--:R1:W-:Y:S04]  /*0990*/  @!P2 STL.128 [R39], R16 ;  /* 0x000000102700a387 */ /* 0x0083e80000100c00 */
[----:B------:R1:W-:Y:S04]  /*09a0*/  @!P4 STL [R5], R34 ;  /* 0x000000220500c387 */ /* 0x0003e80000100800 */
[----:B-----5:R1:W-:Y:S01]  /*09b0*/  @!P4 STL.128 [R8], R20 ;  /* 0x000000140800c387 */ /* 0x0203e20000100c00 */
[----:B------:R-:W-:Y:S01]  /*09c0*/  @!P4 VIADD R25, R25, 0x1 ;  /* 0x000000011919c836 */ /* 0x000fe20000000000 */
[----:B------:R-:W-:Y:S06]  /*09d0*/  @!P1 BRA `(.L_x_192) ;  /* 0xfffffff800849947 */ /* 0x000fec000383ffff */
.L_x_191:
[----:B------:R-:W-:Y:S05]  /*09e0*/  BSYNC.RECONVERGENT B1 ;  /* 0x0000000000017941 */ /* 0x000fea0003800200 */
.L_x_190:
[----:B-1----:R-:W-:Y:S01]  /*09f0*/  IMAD.IADD R5, R29, 0x1, -R36 ;  /* 0x000000011d057824 */ /* 0x002fe200078e0a24 */
[----:B------:R-:W-:Y:S04]  /*0a00*/  BSSY.RECONVERGENT B1, `(.L_x_193) ;  /* 0x0000033000017945 */ /* 0x000fe80003800200 */
[----:B------:R-:W-:-:S13]  /*0a10*/  ISETP.GT.AND P1, PT, R5, 0x1, PT ;  /* 0x000000010500780c */ /* 0x000fda0003f24270 */
[----:B------:R-:W-:Y:S05]  /*0a20*/  @!P1 BRA `(.L_x_194) ;  /* 0x0000000000c09947 */ /* 0x000fea0003800000 */
[----:B------:R-:W0:Y:S01]  /*0a30*/  LDC.64 R10, c[0x0][0x388] ;  /* 0x0000e200ff0a7b82 */ /* 0x000e220000000a00 */
[C---:B------:R-:W-:Y:S02]  /*0a40*/  VIADD R5, R36.reuse, 0x1 ;  /* 0x0000000124057836 */ /* 0x040fe40000000000 */
[----:B0-----:R-:W-:-:S04]  /*0a50*/  IMAD.WIDE R8, R36, 0x4, R10 ;  /* 0x0000000424087825 */ /* 0x001fc800078e020a */
[----:B------:R-:W-:Y:S01]  /*0a60*/  IMAD.WIDE R10, R5, 0x4, R10 ;  /* 0x00000004050a7825 */ /* 0x000fe200078e020a */
[----:B------:R-:W2:Y:S04]  /*0a70*/  LDG.E R21, desc[UR8][R8.64] ;  /* 0x0000000808157981 */ /* 0x000ea8000c1e1900 */
[----:B------:R-:W3:Y:S01]  /*0a80*/  LDG.E R23, desc[UR8][R10.64] ;  /* 0x000000080a177981 */ /* 0x000ee2000c1e1900 */
[-C--:B--2---:R-:W-:Y:S02]  /*0a90*/  ISETP.GE.AND P1, PT, R21, R2.reuse, PT ;  /* 0x000000021500720c */ /* 0x084fe40003f26270 */
[----:B---3--:R-:W-:Y:S02]  /*0aa0*/  ISETP.GE.AND P0, PT, R23, R2, PT ;  /* 0x000000021700720c */ /* 0x008fe40003f06270 */
[----:B------:R-:W-:-:S02]  /*0ab0*/  ISETP.LT.OR P1, PT, R21, R0, P1 ;  /* 0x000000001500720c */ /* 0x000fc40000f21670 */
[----:B------:R-:W-:-:S11]  /*0ac0*/  ISETP.LT.OR P2, PT, R23, R0, P0 ;  /* 0x000000001700720c */ /* 0x000fd60000741670 */
[----:B------:R-:W0:Y:S01]  /*0ad0*/  @!P1 LDC.64 R18, c[0x0][0x390] ;  /* 0x0000e400ff129b82 */ /* 0x000e220000000a00 */
[----:B------:R-:W-:Y:S02]  /*0ae0*/  @!P1 IMAD.SHL.U32 R36, R36, 0x100, RZ ;  /* 0x0000010024249824 */ /* 0x000fe400078e00ff */
[----:B------:R-:W-:-:S03]  /*0af0*/  @!P2 IMAD.SHL.U32 R12, R5, 0x100, RZ ;  /* 0x00000100050ca824 */ /* 0x000fc600078e00ff */
[-C--:B------:R-:W-:Y:S02]  /*0b00*/  @!P1 LOP3.LUT R13, R36, R27.reuse, RZ, 0xfc, !PT ;  /* 0x0000001b240d9212 */ /* 0x080fe400078efcff */
[----:B------:R-:W1:Y:S01]  /*0b10*/  @!P2 LDC.64 R16, c[0x0][0x390] ;  /* 0x0000e400ff10ab82 */ /* 0x000e620000000a00 */
[----:B------:R-:W-:Y:S02]  /*0b20*/  @!P2 LOP3.LUT R9, R12, R27, RZ, 0xfc, !PT ;  /* 0x0000001b0c09a212 */ /* 0x000fe400078efcff */
[C---:B------:R-:W-:Y:S02]  /*0b30*/  @!P1 IADD3 R10, P0, PT, R28.reuse, R13, RZ ;  /* 0x0000000d1c0a9210 */ /* 0x040fe40007f1e0ff */
[----:B------:R-:W-:Y:S02]  /*0b40*/  @!P2 IADD3 R8, P3, PT, R28, R9, RZ ;  /* 0x000000091c08a210 */ /* 0x000fe40007f7e0ff */
[----:B------:R-:W-:Y:S02]  /*0b50*/  @!P1 LEA.HI.X.SX32 R36, R36, RZ, 0x1, P0 ;  /* 0x000000ff24249211 */ /* 0x000fe400000f0eff */
[----:B------:R-:W-:-:S02]  /*0b60*/  @!P2 LEA.HI.X.SX32 R12, R12, RZ, 0x1, P3 ;  /* 0x000000ff0c0ca211 */ /* 0x000fc400018f0eff */
[----:B0-----:R-:W-:-:S04]  /*0b70*/  @!P1 LEA R18, P0, R10, R18, 0x1 ;  /* 0x000000120a129211 */ /* 0x001fc800078008ff */
[----:B------:R-:W-:Y:S02]  /*0b80*/  @!P1 LEA.HI.X R19, R10, R19, R36, 0x1, P0 ;  /* 0x000000130a139211 */ /* 0x000fe400000f0c24 */
[----:B-1----:R-:W-:-:S03]  /*0b90*/  @!P2 LEA R16, P3, R8, R16, 0x1 ;  /* 0x000000100810a211 */ /* 0x002fc600078608ff */
[----:B------:R-:W2:Y:S01]  /*0ba0*/  @!P1 LDG.E R9, desc[UR8][R18.64+0x100] ;  /* 0x0001000812099981 */ /* 0x000ea2000c1e1900 */
[----:B------:R-:W-:-:S03]  /*0bb0*/  @!P2 LEA.HI.X R17, R8, R17, R12, 0x1, P3 ;  /* 0x000000110811a211 */ /* 0x000fc600018f0c0c */
[----:B------:R-:W2:Y:S04]  /*0bc0*/  @!P1 LDG.E R10, desc[UR8][R18.64+0x10] ;  /* 0x00001008120a9981 */ /* 0x000ea8000c1e1900 */
[----:B------:R-:W2:Y:S04]  /*0bd0*/  @!P1 LDG.E R8, desc[UR8][R18.64] ;  /* 0x0000000812089981 */ /* 0x000ea8000c1e1900 */
[----:B------:R0:W2:Y:S04]  /*0be0*/  @!P1 LDG.E R11, desc[UR8][R18.64+0x110] ;  /* 0x00011008120b9981 */ /* 0x0000a8000c1e1900 */
[----:B------:R-:W3:Y:S04]  /*0bf0*/  @!P2 LDG.E R12, desc[UR8][R16.64] ;  /* 0x00000008100ca981 */ /* 0x000ee8000c1e1900 */
[----:B------:R-:W3:Y:S04]  /*0c00*/  @!P2 LDG.E R13, desc[UR8][R16.64+0x100] ;  /* 0x00010008100da981 */ /* 0x000ee8000c1e1900 */
[----:B------:R-:W3:Y:S04]  /*0c10*/  @!P2 LDG.E R14, desc[UR8][R16.64+0x10] ;  /* 0x00001008100ea981 */ /* 0x000ee8000c1e1900 */
[----:B------:R-:W3:Y:S01]  /*0c20*/  @!P2 LDG.E R15, desc[UR8][R16.64+0x110] ;  /* 0x00011008100fa981 */ /* 0x000ee2000c1e1900 */
[----:B------:R-:W-:-:S02]  /*0c30*/  @!P1 IMAD R20, R25, 0x4, R26 ;  /* 0x0000000419149824 */ /* 0x000fc400078e021a */
[C-C-:B------:R-:W-:Y:S02]  /*0c40*/  @!P1 IMAD R22, R25.reuse, 0x10, R7.reuse ;  /* 0x0000001019169824 */ /* 0x140fe400078e0207 */
[----:B------:R-:W-:Y:S02]  /*0c50*/  @!P1 VIADD R25, R25, 0x1 ;  /* 0x0000000119199836 */ /* 0x000fe40000000000 */
[--C-:B------:R-:W-:Y:S02]  /*0c60*/  @!P1 IMAD.IADD R21, R21, 0x1, -R0.reuse ;  /* 0x0000000115159824 */ /* 0x100fe400078e0a00 */
[----:B------:R-:W-:Y:S02]  /*0c70*/  @!P2 IMAD.IADD R23, R23, 0x1, -R0 ;  /* 0x000000011717a824 */ /* 0x000fe400078e0a00 */
[C---:B------:R-:W-:Y:S02]  /*0c80*/  @!P2 IMAD R32, R25.reuse, 0x4, R26 ;  /* 0x000000041920a824 */ /* 0x040fe400078e021a */
[----:B0-----:R-:W-:Y:S01]  /*0c90*/  @!P2 IMAD R18, R25, 0x10, R7 ;  /* 0x000000101912a824 */ /* 0x001fe200078e0207 */
[----:B------:R0:W-:Y:S01]  /*0ca0*/  @!P1 STL [R20], R21 ;  /* 0x0000001514009387 */ /* 0x0001e20000100800 */
[----:B------:R-:W-:Y:S01]  /*0cb0*/  @!P1 VIADD R42, R42, 0x1 ;  /* 0x000000012a2a9836 */ /* 0x000fe20000000000 */
[----:B------:R-:W-:Y:S01]  /*0cc0*/  PLOP3.LUT P0, PT, PT, PT, PT, 0x8, 0x80 ;  /* 0x000000000080781c */ /* 0x000fe20003f0e170 */
[----:B------:R-:W-:-:S02]  /*0cd0*/  VIADD R36, R5, 0x1 ;  /* 0x0000000105247836 */ /* 0x000fc40000000000 */
[----:B------:R-:W-:Y:S02]  /*0ce0*/  @!P2 VIADD R42, R42, 0x1 ;  /* 0x000000012a2aa836 */ /* 0x000fe40000000000 */
[----:B------:R-:W-:Y:S01]  /*0cf0*/  @!P2 VIADD R25, R25, 0x1 ;  /* 0x000000011919a836 */ /* 0x000fe20000000000 */
[----:B--2---:R0:W-:Y:S04]  /*0d00*/  @!P1 STL.128 [R22], R8 ;  /* 0x0000000816009387 */ /* 0x0041e80000100c00 */
[----:B------:R0:W-:Y:S04]  /*0d10*/  @!P2 STL [R32], R23 ;  /* 0x000000172000a387 */ /* 0x0001e80000100800 */
[----:B---3--:R0:W-:Y:S02]  /*0d20*/  @!P2 STL.128 [R18], R12 ;  /* 0x0000000c1200a387 */ /* 0x0081e40000100c00 */
.L_x_194:
[----:B------:R-:W-:Y:S05]  /*0d30*/  BSYNC.RECONVERGENT B1 ;  /* 0x0000000000017941 */ /* 0x000fea0003800200 */
.L_x_193:
[----:B------:R-:W-:-:S13]  /*0d40*/  ISETP.LT.OR P0, PT, R36, R29, P0 ;  /* 0x0000001d2400720c */ /* 0x000fda0000701670 */
[----:B------:R-:W-:Y:S05]  /*0d50*/  @!P0 BRA `(.L_x_189) ;  /* 0x00000000005c8947 */ /* 0x000fea0003800000 */
[----:B0-----:R-:W0:Y:S02]  /*0d60*/  LDC.64 R10, c[0x0][0x388] ;  /* 0x0000e200ff0a7b82 */ /* 0x001e240000000a00 */
[----:B0-----:R-:W-:-:S05]  /*0d70*/  IMAD.WIDE R10, R36, 0x4, R10 ;  /* 0x00000004240a7825 */ /* 0x001fca00078e020a */
[----:B------:R-:W2:Y:S02]  /*0d80*/  LDG.E R15, desc[UR8][R10.64] ;  /* 0x000000080a0f7981 */ /* 0x000ea4000c1e1900 */
[----:B--2---:R-:W-:-:S04]  /*0d90*/  ISETP.GE.AND P0, PT, R15, R2, PT ;  /* 0x000000020f00720c */ /* 0x004fc80003f06270 */
[----:B------:R-:W-:-:S13]  /*0da0*/  ISETP.LT.OR P0, PT, R15, R0, P0 ;  /* 0x000000000f00720c */ /* 0x000fda0000701670 */
[----:B------:R-:W0:Y:S01]  /*0db0*/  @!P0 LDC.64 R8, c[0x0][0x390] ;  /* 0x0000e400ff088b82 */ /* 0x000e220000000a00 */
[----:B------:R-:W-:-:S05]  /*0dc0*/  @!P0 IMAD.SHL.U32 R36, R36, 0x100, RZ ;  /* 0x0000010024248824 */ /* 0x000fca00078e00ff */
[----:B------:R-:W-:-:S04]  /*0dd0*/  @!P0 LOP3.LUT R5, R36, R27, RZ, 0xfc, !PT ;  /* 0x0000001b24058212 */ /* 0x000fc800078efcff */
[----:B------:R-:W-:-:S04]  /*0de0*/  @!P0 IADD3 R5, P1, PT, R28, R5, RZ ;  /* 0x000000051c058210 */ /* 0x000fc80007f3e0ff */
[----:B------:R-:W-:Y:S02]  /*0df0*/  @!P0 LEA.HI.X.SX32 R36, R36, RZ, 0x1, P1 ;  /* 0x000000ff24248211 */ /* 0x000fe400008f0eff */
[----:B0-----:R-:W-:-:S04]  /*0e00*/  @!P0 LEA R12, P1, R5, R8, 0x1 ;  /* 0x00000008050c8211 */ /* 0x001fc800078208ff */
[----:B------:R-:W-:-:S05]  /*0e10*/  @!P0 LEA.HI.X R13, R5, R9, R36, 0x1, P1 ;  /* 0x00000009050d8211 */ /* 0x000fca00008f0c24 */
[----:B------:R-:W2:Y:S04]  /*0e20*/  @!P0 LDG.E R8, desc[UR8][R12.64] ;  /* 0x000000080c088981 */ /* 0x000ea8000c1e1900 */
[----:B------:R-:W2:Y:S04]  /*0e30*/  @!P0 LDG.E R9, desc[UR8][R12.64+0x100] ;  /* 0x000100080c098981 */ /* 0x000ea8000c1e1900 */
[----:B------:R-:W2:Y:S04]  /*0e40*/  @!P0 LDG.E R10, desc[UR8][R12.64+0x10] ;  /* 0x000010080c0a8981 */ /* 0x000ea8000c1e1900 */
[----:B------:R-:W2:Y:S01]  /*0e50*/  @!P0 LDG.E R11, desc[UR8][R12.64+0x110] ;  /* 0x000110080c0b8981 */ /* 0x000ea2000c1e1900 */
[----:B------:R-:W-:-:S02]  /*0e60*/  @!P0 IMAD.IADD R5, R15, 0x1, -R0 ;  /* 0x000000010f058824 */ /* 0x000fc400078e0a00 */
[C---:B------:R-:W-:Y:S02]  /*0e70*/  @!P0 IMAD R14, R25.reuse, 0x4, R26 ;  /* 0x00000004190e8824 */ /* 0x040fe400078e021a */
[C---:B------:R-:W-:Y:S02]  /*0e80*/  @!P0 IMAD R15, R25.reuse, 0x10, R7 ;  /* 0x00000010190f8824 */ /* 0x040fe400078e0207 */
[----:B------:R-:W-:Y:S01]  /*0e90*/  @!P0 VIADD R42, R42, 0x1 ;  /* 0x000000012a2a8836 */ /* 0x000fe20000000000 */
[----:B------:R1:W-:Y:S01]  /*0ea0*/  @!P0 STL [R14], R5 ;  /* 0x000000050e008387 */ /* 0x0003e20000100800 */
[----:B------:R-:W-:-:S03]  /*0eb0*/  @!P0 VIADD R25, R25, 0x1 ;  /* 0x0000000119198836 */ /* 0x000fc60000000000 */
[----:B--2---:R1:W-:Y:S04]  /*0ec0*/  @!P0 STL.128 [R15], R8 ;  /* 0x000000080f008387 */ /* 0x0043e80000100c00 */
.L_x_189:
[----:B------:R-:W-:Y:S05]  /*0ed0*/  BSYNC.RECONVERGENT B0 ;  /* 0x0000000000007941 */ /* 0x000fea0003800200 */
.L_x_188:
[----:B-1----:R-:W2:Y:S01]  /*0ee0*/  LDG.E R5, desc[UR8][R30.64+0x8] ;  /* 0x000008081e057981 */ /* 0x002ea2000c1e1900 */
[----:B------:R-:W-:Y:S01]  /*0ef0*/  BSSY.RECONVERGENT B0, `(.L_x_195) ;  /* 0x00000ba000007945 */ /* 0x000fe20003800200 */
[----:B------:R-:W-:Y:S01]  /*0f00*/  IMAD.MOV.U32 R33, RZ, RZ, RZ ;  /* 0x000000ffff217224 */ /* 0x000fe200078e00ff */
[----:B--2---:R-:W-:-:S13]  /*0f10*/  ISETP.GE.AND P0, PT, R29, R5, PT ;  /* 0x000000051d00720c */ /* 0x004fda0003f06270 */
[----:B------:R-:W-:Y:S05]  /*0f20*/  @P0 BRA `(.L_x_196) ;  /* 0x0000000800d80947 */ /* 0x000fea0003800000 */
[----:B0-----:R-:W-:Y:S01]  /*0f30*/  IMAD.IADD R8, R5, 0x1, -R29 ;  /* 0x0000000105087824 */ /* 0x001fe200078e0a1d */
[----:B------:R-:W-:Y:S01]  /*0f40*/  BSSY.RECONVERGENT B1, `(.L_x_197) ;  /* 0x0000066000017945 */ /* 0x000fe20003800200 */
[----:B------:R-:W-:Y:S01]  /*0f50*/  PLOP3.LUT P0, PT, PT, PT, PT, 0x80, 0x8 ;  /* 0x000000000008781c */ /* 0x000fe20003f0f070 */
[----:B------:R-:W-:Y:S02]  /*0f60*/  IMAD.MOV.U32 R33, RZ, RZ, RZ ;  /* 0x000000ffff217224 */ /* 0x000fe400078e00ff */
[----:B------:R-:W-:-:S13]  /*0f70*/  ISETP.GT.AND P1, PT, R8, 0x3, PT ;  /* 0x000000030800780c */ /* 0x000fda0003f24270 */
[----:B------:R-:W-:Y:S05]  /*0f80*/  @!P1 BRA `(.L_x_198) ;  /* 0x0000000400849947 */ /* 0x000fea0003800000 */
[----:B------:R-:W-:Y:S01]  /*0f90*/  PLOP3.LUT P0, PT, PT, PT, PT, 0x8, 0x80 ;  /* 0x000000000080781c */ /* 0x000fe20003f0e170 */
[----:B------:R-:W-:-:S12]  /*0fa0*/  VIADD R37, R5, 0xfffffffd ;  /* 0xfffffffd05257836 */ /* 0x000fd80000000000 */
.L_x_199:
        /* <DEDUP_REMOVED lines=31> */
[----:B------:R-:W-:-:S05]  /*11a0*/  @!P2 LOP3.LUT R21, R20, R27, RZ, 0xfc, !PT ;  /* 0x0000001b1415a212 */ /* 0x000fca00078efcff */
[----:B------:R-:W3:Y:S01]  /*11b0*/  @!P4 LDC.64 R12, c[0x0][0x390] ;  /* 0x0000e400ff0ccb82 */ /* 0x000ee20000000a00 */
[----:B0-----:R-:W-:-:S04]  /*11c0*/  @!P1 LEA R18, P5, R38, R8, 0x1 ;  /* 0x0000000826129211 */ /* 0x001fc800078a08ff */
[----:B------:R-:W-:Y:S02]  /*11d0*/  @!P1 LEA.HI.X R19, R38, R9, R16, 0x1, P5 ;  /* 0x0000000926139211 */ /* 0x000fe400028f0c10 */
[----:B------:R-:W-:Y:S01]  /*11e0*/  @!P3 LEA.HI.X.SX32 R38, R22, RZ, 0x1, P6 ;  /* 0x000000ff1626b211 */ /* 0x000fe200030f0eff */
[----:B------:R-:W-:Y:S01]  /*11f0*/  @!P4 IMAD.SHL.U32 R22, R17, 0x100, RZ ;  /* 0x000001001116c824 */ /* 0x000fe200078e00ff */
[C---:B-1----:R-:W-:Y:S02]  /*1200*/  @!P3 LEA R16, P5, R23.reuse, R10, 0x1 ;  /* 0x0000000a1710b211 */ /* 0x042fe400078a08ff */
[----:B------:R-:W-:Y:S02]  /*1210*/  @!P2 IADD3 R8, P6, PT, R28, R21, RZ ;  /* 0x000000151c08a210 */ /* 0x000fe40007fde0ff */
[----:B------:R-:W-:Y:S02]  /*1220*/  @!P3 LEA.HI.X R17, R23, R11, R38, 0x1, P5 ;  /* 0x0000000b1711b211 */ /* 0x000fe400028f0c26 */
[----:B------:R-:W-:Y:S01]  /*1230*/  @!P2 LEA.HI.X.SX32 R10, R20, RZ, 0x1, P6 ;  /* 0x000000ff140aa211 */ /* 0x000fe200030f0eff */
[----:B------:R-:W4:Y:S01]  /*1240*/  @!P1 LDG.E R11, desc[UR8][R18.64+0x110] ;  /* 0x00011008120b9981 */ /* 0x000f22000c1e1900 */
[----:B--2---:R-:W-:-:S02]  /*1250*/  @!P2 LEA R20, P5, R8, R14, 0x1 ;  /* 0x0000000e0814a211 */ /* 0x004fc400078a08ff */
[----:B------:R-:W-:Y:S02]  /*1260*/  @!P4 LOP3.LUT R9, R22, R27, RZ, 0xfc, !PT ;  /* 0x0000001b1609c212 */ /* 0x000fe400078efcff */
        /* <DEDUP_REMOVED lines=31> */
[----:B------:R-:W-:Y:S01]  /*1460*/  @!P1 STL [R41], R36 ;  /* 0x0000002429009387 */ /* 0x000fe20000100800 */
[--C-:B------:R-:W-:Y:S02]  /*1470*/  @!P2 IMAD.IADD R32, R32, 0x1, -R0.reuse ;  /* 0x000000012020a824 */ /* 0x100fe400078e0a00 */
[----:B------:R-:W-:Y:S02]  /*1480*/  @!P4 IMAD.IADD R34, R34, 0x1, -R0 ;  /* 0x000000012222c824 */ /* 0x000fe400078e0a00 */
[----:B------:R-:W-:Y:S02]  /*1490*/  VIADD R29, R29, 0x4 ;  /* 0x000000041d1d7836 */ /* 0x000fe40000000000 */
        /* <DEDUP_REMOVED lines=8> */
[----:B--2---:R1:W-:Y:S01]  /*1520*/  @!P3 STL.128 [R45], R12 ;  /* 0x0000000c2d00b387 */ /* 0x0043e20000100c00 */
[----:B------:R-:W-:-:S03]  /*1530*/  @!P4 IMAD R8, R25, 0x10, R7 ;  /* 0x000000101908c824 */ /* 0x000fc600078e0207 */
[----:B------:R1:W-:Y:S04]  /*1540*/  @!P2 STL [R39], R32 ;  /* 0x000000202700a387 */ /* 0x0003e80000100800 */
[----:B---3--:R1:W-:Y:S04]  /*1550*/  @!P2 STL.128 [R38], R16 ;  /* 0x000000102600a387 */ /* 0x0083e80000100c00 */
[----:B------:R1:W-:Y:S04]  /*1560*/  @!P4 STL [R9], R34 ;  /* 0x000000220900c387 */ /* 0x0003e80000100800 */
[----:B-----5:R1:W-:Y:S01]  /*1570*/  @!P4 STL.128 [R8], R20 ;  /* 0x000000140800c387 */ /* 0x0203e20000100c00 */
[----:B------:R-:W-:Y:S01]  /*1580*/  @!P4 VIADD R25, R25, 0x1 ;  /* 0x000000011919c836 */ /* 0x000fe20000000000 */
[----:B------:R-:W-:Y:S06]  /*1590*/  @!P1 BRA `(.L_x_199) ;  /* 0xfffffff800849947 */ /* 0x000fec000383ffff */
.L_x_198:
[----:B------:R-:W-:Y:S05]  /*15a0*/  BSYNC.RECONVERGENT B1 ;  /* 0x0000000000017941 */ /* 0x000fea0003800200 */
.L_x_197:
        /* <DEDUP_REMOVED lines=52> */
.L_x_201:
[----:B------:R-:W-:Y:S05]  /*18f0*/  BSYNC.RECONVERGENT B1 ;  /* 0x0000000000017941 */ /* 0x000fea0003800200 */
.L_x_200:
        /* <DEDUP_REMOVED lines=20> */
[----:B------:R-:W-:Y:S02]  /*1a40*/  @!P0 IMAD R16, R25, 0x10, R7 ;  /* 0x0000001019108824 */ /* 0x000fe400078e0207 */
[----:B------:R-:W-:Y:S01]  /*1a50*/  @!P0 VIADD R33, R33, 0x1 ;  /* 0x0000000121218836 */ /* 0x000fe20000000000 */
[----:B------:R1:W-:Y:S01]  /*1a60*/  @!P0 STL [R15], R14 ;  /* 0x0000000e0f008387 */ /* 0x0003e20000100800 */
[----:B------:R-:W-:-:S03]  /*1a70*/  @!P0 VIADD R25, R25, 0x1 ;  /* 0x0000000119198836 */ /* 0x000fc60000000000 */
[----:B--2---:R1:W-:Y:S04]  /*1a80*/  @!P0 STL.128 [R16], R8 ;  /* 0x0000000810008387 */ /* 0x0043e80000100c00 */
.L_x_196:
[----:B------:R-:W-:Y:S05]  /*1a90*/  BSYNC.RECONVERGENT B0 ;  /* 0x0000000000007941 */ /* 0x000fea0003800200 */
.L_x_195:
[----:B------:R-:W2:Y:S01]  /*1aa0*/  LDG.E R29, desc[UR8][R30.64+0xc] ;  /* 0x00000c081e1d7981 */ /* 0x000ea2000c1e1900 */
[----:B------:R-:W-:Y:S01]  /*1ab0*/  BSSY.RECONVERGENT B0, `(.L_x_202) ;  /* 0x00000ba000007945 */ /* 0x000fe20003800200 */
[----:B0-----:R-:W-:Y:S01]  /*1ac0*/  IMAD.MOV.U32 R32, RZ, RZ, RZ ;  /* 0x000000ffff207224 */ /* 0x001fe200078e00ff */
[----:B--2---:R-:W-:-:S13]  /*1ad0*/  ISETP.GE.AND P0, PT, R5, R29, PT ;  /* 0x0000001d0500720c */ /* 0x004fda0003f06270 */
[----:B------:R-:W-:Y:S05]  /*1ae0*/  @P0 BRA `(.L_x_203) ;  /* 0x0000000800d80947 */ /* 0x000fea0003800000 */
[----:B-1----:R-:W-:Y:S01]  /*1af0*/  IMAD.IADD R8, R29, 0x1, -R5 ;  /* 0x000000011d087824 */ /* 0x002fe200078e0a05 */
[----:B------:R-:W-:Y:S01]  /*1b00*/  BSSY.RECONVERGENT B1, `(.L_x_204) ;  /* 0x0000066000017945 */ /* 0x000fe20003800200 */
[----:B------:R-:W-:Y:S01]  /*1b10*/  PLOP3.LUT P0, PT, PT, PT, PT, 0x80, 0x8 ;  /* 0x000000000008781c */ /* 0x000fe20003f0f070 */
[----:B------:R-:W-:Y:S02]  /*1b20*/  IMAD.MOV.U32 R32, RZ, RZ, RZ ;  /* 0x000000ffff207224 */ /* 0x000fe400078e00ff */
[----:B------:R-:W-:-:S13]  /*1b30*/  ISETP.GT.AND P1, PT, R8, 0x3, PT ;  /* 0x000000030800780c */ /* 0x000fda0003f24270 */
[----:B------:R-:W-:Y:S05]  /*1b40*/  @!P1 BRA `(.L_x_205) ;  /* 0x0000000400849947 */ /* 0x000fea0003800000 */
[----:B------:R-:W-:Y:S01]  /*1b50*/  PLOP3.LUT P0, PT, PT, PT, PT, 0x8, 0x80 ;  /* 0x000000000080781c */ /* 0x000fe20003f0e170 */
[----:B------:R-:W-:-:S12]  /*1b60*/  VIADD R37, R29, 0xfffffffd ;  /* 0xfffffffd1d257836 */ /* 0x000fd80000000000 */
.L_x_206:
[----:B-1----:R-:W0:Y:S01]  /*1b70*/  LDC.64 R8, c[0x0][0x388] ;  /* 0x0000e200ff087b82 */ /* 0x002e220000000a00 */
[C---:B------:R-:W-:Y:S02]  /*1b80*/  VIADD R21, R5.reuse, 0x1 ;  /* 0x0000000105157836 */ /* 0x040fe40000000000 */
[C---:B------:R-:W-:Y:S02]  /*1b90*/  VIADD R15, R5.reuse, 0x2 ;  /* 0x00000002050f7836 */ /* 0x040fe40000000000 */
[----:B0-----:R-:W-:-:S06]  /*1ba0*/  IMAD.WIDE R18, R5, 0x4, R8 ;  /* 0x0000000405127825 */ /* 0x001fcc00078e0208 */
[----:B------:R-:W2:Y:S01]  /*1bb0*/  LDG.E R18, desc[UR8][R18.64] ;  /* 0x0000000812127981 */ /* 0x000ea2000c1e1900 */
[----:B------:R-:W-:-:S05]  /*1bc0*/  IMAD.WIDE R10, R21, 0x4, R8 ;  /* 0x00000004150a7825 */ /* 0x000fca00078e0208 */
[----:B------:R0:W3:Y:S01]  /*1bd0*/  LDG.E R36, desc[UR8][R10.64] ;  /* 0x000000080a247981 */ /* 0x0000e2000c1e1900 */
[----:B------:R-:W-:Y:S02]  /*1be0*/  VIADD R17, R5, 0x3 ;  /* 0x0000000305117836 */ /* 0x000fe40000000000 */
[----:B0-----:R-:W-:-:S05]  /*1bf0*/  IMAD.WIDE R10, R15, 0x4, R8 ;  /* 0x000000040f0a7825 */ /* 0x001fca00078e0208 */
[----:B------:R-:W4:Y:S01]  /*1c00*/  LDG.E R35, desc[UR8][R10.64] ;  /* 0x000000080a237981 */ /* 0x000f22000c1e1900 */
[----:B------:R-:W-:-:S05]  /*1c10*/  IMAD.WIDE R8, R17, 0x4, R8 ;  /* 0x0000000411087825 */ /* 0x000fca00078e0208 */
[----:B------:R0:W5:Y:S01]  /*1c20*/  LDG.E R34, desc[UR8][R8.64] ;  /* 0x0000000808227981 */ /* 0x000162000c1e1900 */
[----:B--2---:R-:W-:-:S04]  /*1c30*/  ISETP.GE.AND P1, PT, R18, R2, PT ;  /* 0x000000021200720c */ /* 0x004fc80003f26270 */
[----:B------:R-:W-:Y:S02]  /*1c40*/  ISETP.LT.OR P1, PT, R18, R0, P1 ;  /* 0x000000001200720c */ /* 0x000fe40000f21670 */
[----:B---3--:R-:W-:-:S04]  /*1c50*/  ISETP.GE.AND P3, PT, R36, R2, PT ;  /* 0x000000022400720c */ /* 0x008fc80003f66270 */
[----:B------:R-:W-:-:S07]  /*1c60*/  ISETP.LT.OR P3, PT, R36, R0, P3 ;  /* 0x000000002400720c */ /* 0x000fce0001f61670 */
[----:B------:R-:W1:Y:S01]  /*1c70*/  @!P1 LDC.64 R12, c[0x0][0x390] ;  /* 0x0000e400ff0c9b82 */ /* 0x000e620000000a00 */
[----:B------:R-:W-:Y:S01]  /*1c80*/  @!P1 IMAD.SHL.U32 R14, R5, 0x100, RZ ;  /* 0x00000100050e9824 */ /* 0x000fe200078e00ff */
[----:B----4-:R-:W-:-:S04]  /*1c90*/  ISETP.GE.AND P2, PT, R35, R2, PT ;  /* 0x000000022300720c */ /* 0x010fc80003f46270 */
[----:B------:R-:W-:Y:S01]  /*1ca0*/  @!P1 LOP3.LUT R19, R14, R27, RZ, 0xfc, !PT ;  /* 0x0000001b0e139212 */ /* 0x000fe200078efcff */
[----:B------:R-:W-:Y:S01]  /*1cb0*/  @!P3 IMAD.SHL.U32 R16, R21, 0x100, RZ ;  /* 0x000001001510b824 */ /* 0x000fe200078e00ff */
[----:B------:R-:W-:Y:S01]  /*1cc0*/  ISETP.LT.OR P2, PT, R35, R0, P2 ;  /* 0x000000002300720c */ /* 0x000fe20001741670 */
[----:B0-----:R-:W0:Y:S01]  /*1cd0*/  @!P3 LDC.64 R8, c[0x0][0x390] ;  /* 0x0000e400ff08bb82 */ /* 0x001e220000000a00 */
[----:B-----5:R-:W-:Y:S02]  /*1ce0*/  ISETP.GE.AND P4, PT, R34, R2, PT ;  /* 0x000000022200720c */ /* 0x020fe40003f86270 */
[----:B------:R-:W-:Y:S02]  /*1cf0*/  @!P1 IADD3 R19, P5, PT, R28, R19, RZ ;  /* 0x000000131c139210 */ /* 0x000fe40007fbe0ff */
[----:B------:R-:W-:Y:S02]  /*1d00*/  ISETP.LT.OR P4, PT, R34, R0, P4 ;  /* 0x000000002200720c */ /* 0x000fe40002781670 */
[----:B------:R-:W-:-:S02]  /*1d10*/  @!P1 LEA.HI.X.SX32 R22, R14, RZ, 0x1, P5 ;  /* 0x000000ff0e169211 */ /* 0x000fc400028f0eff */
[----:B------:R-:W-:-:S03]  /*1d20*/  @!P3 LOP3.LUT R21, R16, R27, RZ, 0xfc, !PT ;  /* 0x0000001b1015b212 */ /* 0x000fc600078efcff */
[----:B------:R-:W2:Y:S01]  /*1d30*/  @!P2 LDC.64 R10, c[0x0][0x390] ;  /* 0x0000e400ff0aab82 */ /* 0x000ea20000000a00 */
[----:B------:R-:W-:Y:S01]  /*1d40*/  @!P2 IMAD.SHL.U32 R20, R15, 0x100, RZ ;  /* 0x000001000f14a824 */ /* 0x000fe200078e00ff */
[----:B-1----:R-:W-:-:S04]  /*1d50*/  @!P1 LEA R14, P5, R19, R12, 0x1 ;  /* 0x0000000c130e9211 */ /* 0x002fc800078a08ff */
[----:B------:R-:W-:Y:S01]  /*1d60*/  @!P1 LEA.HI.X R15, R19, R13, R22, 0x1, P5 ;  /* 0x0000000d130f9211 */ /* 0x000fe200028f0c16 */
[----:B------:R-:W-:Y:S01]  /*1d70*/  @!P4 IMAD.SHL.U32 R22, R17, 0x100, RZ ;  /* 0x000001001116c824 */ /* 0x000fe200078e00ff */
[----:B------:R-:W1:Y:S01]  /*1d80*/  @!P4 LDC.64 R12, c[0x0][0x390] ;  /* 0x0000e400ff0ccb82 */ /* 0x000e620000000a00 */
[----:B------:R-:W-:Y:S02]  /*1d90*/  @!P3 IADD3 R21, P5, PT, R28, R21, RZ ;  /* 0x000000151c15b210 */ /* 0x000fe40007fbe0ff */
[----:B------:R-:W-:Y:S02]  /*1da0*/  @!P2 LOP3.LUT R19, R20, R27, RZ, 0xfc, !PT ;  /* 0x0000001b1413a212 */ /* 0x000fe400078efcff */
[----:B------:R-:W-:Y:S02]  /*1db0*/  @!P3 LEA.HI.X.SX32 R38, R16, RZ, 0x1, P5 ;  /* 0x000000ff1026b211 */ /* 0x000fe400028f0eff */
[----:B0-----:R-:W-:Y:S02]  /*1dc0*/  @!P3 LEA R16, P5, R21, R8, 0x1 ;  /* 0x000000081510b211 */ /* 0x001fe400078a08ff */
[----:B------:R-:W-:-:S02]  /*1dd0*/  @!P2 IADD3 R8, P6, PT, R28, R19, RZ ;  /* 0x000000131c08a210 */ /* 0x000fc40007fde0ff */
[----:B------:R-:W-:Y:S02]  /*1de0*/  @!P3 LEA.HI.X R17, R21, R9, R38, 0x1, P5 ;  /* 0x000000091511b211 */ /* 0x000fe400028f0c26 */
[----:B------:R-:W-:Y:S02]  /*1df0*/  @!P2 LEA.HI.X.SX32 R9, R20, RZ, 0x1, P6 ;  /* 0x000000ff1409a211 */ /* 0x000fe400030f0eff */
[----:B--2---:R-:W-:Y:S02]  /*1e00*/  @!P2 LEA R20, P5, R8, R10, 0x1 ;  /* 0x0000000a0814a211 */ /* 0x004fe400078a08ff */
[----:B------:R-:W-:Y:S01]  /*1e10*/  @!P4 LOP3.LUT R19, R22, R27, RZ, 0xfc, !PT ;  /* 0x0000001b1613c212 */ /* 0x000fe200078efcff */
[----:B------:R-:W2:Y:S01]  /*1e20*/  @!P1 LDG.E R10, desc[UR8][R14.64+0x10] ;  /* 0x000010080e0a9981 */ /* 0x000ea2000c1e1900 */
[----:B------:R-:W-:Y:S02]  /*1e30*/  @!P2 LEA.HI.X R21, R8, R11, R9, 0x1, P5 ;  /* 0x0000000b0815a211 */ /* 0x000fe400028f0c09 */
[----:B------:R-:W-:Y:S01]  /*1e40*/  @!P4 IADD3 R19, P5, PT, R28, R19, RZ ;  /* 0x000000131c13c210 */ /* 0x000fe20007fbe0ff */
[----:B------:R-:W2:Y:S03]  /*1e50*/  @!P1 LDG.E R8, desc[UR8][R14.64] ;  /* 0x000000080e089981 */ /* 0x000ea6000c1e1900 */
[----:B------:R-:W-:Y:S01]  /*1e60*/  @!P4 LEA.HI.X.SX32 R22, R22, RZ, 0x1, P5 ;  /* 0x000000ff1616c211 */ /* 0x000fe200028f0eff */
[----:B------:R-:W2:Y:S01]  /*1e70*/  @!P1 LDG.E R9, desc[UR8][R14.64+0x100] ;  /* 0x000100080e099981 */ /* 0x000ea2000c1e1900 */
[----:B-1----:R-:W-:Y:S01]  /*1e80*/  @!P4 LEA R38, P5, R19, R12, 0x1 ;  /* 0x0000000c1326c211 */ /* 0x002fe200078a08ff */
[----:B------:R-:W-:-:S02]  /*1e90*/  @!P1 IMAD.IADD R23, R18, 0x1, -R0 ;  /* 0x0000000112179824 */ /* 0x000fc400078e0a00 */
[----:B------:R-:W2:Y:S01]  /*1ea0*/  @!P1 LDG.E R11, desc[UR8][R14.64+0x110] ;  /* 0x000110080e0b9981 */ /* 0x000ea2000c1e1900 */
[----:B------:R-:W-:Y:S01]  /*1eb0*/  @!P1 IMAD R40, R25, 0x4, R26 ;  /* 0x0000000419289824 */ /* 0x000fe200078e021a */
[----:B------:R-:W-:Y:S02]  /*1ec0*/  @!P4 LEA.HI.X R39, R19, R13, R22, 0x1, P5 ;  /* 0x0000000d1327c211 */ /* 0x000fe400028f0c16 */
[----:B------:R-:W3:Y:S04]  /*1ed0*/  @!P3 LDG.E R12, desc[UR8][R16.64] ;  /* 0x00000008100cb981 */ /* 0x000ee8000c1e1900 */
[----:B------:R-:W3:Y:S04]  /*1ee0*/  @!P3 LDG.E R13, desc[UR8][R16.64+0x100] ;  /* 0x00010008100db981 */ /* 0x000ee8000c1e1900 */
[----:B------:R-:W3:Y:S04]  /*1ef0*/  @!P3 LDG.E R14, desc[UR8][R16.64+0x10] ;  /* 0x00001008100eb981 */ /* 0x000ee8000c1e1900 */
[----:B------:R-:W3:Y:S04]  /*1f00*/  @!P3 LDG.E R15, desc[UR8][R16.64+0x110] ;  /* 0x00011008100fb981 */ /* 0x000ee8000c1e1900 */
[----:B------:R-:W4:Y:S04]  /*1f10*/  @!P2 LDG.E R18, desc[UR8][R20.64+0x10] ;  /* 0x000010081412a981 */ /* 0x000f28000c1e1900 */
[----:B------:R-:W4:Y:S04]  /*1f20*/  @!P2 LDG.E R19, desc[UR8][R20.64+0x110] ;  /* 0x000110081413a981 */ /* 0x000f28000c1e1900 */
[----:B------:R-:W4:Y:S04]  /*1f30*/  @!P2 LDG.E R16, desc[UR8][R20.64] ;  /* 0x000000081410a981 */ /* 0x000f28000c1e1900 */
[----:B------:R-:W4:Y:S04]  /*1f40*/  @!P2 LDG.E R17, desc[UR8][R20.64+0x100] ;  /* 0x000100081411a981 */ /* 0x000f28000c1e1900 */
[----:B------:R0:W-:Y:S04]  /*1f50*/  @!P1 STL [R40], R23 ;  /* 0x0000001728009387 */ /* 0x0001e80000100800 */
[----:B------:R-:W5:Y:S04]  /*1f60*/  @!P4 LDG.E R22, desc[UR8][R38.64+0x10] ;  /* 0x000010082616c981 */ /* 0x000f68000c1e1900 */
[----:B------:R-:W5:Y:S04]  /*1f70*/  @!P4 LDG.E R20, desc[UR8][R38.64] ;  /* 0x000000082614c981 */ /* 0x000f68000c1e1900 */
[----:B------:R-:W5:Y:S04]  /*1f80*/  @!P4 LDG.E R21, desc[UR8][R38.64+0x100] ;  /* 0x000100082615c981 */ /* 0x000f68000c1e1900 */
[----:B0-----:R-:W5:Y:S01]  /*1f90*/  @!P4 LDG.E R23, desc[UR8][R38.64+0x110] ;  /* 0x000110082617c981 */ /* 0x001f62000c1e1900 */
[----:B------:R-:W-:-:S02]  /*1fa0*/  @!P1 IMAD R40, R25, 0x10, R7 ;  /* 0x0000001019289824 */ /* 0x000fc400078e0207 */
[----:B------:R-:W-:-:S04]  /*1fb0*/  @!P1 VIADD R25, R25, 0x1 ;  /* 0x0000000119199836 */ /* 0x000fc80000000000 */
[C---:B------:R-:W-:Y:S02]  /*1fc0*/  @!P3 IMAD R41, R25.reuse, 0x4, R26 ;  /* 0x000000041929b824 */ /* 0x040fe400078e021a */
[C-C-:B------:R-:W-:Y:S02]  /*1fd0*/  @!P3 IMAD R45, R25.reuse, 0x10, R7.reuse ;  /* 0x00000010192db824 */ /* 0x140fe400078e0207 */
[----:B------:R-:W-:Y:S02]  /*1fe0*/  @!P3 VIADD R25, R25, 0x1 ;  /* 0x000000011919b836 */ /* 0x000fe40000000000 */
[----:B------:R-:W-:Y:S02]  /*1ff0*/  @!P3 IMAD.IADD R36, R36, 0x1, -R0 ;  /* 0x000000012424b824 */ /* 0x000fe400078e0a00 */
[C---:B------:R-:W-:Y:S02]  /*2000*/  @!P2 IMAD R46, R25.reuse, 0x4, R26 ;  /* 0x00000004192ea824 */ /* 0x040fe400078e021a */
[----:B------:R-:W-:-:S02]  /*2010*/  @!P2 IMAD R47, R25, 0x10, R7 ;  /* 0x00000010192fa824 */ /* 0x000fc400078e0207 */
[----:B------:R-:W-:Y:S02]  /*2020*/  @!P2 VIADD R25, R25, 0x1 ;  /* 0x000000011919a836 */ /* 0x000fe40000000000 */
[--C-:B------:R-:W-:Y:S02]  /*2030*/  @!P2 IMAD.IADD R35, R35, 0x1, -R0.reuse ;  /* 0x000000012323a824 */ /* 0x100fe400078e0a00 */
[----:B------:R-:W-:Y:S02]  /*2040*/  @!P4 IMAD.IADD R34, R34, 0x1, -R0 ;  /* 0x000000012222c824 */ /* 0x000fe400078e0a00 */
[----:B------:R-:W-:Y:S02]  /*2050*/  VIADD R5, R5, 0x4 ;  /* 0x0000000405057836 */ /* 0x000fe40000000000 */
[----:B------:R-:W-:-:S04]  /*2060*/  @!P1 VIADD R32, R32, 0x1 ;  /* 0x0000000120209836 */ /* 0x000fc80000000000 */
[----:B------:R-:W-:-:S04]  /*2070*/  @!P3 VIADD R32, R32, 0x1 ;  /* 0x000000012020b836 */ /* 0x000fc80000000000 */
[----:B------:R-:W-:-:S04]  /*2080*/  @!P2 VIADD R32, R32, 0x1 ;  /* 0x000000012020a836 */ /* 0x000fc80000000000 */
[----:B------:R-:W-:Y:S01]  /*2090*/  @!P4 VIADD R32, R32, 0x1 ;  /* 0x000000012020c836 */ /* 0x000fe20000000000 */
[----:B--2---:R0:W-:Y:S04]  /*20a0*/  @!P1 STL.128 [R40], R8 ;  /* 0x0000000828009387 */ /* 0x0041e80000100c00 */
[----:B------:R1:W-:Y:S01]  /*20b0*/  @!P3 STL [R41], R36 ;  /* 0x000000242900b387 */ /* 0x0003e20000100800 */
[----:B------:R-:W-:Y:S01]  /*20c0*/  ISETP.GE.AND P1, PT, R5, R37, PT ;  /* 0x000000250500720c */ /* 0x000fe20003f26270 */
[C---:B0-----:R-:W-:Y:S02]  /*20d0*/  @!P4 IMAD R9, R25.reuse, 0x4, R26 ;  /* 0x000000041909c824 */ /* 0x041fe400078e021a */
[----:B---3--:R1:W-:Y:S01]  /*20e0*/  @!P3 STL.128 [R45], R12 ;  /* 0x0000000c2d00b387 */ /* 0x0083e20000100c00 */
[----:B------:R-:W-:-:S03]  /*20f0*/  @!P4 IMAD R8, R25, 0x10, R7 ;  /* 0x000000101908c824 */ /* 0x000fc600078e0207 */
[----:B------:R1:W-:Y:S04]  /*2100*/  @!P2 STL [R46], R35 ;  /* 0x000000232e00a387 */ /* 0x0003e80000100800 */
[----:B----4-:R1:W-:Y:S04]  /*2110*/  @!P2 STL.128 [R47], R16 ;  /* 0x000000102f00a387 */ /* 0x0103e80000100c00 */
[----:B------:R1:W-:Y:S04]  /*2120*/  @!P4 STL [R9], R34 ;  /* 0x000000220900c387 */ /* 0x0003e80000100800 */
[----:B-----5:R1:W-:Y:S01]  /*2130*/  @!P4 STL.128 [R8], R20 ;  /* 0x000000140800c387 */ /* 0x0203e20000100c00 */
[----:B------:R-:W-:Y:S01]  /*2140*/  @!P4 VIADD R25, R25, 0x1 ;  /* 0x000000011919c836 */ /* 0x000fe20000000000 */
[----:B------:R-:W-:Y:S06]  /*2150*/  @!P1 BRA `(.L_x_206) ;  /* 0xfffffff800849947 */ /* 0x000fec000383ffff */
.L_x_205:
[----:B------:R-:W-:Y:S05]  /*2160*/  BSYNC.RECONVERGENT B1 ;  /* 0x0000000000017941 */ /* 0x000fea0003800200 */
.L_x_204:
        /* <DEDUP_REMOVED lines=31> */
[----:B------:R-:W2:Y:S04]  /*2360*/  @!P1 LDG.E R11, desc[UR8][R12.64+0x110] ;  /* 0x000110080c0b9981 */ /* 0x000ea8000c1e1900 */
        /* <DEDUP_REMOVED lines=10> */
[----:B------:R-:W-:Y:S01]  /*2410*/  @!P2 IMAD R23, R25, 0x10, R7 ;  /* 0x000000101917a824 */ /* 0x000fe200078e0207 */
        /* <DEDUP_REMOVED lines=9> */
.L_x_208:
[----:B------:R-:W-:Y:S05]  /*24b0*/  BSYNC.RECONVERGENT B1 ;  /* 0x0000000000017941 */ /* 0x000fea0003800200 */
.L_x_207:
        /* <DEDUP_REMOVED lines=25> */
.L_x_203:
[----:B------:R-:W-:Y:S05]  /*2650*/  BSYNC.RECONVERGENT B0 ;  /* 0x0000000000007941 */ /* 0x000fea0003800200 */
.L_x_202:
[----:B------:R-:W2:Y:S01]  /*2660*/  LDG.E R30, desc[UR8][R30.64+0x10] ;  /* 0x000010081e1e7981 */ /* 0x000ea2000c1e1900 */
[----:B------:R-:W-:Y:S01]  /*2670*/  BSSY.RECONVERGENT B0, `(.L_x_209) ;  /* 0x00000b9000007945 */ /* 0x000fe20003800200 */
[----:B---3--:R-:W-:Y:S01]  /*2680*/  IMAD.MOV.U32 R5, RZ, RZ, RZ ;  /* 0x000000ffff057224 */ /* 0x008fe200078e00ff */
[----:B--2---:R-:W-:-:S13]  /*2690*/  ISETP.GE.AND P0, PT, R29, R30, PT ;  /* 0x0000001e1d00720c */ /* 0x004fda0003f06270 */
[----:B------:R-:W-:Y:S05]  /*26a0*/  @P0 BRA `(.L_x_210) ;  /* 0x0000000800d40947 */ /* 0x000fea0003800000 */
[----:B------:R-:W-:Y:S01]  /*26b0*/  IMAD.IADD R5, R30, 0x1, -R29 ;  /* 0x000000011e057824 */ /* 0x000fe200078e0a1d */
[----:B------:R-:W-:Y:S01]  /*26c0*/  BSSY.RECONVERGENT B1, `(.L_x_211) ;  /* 0x0000066000017945 */ /* 0x000fe20003800200 */
[----:B------:R-:W-:-:S03]  /*26d0*/  PLOP3.LUT P0, PT, PT, PT, PT, 0x80, 0x8 ;  /* 0x000000000008781c */ /* 0x000fc60003f0f070 */
[----:B------:R-:W-:Y:S01]  /*26e0*/  ISETP.GT.AND P1, PT, R5, 0x3, PT ;  /* 0x000000030500780c */ /* 0x000fe20003f24270 */
[----:B------:R-:W-:-:S12]  /*26f0*/  IMAD.MOV.U32 R5, RZ, RZ, RZ ;  /* 0x000000ffff057224 */ /* 0x000fd800078e00ff */
[----:B------:R-:W-:Y:S05]  /*2700*/  @!P1 BRA `(.L_x_212) ;  /* 0x0000000400849947 */ /* 0x000fea0003800000 */
[----:B------:R-:W-:Y:S01]  /*2710*/  PLOP3.LUT P0, PT, PT, PT, PT, 0x8, 0x80 ;  /* 0x000000000080781c */ /* 0x000fe20003f0e170 */
[----:B------:R-:W-:-:S12]  /*2720*/  VIADD R37, R30, 0xfffffffd ;  /* 0xfffffffd1e257836 */ /* 0x000fd80000000000 */
.L_x_213:
[----:B01--4-:R-:W0:Y:S01]  /*2730*/  LDC.64 R8, c[0x0][0x388] ;  /* 0x0000e200ff087b82 */ /* 0x013e220000000a00 */
        /* <DEDUP_REMOVED lines=13> */
[-C--:B---3--:R-:W-:Y:S02]  /*2810*/  ISETP.GE.AND P3, PT, R35, R2.reuse, PT ;  /* 0x000000022300720c */ /* 0x088fe40003f66270 */
[----:B----4-:R-:W-:Y:S02]  /*2820*/  ISETP.GE.AND P2, PT, R31, R2, PT ;  /* 0x000000021f00720c */ /* 0x010fe40003f46270 */
        /* <DEDUP_REMOVED lines=79> */
.L_x_212:
[----:B------:R-:W-:Y:S05]  /*2d20*/  BSYNC.RECONVERGENT B1 ;  /* 0x0000000000017941 */ /* 0x000fea0003800200 */
.L_x_211:
[----:B01--4-:R-:W-:Y:S01]  /*2d30*/  IMAD.IADD R8, R30, 0x1, -R29 ;  /* 0x000000011e087824 */ /* 0x013fe200078e0a1d */
        /* <DEDUP_REMOVED lines=51> */
.L_x_215:
[----:B------:R-:W-:Y:S05]  /*3070*/  BSYNC.RECONVERGENT B1 ;  /* 0x0000000000017941 */ /* 0x000fea0003800200 */
.L_x_214:
        /* <DEDUP_REMOVED lines=22> */
[----:B------:R3:W-:Y:S04]  /*31e0*/  @!P0 STL [R15], R14 ;  /* 0x0000000e0f008387 */ /* 0x0007e80000100800 */
[----:B--2---:R3:W-:Y:S02]  /*31f0*/  @!P0 STL.128 [R7], R8 ;  /* 0x0000000807008387 */ /* 0x0047e40000100c00 */
.L_x_210:
[----:B------:R-:W-:Y:S05]  /*3200*/  BSYNC.RECONVERGENT B0 ;  /* 0x0000000000007941 */ /* 0x000fea0003800200 */
.L_x_209:
[----:B01-3--:R-:W0:Y:S01]  /*3210*/  LDC.64 R14, c[0x0][0x398] ;  /* 0x0000e600ff0e7b82 */ /* 0x00be220000000a00 */
[----:B------:R-:W1:Y:S01]  /*3220*/  LDCU.64 UR14, c[0x0][0x3a8] ;  /* 0x00007500ff0e77ac */ /* 0x000e620008000a00 */
[----:B0-----:R-:W-:-:S05]  /*3230*/  IMAD.WIDE.U32 R14, R3, 0x4, R14 ;  /* 0x00000004030e7825 */ /* 0x001fca00078e000e */
[----:B------:R-:W2:Y:S04]  /*3240*/  LDG.E R13, desc[UR8][R14.64] ;  /* 0x000000080e0d7981 */ /* 0x000ea8000c1e1900 */
[----:B------:R-:W2:Y:S01]  /*3250*/  LDG.E R12, desc[UR8][R14.64+0x4] ;  /* 0x000004080e0c7981 */ /* 0x000ea2000c1e1900 */
[----:B------:R-:W-:Y:S01]  /*3260*/  IMAD.SHL.U32 R7, R24, 0x20, RZ ;  /* 0x0000002018077824 */ /* 0x000fe200078e00ff */
[----:B------:R-:W-:Y:S01]  /*3270*/  UIADD3 UR5, UPT, UPT, UR6, 0x360, URZ ;  /* 0x0000036006057890 */ /* 0x000fe2000fffe0ff */
[----:B------:R-:W-:Y:S01]  /*3280*/  IMAD.IADD R33, R33, 0x1, R42 ;  /* 0x0000000121217824 */ /* 0x000fe200078e022a */
[----:B------:R-:W-:Y:S01]  /*3290*/  BSSY.RECONVERGENT B0, `(.L_x_216) ;  /* 0x00000fd000007945 */ /* 0x000fe20003800200 */
[----:B------:R-:W-:Y:S01]  /*32a0*/  IMAD.MOV.U32 R41, RZ, RZ, RZ ;  /* 0x000000ffff297224 */ /* 0x000fe200078e00ff */
[----:B------:R-:W-:Y:S01]  /*32b0*/  LOP3.LUT R7, R6, 0x60, R7, 0xf8, !PT ;  /* 0x0000006006077812 */ /* 0x000fe200078ef807 */
[----:B------:R-:W-:-:S02]  /*32c0*/  IMAD.MOV.U32 R6, RZ, RZ, RZ ;  /* 0x000000ffff067224 */ /* 0x000fc400078e00ff */
[----:B------:R-:W-:Y:S01]  /*32d0*/  IMAD.IADD R32, R33, 0x1, R32 ;  /* 0x0000000121207824 */ /* 0x000fe200078e0220 */
[----:B--2---:R-:W-:-:S13]  /*32e0*/  ISETP.GE.AND P0, PT, R13, R12, PT ;  /* 0x0000000c0d00720c */ /* 0x004fda0003f06270 */
[----:B-1----:R-:W-:Y:S05]  /*32f0*/  @P0 BRA `(.L_x_217) ;  /* 0x0000000c00d80947 */ /* 0x002fea0003800000 */
        /* <DEDUP_REMOVED lines=8> */
.L_x_228:
[----:B0-----:R-:W0:Y:S01]  /*3380*/  LDC.64 R20, c[0x0][0x3a0] ;  /* 0x0000e800ff147b82 */ /* 0x001e220000000a00 */
[C---:B------:R-:W-:Y:S02]  /*3390*/  VIADD R25, R13.reuse, 0x1 ;  /* 0x000000010d197836 */ /* 0x040fe40000000000 */
[C---:B------:R-:W-:Y:S02]  /*33a0*/  VIADD R23, R13.reuse, 0x2 ;  /* 0x000000020d177836 */ /* 0x040fe40000000000 */
[C---:B------:R-:W-:Y:S02]  /*33b0*/  VIADD R19, R13.reuse, 0x3 ;  /* 0x000000030d137836 */ /* 0x040fe40000000000 */
[----:B01----:R-:W-:-:S04]  /*33c0*/  IMAD.WIDE R8, R13, 0x4, R20 ;  /* 0x000000040d087825 */ /* 0x003fc800078e0214 */
[--C-:B------:R-:W-:Y:S01]  /*33d0*/  IMAD.WIDE R10, R25, 0x4, R20.reuse ;  /* 0x00000004190a7825 */ /* 0x100fe200078e0214 */
[----:B------:R-:W2:Y:S03]  /*33e0*/  LDG.E R39, desc[UR8][R8.64] ;  /* 0x0000000808277981 */ /* 0x000ea6000c1e1900 */
[--C-:B------:R-:W-:Y:S01]  /*33f0*/  IMAD.WIDE R16, R23, 0x4, R20.reuse ;  /* 0x0000000417107825 */ /* 0x100fe200078e0214 */
[----:B------:R-:W3:Y:S03]  /*3400*/  LDG.E R27, desc[UR8][R10.64] ;  /* 0x000000080a1b7981 */ /* 0x000ee6000c1e1900 */
[----:B------:R-:W-:Y:S02]  /*3410*/  IMAD.WIDE R20, R19, 0x4, R20 ;  /* 0x0000000413147825 */ /* 0x000fe400078e0214 */
[----:B------:R-:W4:Y:S04]  /*3420*/  LDG.E R17, desc[UR8][R16.64] ;  /* 0x0000000810117981 */ /* 0x000f28000c1e1900 */
[----:B------:R-:W5:Y:S01]  /*3430*/  LDG.E R21, desc[UR8][R20.64] ;  /* 0x0000000814157981 */ /* 0x000f62000c1e1900 */
[----:B------:R-:W-:Y:S01]  /*3440*/  BSSY.RECONVERGENT B2, `(.L_x_220) ;  /* 0x0000022000027945 */ /* 0x000fe20003800200 */
[----:B--2---:R-:W-:-:S04]  /*3450*/  ISETP.GE.AND P2, PT, R39, R2, PT ;  /* 0x000000022700720c */ /* 0x004fc80003f46270 */
[----:B------:R-:W-:Y:S02]  /*3460*/  ISETP.LT.OR P2, PT, R39, R0, P2 ;  /* 0x000000002700720c */ /* 0x000fe40001741670 */
[-C--:B---3--:R-:W-:Y:S02]  /*3470*/  ISETP.GE.AND P3, PT, R27, R2.reuse, PT ;  /* 0x000000021b00720c */ /* 0x088fe40003f66270 */
[-C--:B----4-:R-:W-:Y:S02]  /*3480*/  ISETP.GE.AND P4, PT, R17, R2.reuse, PT ;  /* 0x000000021100720c */ /* 0x090fe40003f86270 */
[----:B-----5:R-:W-:Y:S02]  /*3490*/  ISETP.GE.AND P1, PT, R21, R2, PT ;  /* 0x000000021500720c */ /* 0x020fe40003f26270 */
[-C--:B------:R-:W-:Y:S02]  /*34a0*/  ISETP.LT.OR P3, PT, R27, R0.reuse, P3 ;  /* 0x000000001b00720c */ /* 0x080fe40001f61670 */
[----:B------:R-:W-:-:S02]  /*34b0*/  ISETP.LT.OR P4, PT, R17, R0, P4 ;  /* 0x000000001100720c */ /* 0x000fc40002781670 */
[----:B------:R-:W-:Y:S01]  /*34c0*/  ISETP.LT.OR P1, PT, R21, R0, P1 ;  /* 0x000000001500720c */ /* 0x000fe20000f21670 */
[----:B------:R-:W-:-:S12]  /*34d0*/  @P2 BRA `(.L_x_221) ;  /* 0x0000000000602947 */ /* 0x000fd80003800000 */
[----:B------:R-:W-:-:S05]  /*34e0*/  IMAD.SHL.U32 R8, R13, 0x100, RZ ;  /* 0x000001000d087824 */ /* 0x000fca00078e00ff */
[----:B------:R-:W-:Y:S02]  /*34f0*/  LOP3.LUT R10, R7, R8, RZ, 0xfc, !PT ;  /* 0x00000008070a7212 */ /* 0x000fe400078efcff */
[----:B------:R-:W-:Y:S02]  /*3500*/  SHF.R.S32.HI R9, RZ, 0x1f, R8 ;  /* 0x0000001fff097819 */ /* 0x000fe40000011408 */
[----:B------:R-:W-:-:S04]  /*3510*/  LEA R8, P2, R10, UR14, 0x1 ;  /* 0x0000000e0a087c11 */ /* 0x000fc8000f8408ff */
[----:B------:R-:W-:-:S05]  /*3520*/  LEA.HI.X R9, R10, UR15, R9, 0x1, P2 ;  /* 0x0000000f0a097c11 */ /* 0x000fca00090f0c09 */
[----:B------:R-:W2:Y:S04]  /*3530*/  LDG.E.U16 R20, desc[UR8][R8.64] ;  /* 0x0000000808147981 */ /* 0x000ea8000c1e1500 */
[----:B------:R-:W2:Y:S04]  /*3540*/  LDG.E.U16 R29, desc[UR8][R8.64+0x20] ;  /* 0x00002008081d7981 */ /* 0x000ea8000c1e1500 */
[----:B------:R-:W3:Y:S04]  /*3550*/  LDG.E.U16 R22, desc[UR8][R8.64+0x100] ;  /* 0x0001000808167981 */ /* 0x000ee8000c1e1500 */
[----:B------:R-:W3:Y:S04]  /*3560*/  LDG.E.U16 R31, desc[UR8][R8.64+0x120] ;  /* 0x00012008081f7981 */ /* 0x000ee8000c1e1500 */
[----:B------:R-:W4:Y:S04]  /*3570*/  LDG.E.U16 R24, desc[UR8][R8.64+0x10] ;  /* 0x0000100808187981 */ /* 0x000f28000c1e1500 */
[----:B------:R-:W4:Y:S04]  /*3580*/  LDG.E.U16 R35, desc[UR8][R8.64+0x30] ;  /* 0x0000300808237981 */ /* 0x000f28000c1e1500 */
[----:B------:R-:W5:Y:S04]  /*3590*/  LDG.E.U16 R26, desc[UR8][R8.64+0x110] ;  /* 0x00011008081a7981 */ /* 0x000f68000c1e1500 */
[----:B------:R2:W5:Y:S01]  /*35a0*/  LDG.E.U16 R37, desc[UR8][R8.64+0x130] ;  /* 0x0001300808257981 */ /* 0x000562000c1e1500 */
[----:B------:R-:W-:Y:S01]  /*35b0*/  IMAD.IADD R10, R39, 0x1, -R0 ;  /* 0x00000001270a7824 */ /* 0x000fe200078e0a00 */
[C---:B------:R-:W-:Y:S01]  /*35c0*/  LEA R11, R6.reuse, UR4, 0x2 ;  /* 0x00000004060b7c11 */ /* 0x040fe2000f8e10ff */
[----:B------:R-:W-:Y:S01]  /*35d0*/  VIADD R41, R41, 0x1 ;  /* 0x0000000129297836 */ /* 0x000fe20000000000 */
[C---:B------:R-:W-:Y:S01]  /*35e0*/  LEA R16, R6.reuse, UR5, 0x4 ;  /* 0x0000000506107c11 */ /* 0x040fe2000f8e20ff */
[----:B------:R-:W-:-:S02]  /*35f0*/  VIADD R6, R6, 0x1 ;  /* 0x0000000106067836 */ /* 0x000fc40000000000 */
[----:B------:R4:W-:Y:S01]  /*3600*/  STL [R11], R10 ;  /* 0x0000000a0b007387 */ /* 0x0009e20000100800 */
[----:B--2---:R-:W-:Y:S02]  /*3610*/  PRMT R8, R20, 0x5410, R29 ;  /* 0x0000541014087816 */ /* 0x004fe4000000001d */
[----:B---3--:R-:W-:Y:S02]  /*3620*/  PRMT R9, R22, 0x5410, R31 ;  /* 0x0000541016097816 */ /* 0x008fe4000000001f */
[----:B----4-:R-:W-:Y:S02]  /*3630*/  PRMT R10, R24, 0x5410, R35 ;  /* 0x00005410180a7816 */ /* 0x010fe40000000023 */
[----:B-----5:R-:W-:-:S05]  /*3640*/  PRMT R11, R26, 0x5410, R37 ;  /* 0x000054101a0b7816 */ /* 0x020fca0000000025 */
[----:B------:R0:W-:Y:S02]  /*3650*/  STL.128 [R16], R8 ;  /* 0x0000000810007387 */ /* 0x0001e40000100c00 */
.L_x_221:
[----:B------:R-:W-:Y:S05]  /*3660*/  BSYNC.RECONVERGENT B2 ;  /* 0x0000000000027941 */ /* 0x000fea0003800200 */
.L_x_220:
[----:B------:R-:W-:Y:S04]  /*3670*/  BSSY.RECONVERGENT B2, `(.L_x_222) ;  /* 0x000001a000027945 */ /* 0x000fe80003800200 */
[----:B------:R-:W-:Y:S05]  /*3680*/  @P3 BRA `(.L_x_223) ;  /* 0x0000000000603947 */ /* 0x000fea0003800000 */
[----:B0-----:R-:W-:-:S05]  /*3690*/  IMAD.SHL.U32 R8, R25, 0x100, RZ ;  /* 0x0000010019087824 */ /* 0x001fca00078e00ff */
        /* <DEDUP_REMOVED lines=23> */
.L_x_223:
[----:B------:R-:W-:Y:S05]  /*3810*/  BSYNC.RECONVERGENT B2 ;  /* 0x0000000000027941 */ /* 0x000fea0003800200 */
.L_x_222:
[----:B------:R-:W-:Y:S04]  /*3820*/  BSSY.RECONVERGENT B2, `(.L_x_224) ;  /* 0x000001a000027945 */ /* 0x000fe80003800200 */
[----:B------:R-:W-:Y:S05]  /*3830*/  @P4 BRA `(.L_x_225) ;  /* 0x0000000000604947 */ /* 0x000fea0003800000 */
[----:B01----:R-:W-:-:S05]  /*3840*/  IMAD.SHL.U32 R8, R23, 0x100, RZ ;  /* 0x0000010017087824 */ /* 0x003fca00078e00ff */
        /* <DEDUP_REMOVED lines=23> */
.L_x_225:
[----:B------:R-:W-:Y:S05]  /*39c0*/  BSYNC.RECONVERGENT B2 ;  /* 0x0000000000027941 */ /* 0x000fea0003800200 */
.L_x_224:
        /* <DEDUP_REMOVED lines=26> */
.L_x_227:
[----:B------:R-:W-:Y:S05]  /*3b70*/  BSYNC.RECONVERGENT B2 ;  /* 0x0000000000027941 */ /* 0x000fea0003800200 */
.L_x_226:
[----:B------:R-:W-:-:S05]  /*3b80*/  VIADD R13, R13, 0x4 ;  /* 0x000000040d0d7836 */ /* 0x000fca0000000000 */
[----:B------:R-:W-:-:S13]  /*3b90*/  ISETP.GE.AND P1, PT, R13, R18, PT ;  /* 0x000000120d00720c */ /* 0x000fda0003f26270 */
[----:B------:R-:W-:Y:S05]  /*3ba0*/  @!P1 BRA `(.L_x_228) ;  /* 0xfffffff400f49947 */ /* 0x000fea000383ffff */
.L_x_219:
[----:B------:R-:W-:Y:S05]  /*3bb0*/  BSYNC.RECONVERGENT B1 ;  /* 0x0000000000017941 */ /* 0x000fea0003800200 */
.L_x_218:
[----:B01----:R-:W-:Y:S01]  /*3bc0*/  IMAD.IADD R8, R12, 0x1, -R13 ;  /* 0x000000010c087824 */ /* 0x003fe200078e0a0d */
        /* <DEDUP_REMOVED lines=9> */
[----:B------:R-:W-:Y:S01]  /*3c60*/  BSSY.RECONVERGENT B2, `(.L_x_231) ;  /* 0x0000020000027945 */ /* 0x000fe20003800200 */
[----:B------:R-:W-:Y:S02]  /*3c70*/  PLOP3.LUT P0, PT, PT, PT, PT, 0x8, 0x80 ;  /* 0x000000000080781c */ /* 0x000fe40003f0e170 */
[----:B--2---:R-:W-:-:S04]  /*3c80*/  ISETP.GE.AND P1, PT, R23, R2, PT ;  /* 0x000000021700720c */ /* 0x004fc80003f26270 */
[----:B------:R-:W-:Y:S02]  /*3c90*/  ISETP.LT.OR P1, PT, R23, R0, P1 ;  /* 0x000000001700720c */ /* 0x000fe40000f21670 */
[----:B---3--:R-:W-:-:S04]  /*3ca0*/  ISETP.GE.AND P2, PT, R17, R2, PT ;  /* 0x000000021100720c */ /* 0x008fc80003f46270 */
[----:B------:R-:W-:-:S07]  /*3cb0*/  ISETP.LT.OR P2, PT, R17, R0, P2 ;  /* 0x000000001100720c */ /* 0x000fce0001741670 */
[----:B------:R-:W-:Y:S06]  /*3cc0*/  @P1 BRA `(.L_x_232) ;  /* 0x0000000000641947 */ /* 0x000fec0003800000 */
[----:B------:R-:W0:Y:S01]  /*3cd0*/  LDCU.64 UR16, c[0x0][0x3a8] ;  /* 0x00007500ff1077ac */ /* 0x000e220008000a00 */
[----:B------:R-:W-:-:S05]  /*3ce0*/  IMAD.SHL.U32 R8, R13, 0x100, RZ ;  /* 0x000001000d087824 */ /* 0x000fca00078e00ff */
[----:B------:R-:W-:Y:S02]  /*3cf0*/  LOP3.LUT R10, R7, R8, RZ, 0xfc, !PT ;  /* 0x00000008070a7212 */ /* 0x000fe400078efcff */
[----:B------:R-:W-:Y:S02]  /*3d00*/  SHF.R.S32.HI R9, RZ, 0x1f, R8 ;  /* 0x0000001fff097819 */ /* 0x000fe40000011408 */
[----:B0-----:R-:W-:-:S04]  /*3d10*/  LEA R8, P1, R10, UR16, 0x1 ;  /* 0x000000100a087c11 */ /* 0x001fc8000f8208ff */
        /* <DEDUP_REMOVED lines=20> */
.L_x_232:
[----:B------:R-:W-:Y:S05]  /*3e60*/  BSYNC.RECONVERGENT B2 ;  /* 0x0000000000027941 */ /* 0x000fea0003800200 */
.L_x_231:
[----:B------:R-:W-:Y:S04]  /*3e70*/  BSSY.RECONVERGENT B2, `(.L_x_233) ;  /* 0x000001b000027945 */ /* 0x000fe80003800200 */
[----:B------:R-:W-:Y:S05]  /*3e80*/  @P2 BRA `(.L_x_234) ;  /* 0x0000000000642947 */ /* 0x000fea0003800000 */
[----:B------:R-:W1:Y:S01]  /*3e90*/  LDCU.64 UR16, c[0x0][0x3a8] ;  /* 0x00007500ff1077ac */ /* 0x000e620008000a00 */
[----:B0-----:R-:W-:-:S05]  /*3ea0*/  IMAD.SHL.U32 R8, R16, 0x100, RZ ;  /* 0x0000010010087824 */ /* 0x001fca00078e00ff */
[----:B------:R-:W-:Y:S02]  /*3eb0*/  LOP3.LUT R10, R7, R8, RZ, 0xfc, !PT ;  /* 0x00000008070a7212 */ /* 0x000fe400078efcff */
[----:B------:R-:W-:Y:S02]  /*3ec0*/  SHF.R.S32.HI R9, RZ, 0x1f, R8 ;  /* 0x0000001fff097819 */ /* 0x000fe40000011408 */
[----:B-1----:R-:W-:-:S04]  /*3ed0*/  LEA R8, P1, R10, UR16, 0x1 ;  /* 0x000000100a087c11 */ /* 0x002fc8000f8208ff */
        /* <DEDUP_REMOVED lines=20> */
.L_x_234:
[----:B------:R-:W-:Y:S05]  /*4020*/  BSYNC.RECONVERGENT B2 ;  /* 0x0000000000027941 */ /* 0x000fea0003800200 */
.L_x_233:
[----:B------:R-:W-:-:S07]  /*4030*/  VIADD R13, R16, 0x1 ;  /* 0x00000001100d7836 */ /* 0x000fce0000000000 */
.L_x_230:
[----:B------:R-:W-:Y:S05]  /*4040*/  BSYNC.RECONVERGENT B1 ;  /* 0x0000000000017941 */ /* 0x000fea0003800200 */
.L_x_229:
[----:B------:R-:W-:-:S13]  /*4050*/  ISETP.LT.OR P0, PT, R13, R12, P0 ;  /* 0x0000000c0d00720c */ /* 0x000fda0000701670 */
[----:B------:R-:W-:Y:S05]  /*4060*/  @!P0 BRA `(.L_x_217) ;  /* 0x00000000007c8947 */ /* 0x000fea0003800000 */
[----:B01----:R-:W0:Y:S02]  /*4070*/  LDC.64 R8, c[0x0][0x3a0] ;  /* 0x0000e800ff087b82 */ /* 0x003e240000000a00 */
[----:B0-----:R-:W-:-:S05]  /*4080*/  IMAD.WIDE R8, R13, 0x4, R8 ;  /* 0x000000040d087825 */ /* 0x001fca00078e0208 */
[----:B------:R-:W2:Y:S02]  /*4090*/  LDG.E R21, desc[UR8][R8.64] ;  /* 0x0000000808157981 */ /* 0x000ea4000c1e1900 */
[----:B--2---:R-:W-:-:S04]  /*40a0*/  ISETP.GE.AND P0, PT, R21, R2, PT ;  /* 0x000000021500720c */ /* 0x004fc80003f06270 */
[----:B------:R-:W-:-:S13]  /*40b0*/  ISETP.LT.OR P0, PT, R21, R0, P0 ;  /* 0x000000001500720c */ /* 0x000fda0000701670 */
[----:B------:R-:W-:Y:S05]  /*40c0*/  @P0 BRA `(.L_x_217) ;  /* 0x0000000000640947 */ /* 0x000fea0003800000 */
        /* <DEDUP_REMOVED lines=25> */
.L_x_217:
[----:B------:R-:W-:Y:S05]  /*4260*/  BSYNC.RECONVERGENT B0 ;  /* 0x0000000000007941 */ /* 0x000fea0003800200 */
.L_x_216:
[----:B------:R-:W3:Y:S01]  /*4270*/  LDG.E R13, desc[UR8][R14.64+0x8] ;  /* 0x000008080e0d7981 */ /* 0x000ee2000c1e1900 */
[----:B------:R-:W4:Y:S01]  /*4280*/  LDCU.64 UR14, c[0x0][0x3a8] ;  /* 0x00007500ff0e77ac */ /* 0x000f220008000a00 */
[----:B------:R-:W-:Y:S01]  /*4290*/  BSSY.RECONVERGENT B0, `(.L_x_235) ;  /* 0x00000fa000007945 */ /* 0x000fe20003800200 */
[----:B------:R-:W-:Y:S01]  /*42a0*/  IMAD.MOV.U32 R27, RZ, RZ, RZ ;  /* 0x000000ffff1b7224 */ /* 0x000fe200078e00ff */
[----:B---3--:R-:W-:-:S13]  /*42b0*/  ISETP.GE.AND P0, PT, R12, R13, PT ;  /* 0x0000000d0c00720c */ /* 0x008fda0003f06270 */
[----:B----4-:R-:W-:Y:S05]  /*42c0*/  @P0 BRA `(.L_x_236) ;  /* 0x0000000c00d80947 */ /* 0x010fea0003800000 */
[----:B012---:R-:W-:Y:S01]  /*42d0*/  IMAD.IADD R8, R13, 0x1, -R12 ;  /* 0x000000010d087824 */ /* 0x007fe200078e0a0c */
[----:B------:R-:W-:Y:S01]  /*42e0*/  BSSY.RECONVERGENT B1, `(.L_x_237) ;  /* 0x000008a000017945 */ /* 0x000fe20003800200 */
[----:B------:R-:W-:Y:S01]  /*42f0*/  PLOP3.LUT P0, PT, PT, PT, PT, 0x80, 0x8 ;  /* 0x000000000008781c */ /* 0x000fe20003f0f070 */
[----:B------:R-:W-:Y:S02]  /*4300*/  IMAD.MOV.U32 R27, RZ, RZ, RZ ;  /* 0x000000ffff1b7224 */ /* 0x000fe400078e00ff */
[----:B------:R-:W-:-:S13]  /*4310*/  ISETP.GT.AND P1, PT, R8, 0x3, PT ;  /* 0x000000030800780c */ /* 0x000fda0003f24270 */
[----:B------:R-:W-:Y:S05]  /*4320*/  @!P1 BRA `(.L_x_238) ;  /* 0x0000000800149947 */ /* 0x000fea0003800000 */
[----:B------:R-:W-:Y:S01]  /*4330*/  PLOP3.LUT P0, PT, PT, PT, PT, 0x8, 0x80 ;  /* 0x000000000080781c */ /* 0x000fe20003f0e170 */
[----:B------:R-:W-:-:S12]  /*4340*/  VIADD R19, R13, 0xfffffffd ;  /* 0xfffffffd0d137836 */ /* 0x000fd80000000000 */
.L_x_247:
[----:B0-----:R-:W0:Y:S01]  /*4350*/  LDC.64 R20, c[0x0][0x3a0] ;  /* 0x0000e800ff147b82 */ /* 0x001e220000000a00 */
[C---:B------:R-:W-:Y:S02]  /*4360*/  VIADD R29, R12.reuse, 0x1 ;  /* 0x000000010c1d7836 */ /* 0x040fe40000000000 */
[C---:B------:R-:W-:Y:S02]  /*4370*/  VIADD R25, R12.reuse, 0x2 ;  /* 0x000000020c197836 */ /* 0x040fe40000000000 */
[C---:B------:R-:W-:Y:S02]  /*4380*/  VIADD R23, R12.reuse, 0x3 ;  /* 0x000000030c177836 */ /* 0x040fe40000000000 */
[----:B0-----:R-:W-:-:S04]  /*4390*/  IMAD.WIDE R16, R12, 0x4, R20 ;  /* 0x000000040c107825 */ /* 0x001fc800078e0214 */
[--C-:B-1----:R-:W-:Y:S01]  /*43a0*/  IMAD.WIDE R8, R29, 0x4, R20.reuse ;  /* 0x000000041d087825 */ /* 0x102fe200078e0214 */
[----:B------:R-:W2:Y:S03]  /*43b0*/  LDG.E R45, desc[UR8][R16.64] ;  /* 0x00000008102d7981 */ /* 0x000ea6000c1e1900 */
[--C-:B------:R-:W-:Y:S01]  /*43c0*/  IMAD.WIDE R10, R25, 0x4, R20.reuse ;  /* 0x00000004190a7825 */ /* 0x100fe200078e0214 */
[----:B------:R-:W3:Y:S03]  /*43d0*/  LDG.E R35, desc[UR8][R8.64] ;  /* 0x0000000808237981 */ /* 0x000ee6000c1e1900 */
[----:B------:R-:W-:Y:S01]  /*43e0*/  IMAD.WIDE R20, R23, 0x4, R20 ;  /* 0x0000000417147825 */ /* 0x000fe200078e0214 */
[----:B------:R-:W4:Y:S05]  /*43f0*/  LDG.E R31, desc[UR8][R10.64] ;  /* 0x000000080a1f7981 */ /* 0x000f2a000c1e1900 */
        /* <DEDUP_REMOVED lines=35> */
.L_x_240:
[----:B------:R-:W-:Y:S05]  /*4630*/  BSYNC.RECONVERGENT B2 ;  /* 0x0000000000027941 */ /* 0x000fea0003800200 */
.L_x_239:
        /* <DEDUP_REMOVED lines=26> */
.L_x_242:
[----:B------:R-:W-:Y:S05]  /*47e0*/  BSYNC.RECONVERGENT B2 ;  /* 0x0000000000027941 */ /* 0x000fea0003800200 */
.L_x_241:
        /* <DEDUP_REMOVED lines=26> */
.L_x_244:
[----:B------:R-:W-:Y:S05]  /*4990*/  BSYNC.RECONVERGENT B2 ;  /* 0x0000000000027941 */ /* 0x000fea0003800200 */
.L_x_243:
        /* <DEDUP_REMOVED lines=26> */
.L_x_246:
[----:B------:R-:W-:Y:S05]  /*4b40*/  BSYNC.RECONVERGENT B2 ;  /* 0x0000000000027941 */ /* 0x000fea0003800200 */
.L_x_245:
[----:B------:R-:W-:-:S05]  /*4b50*/  VIADD R12, R12, 0x4 ;  /* 0x000000040c0c7836 */ /* 0x000fca0000000000 */
[----:B------:R-:W-:-:S13]  /*4b60*/  ISETP.GE.AND P1, PT, R12, R19, PT ;  /* 0x000000130c00720c */ /* 0x000fda0003f26270 */
[----:B------:R-:W-:Y:S05]  /*4b70*/  @!P1 BRA `(.L_x_247) ;  /* 0xfffffff400f49947 */ /* 0x000fea000383ffff */
.L_x_238:
[----:B------:R-:W-:Y:S05]  /*4b80*/  BSYNC.RECONVERGENT B1 ;  /* 0x0000000000017941 */ /* 0x000fea0003800200 */
.L_x_237:
        /* <DEDUP_REMOVED lines=42> */
.L_x_251:
[----:B------:R-:W-:Y:S05]  /*4e30*/  BSYNC.RECONVERGENT B2 ;  /* 0x0000000000027941 */ /* 0x000fea0003800200 */
.L_x_250:
        /* <DEDUP_REMOVED lines=27> */
.L_x_253:
[----:B------:R-:W-:Y:S05]  /*4ff0*/  BSYNC.RECONVERGENT B2 ;  /* 0x0000000000027941 */ /* 0x000fea0003800200 */
.L_x_252:
[----:B------:R-:W-:-:S07]  /*5000*/  VIADD R12, R16, 0x1 ;  /* 0x00000001100c7836 */ /* 0x000fce0000000000 */
.L_x_249:
[----:B------:R-:W-:Y:S05]  /*5010*/  BSYNC.RECONVERGENT B1 ;  /* 0x0000000000017941 */ /* 0x000fea0003800200 */
.L_x_248:
        /* <DEDUP_REMOVED lines=33> */
.L_x_236:
[----:B------:R-:W-:Y:S05]  /*5230*/  BSYNC.RECONVERGENT B0 ;  /* 0x0000000000007941 */ /* 0x000fea0003800200 */
.L_x_235:
[----:B------:R-:W4:Y:S01]  /*5240*/  LDG.E R12, desc[UR8][R14.64+0xc] ;  /* 0x00000c080e0c7981 */ /* 0x000f22000c1e1900 */
[----:B------:R-:W0:Y:S01]  /*5250*/  LDCU.64 UR14, c[0x0][0x3a8] ;  /* 0x00007500ff0e77ac */ /* 0x000e220008000a00 */
[----:B------:R-:W-:Y:S01]  /*5260*/  BSSY.RECONVERGENT B0, `(.L_x_254) ;  /* 0x00000fa000007945 */ /* 0x000fe20003800200 */
[----:B------:R-:W-:Y:S01]  /*5270*/  IMAD.MOV.U32 R26, RZ, RZ, RZ ;  /* 0x000000ffff1a7224 */ /* 0x000fe200078e00ff */
[----:B----4-:R-:W-:-:S13]  /*5280*/  ISETP.GE.AND P0, PT, R13, R12, PT ;  /* 0x0000000c0d00720c */ /* 0x010fda0003f06270 */
[----:B0-----:R-:W-:Y:S05]  /*5290*/  @P0 BRA `(.L_x_255) ;  /* 0x0000000c00d80947 */ /* 0x001fea0003800000 */
[----:B-123--:R-:W-:Y:S01]  /*52a0*/  IMAD.IADD R8, R12, 0x1, -R13 ;  /* 0x000000010c087824 */ /* 0x00efe200078e0a0d */
[----:B------:R-:W-:Y:S01]  /*52b0*/  BSSY.RECONVERGENT B1, `(.L_x_256) ;  /* 0x000008a000017945 */ /* 0x000fe20003800200 */
[----:B------:R-:W-:Y:S01]  /*52c0*/  PLOP3.LUT P0, PT, PT, PT, PT, 0x80, 0x8 ;  /* 0x000000000008781c */ /* 0x000fe20003f0f070 */
[----:B------:R-:W-:Y:S02]  /*52d0*/  IMAD.MOV.U32 R26, RZ, RZ, RZ ;  /* 0x000000ffff1a7224 */ /* 0x000fe400078e00ff */
[----:B------:R-:W-:-:S13]  /*52e0*/  ISETP.GT.AND P1, PT, R8, 0x3, PT ;  /* 0x000000030800780c */ /* 0x000fda0003f24270 */
[----:B------:R-:W-:Y:S05]  /*52f0*/  @!P1 BRA `(.L_x_257) ;  /* 0x0000000800149947 */ /* 0x000fea0003800000 */
[----:B------:R-:W-:Y:S01]  /*5300*/  PLOP3.LUT P0, PT, PT, PT, PT, 0x8, 0x80 ;  /* 0x000000000080781c */ /* 0x000fe20003f0e170 */
[----:B------:R-:W-:-:S12]  /*5310*/  VIADD R20, R12, 0xfffffffd ;  /* 0xfffffffd0c147836 */ /* 0x000fd80000000000 */
.L_x_266:
[----:B01----:R-:W0:Y:S01]  /*5320*/  LDC.64 R8, c[0x0][0x3a0] ;  /* 0x0000e800ff087b82 */ /* 0x003e220000000a00 */
[C---:B------:R-:W-:Y:S02]  /*5330*/  VIADD R29, R13.reuse, 0x1 ;  /* 0x000000010d1d7836 */ /* 0x040fe40000000000 */
[C---:B------:R-:W-:Y:S02]  /*5340*/  VIADD R23, R13.reuse, 0x2 ;  /* 0x000000020d177836 */ /* 0x040fe40000000000 */
[C---:B------:R-:W-:Y:S02]  /*5350*/  VIADD R21, R13.reuse, 0x3 ;  /* 0x000000030d157836 */ /* 0x040fe40000000000 */
[----:B0-----:R-:W-:-:S04]  /*5360*/  IMAD.WIDE R10, R13, 0x4, R8 ;  /* 0x000000040d0a7825 */ /* 0x001fc800078e0208 */
[--C-:B------:R-:W-:Y:S02]  /*5370*/  IMAD.WIDE R16, R29, 0x4, R8.reuse ;  /* 0x000000041d107825 */ /* 0x100fe400078e0208 */
[----:B------:R-:W2:Y:S02]  /*5380*/  LDG.E R11, desc[UR8][R10.64] ;  /* 0x000000080a0b7981 */ /* 0x000ea4000c1e1900 */
[--C-:B------:R-:W-:Y:S02]  /*5390*/  IMAD.WIDE R18, R23, 0x4, R8.reuse ;  /* 0x0000000417127825 */ /* 0x100fe400078e0208 */
[----:B------:R-:W3:Y:S02]  /*53a0*/  LDG.E R17, desc[UR8][R16.64] ;  /* 0x0000000810117981 */ /* 0x000ee4000c1e1900 */
        /* <DEDUP_REMOVED lines=27> */
[----:B------:R-:W-:Y:S01]  /*5560*/  LEA R24, R6, UR4, 0x2 ;  /* 0x0000000406187c11 */ /* 0x000fe2000f8e10ff */
        /* <DEDUP_REMOVED lines=9> */
.L_x_259:
[----:B------:R-:W-:Y:S05]  /*5600*/  BSYNC.RECONVERGENT B2 ;  /* 0x0000000000027941 */ /* 0x000fea0003800200 */
.L_x_258:
        /* <DEDUP_REMOVED lines=26> */
.L_x_261:
[----:B------:R-:W-:Y:S05]  /*57b0*/  BSYNC.RECONVERGENT B2 ;  /* 0x0000000000027941 */ /* 0x000fea0003800200 */
.L_x_260:
        /* <DEDUP_REMOVED lines=26> */
.L_x_263:
[----:B------:R-:W-:Y:S05]  /*5960*/  BSYNC.RECONVERGENT B2 ;  /* 0x0000000000027941 */ /* 0x000fea0003800200 */
.L_x_262:
        /* <DEDUP_REMOVED lines=26> */
.L_x_265:
[----:B------:R-:W-:Y:S05]  /*5b10*/  BSYNC.RECONVERGENT B2 ;  /* 0x0000000000027941 */ /* 0x000fea0003800200 */
.L_x_264:
[----:B------:R-:W-:-:S05]  /*5b20*/  VIADD R13, R13, 0x4 ;  /* 0x000000040d0d7836 */ /* 0x000fca0000000000 */
[----:B------:R-:W-:-:S13]  /*5b30*/  ISETP.GE.AND P1, PT, R13, R20, PT ;  /* 0x000000140d00720c */ /* 0x000fda0003f26270 */
[----:B------:R-:W-:Y:S05]  /*5b40*/  @!P1 BRA `(.L_x_266) ;  /* 0xfffffff400f49947 */ /* 0x000fea000383ffff */
.L_x_257:
[----:B------:R-:W-:Y:S05]  /*5b50*/  BSYNC.RECONVERGENT B1 ;  /* 0x0000000000017941 */ /* 0x000fea0003800200 */
.L_x_256:
        /* <DEDUP_REMOVED lines=42> */
.L_x_270:
[----:B------:R-:W-:Y:S05]  /*5e00*/  BSYNC.RECONVERGENT B2 ;  /* 0x0000000000027941 */ /* 0x000fea0003800200 */
.L_x_269:
        /* <DEDUP_REMOVED lines=27> */
.L_x_272:
[----:B------:R-:W-:Y:S05]  /*5fc0*/  BSYNC.RECONVERGENT B2 ;  /* 0x0000000000027941 */ /* 0x000fea0003800200 */
.L_x_271:
[----:B------:R-:W-:-:S07]  /*5fd0*/  VIADD R13, R16, 0x1 ;  /* 0x00000001100d7836 */ /* 0x000fce0000000000 */
.L_x_268:
[----:B------:R-:W-:Y:S05]  /*5fe0*/  BSYNC.RECONVERGENT B1 ;  /* 0x0000000000017941 */ /* 0x000fea0003800200 */
.L_x_267:
        /* <DEDUP_REMOVED lines=33> */
.L_x_255:
[----:B------:R-:W-:Y:S05]  /*6200*/  BSYNC.RECONVERGENT B0 ;  /* 0x0000000000007941 */ /* 0x000fea0003800200 */
.L_x_254:
[----:B------:R-:W5:Y:S01]  /*6210*/  LDG.E R15, desc[UR8][R14.64+0x10] ;  /* 0x000010080e0f7981 */ /* 0x000f62000c1e1900 */
[----:B------:R-:W0:Y:S01]  /*6220*/  LDCU.64 UR14, c[0x0][0x3a8] ;  /* 0x00007500ff0e77ac */ /* 0x000e220008000a00 */
[----:B------:R-:W-:Y:S01]  /*6230*/  BSSY.RECONVERGENT B0, `(.L_x_273) ;  /* 0x00000f9000007945 */ /* 0x000fe20003800200 */
[----:B------:R-:W-:Y:S01]  /*6240*/  IMAD.MOV.U32 R13, RZ, RZ, RZ ;  /* 0x000000ffff0d7224 */ /* 0x000fe200078e00ff */
[----:B-----5:R-:W-:-:S13]  /*6250*/  ISETP.GE.AND P0, PT, R12, R15, PT ;  /* 0x0000000f0c00720c */ /* 0x020fda0003f06270 */
[----:B0-----:R-:W-:Y:S05]  /*6260*/  @P0 BRA `(.L_x_274) ;  /* 0x0000000c00d40947 */ /* 0x001fea0003800000 */
[----:B-1234-:R-:W-:Y:S01]  /*6270*/  IMAD.IADD R8, R15, 0x1, -R12 ;  /* 0x000000010f087824 */ /* 0x01efe200078e0a0c */
[----:B------:R-:W-:Y:S01]  /*6280*/  BSSY.RECONVERGENT B1, `(.L_x_275) ;  /* 0x000008a000017945 */ /* 0x000fe20003800200 */
[----:B------:R-:W-:Y:S01]  /*6290*/  PLOP3.LUT P0, PT, PT, PT, PT, 0x80, 0x8 ;  /* 0x000000000008781c */ /* 0x000fe20003f0f070 */
[----:B------:R-:W-:Y:S02]  /*62a0*/  IMAD.MOV.U32 R13, RZ, RZ, RZ ;  /* 0x000000ffff0d7224 */ /* 0x000fe400078e00ff */
[----:B------:R-:W-:-:S13]  /*62b0*/  ISETP.GT.AND P1, PT, R8, 0x3, PT ;  /* 0x000000030800780c */ /* 0x000fda0003f24270 */
[----:B------:R-:W-:Y:S05]  /*62c0*/  @!P1 BRA `(.L_x_276) ;  /* 0x0000000800149947 */ /* 0x000fea0003800000 */
[----:B------:R-:W-:Y:S01]  /*62d0*/  PLOP3.LUT P0, PT, PT, PT, PT, 0x8, 0x80 ;  /* 0x000000000080781c */ /* 0x000fe20003f0e170 */
[----:B------:R-:W-:-:S12]  /*62e0*/  VIADD R21, R15, 0xfffffffd ;  /* 0xfffffffd0f157836 */ /* 0x000fd80000000000 */
.L_x_285:
        /* <DEDUP_REMOVED lines=46> */
.L_x_278:
[----:B------:R-:W-:Y:S05]  /*65d0*/  BSYNC.RECONVERGENT B2 ;  /* 0x0000000000027941 */ /* 0x000fea0003800200 */
.L_x_277:
        /* <DEDUP_REMOVED lines=26> */
.L_x_280:
[----:B------:R-:W-:Y:S05]  /*6780*/  BSYNC.RECONVERGENT B2 ;  /* 0x0000000000027941 */ /* 0x000fea0003800200 */
.L_x_279:
        /* <DEDUP_REMOVED lines=26> */
.L_x_282:
[----:B------:R-:W-:Y:S05]  /*6930*/  BSYNC.RECONVERGENT B2 ;  /* 0x0000000000027941 */ /* 0x000fea0003800200 */
.L_x_281:
        /* <DEDUP_REMOVED lines=26> */
.L_x_284:
[----:B------:R-:W-:Y:S05]  /*6ae0*/  BSYNC.RECONVERGENT B2 ;  /* 0x0000000000027941 */ /* 0x000fea0003800200 */
.L_x_283:
[----:B------:R-:W-:-:S05]  /*6af0*/  VIADD R12, R12, 0x4 ;  /* 0x000000040c0c7836 */ /* 0x000fca0000000000 */
[----:B------:R-:W-:-:S13]  /*6b00*/  ISETP.GE.AND P1, PT, R12, R21, PT ;  /* 0x000000150c00720c */ /* 0x000fda0003f26270 */
[----:B------:R-:W-:Y:S05]  /*6b10*/  @!P1 BRA `(.L_x_285) ;  /* 0xfffffff400f49947 */ /* 0x000fea000383ffff */
.L_x_276:
[----:B------:R-:W-:Y:S05]  /*6b20*/  BSYNC.RECONVERGENT B1 ;  /* 0x0000000000017941 */ /* 0x000fea0003800200 */
.L_x_275:
        /* <DEDUP_REMOVED lines=42> */
.L_x_289:
[----:B------:R-:W-:Y:S05]  /*6dd0*/  BSYNC.RECONVERGENT B2 ;  /* 0x0000000000027941 */ /* 0x000fea0003800200 */
.L_x_288:
        /* <DEDUP_REMOVED lines=27> */
.L_x_291:
[----:B------:R-:W-:Y:S05]  /*6f90*/  BSYNC.RECONVERGENT B2 ;  /* 0x0000000000027941 */ /* 0x000fea0003800200 */
.L_x_290:
[----:B------:R-:W-:-:S07]  /*6fa0*/  VIADD R12, R14, 0x1 ;  /* 0x000000010e0c7836 */ /* 0x000fce0000000000 */
.L_x_287:
[----:B------:R-:W-:Y:S05]  /*6fb0*/  BSYNC.RECONVERGENT B1 ;  /* 0x0000000000017941 */ /* 0x000fea0003800200 */
.L_x_286:
        /* <DEDUP_REMOVED lines=25> */
[----:B------:R-:W-:-:S03]  /*7150*/  LEA R6, R6, UR5, 0x4 ;  /* 0x0000000506067c11 */ /* 0x000fc6000f8e20ff */
[----:B------:R4:W-:Y:S01]  /*7160*/  STL [R10], R7 ;  /* 0x000000070a007387 */ /* 0x0009e20000100800 */
[----:B--2---:R-:W-:Y:S02]  /*7170*/  PRMT R8, R11, 0x5410, R12 ;  /* 0x000054100b087816 */ /* 0x004fe4000000000c */
[----:B---3--:R-:W-:Y:S02]  /*7180*/  PRMT R9, R14, 0x5410, R15 ;  /* 0x000054100e097816 */ /* 0x008fe4000000000f */
[----:B----4-:R-:W-:Y:S02]  /*7190*/  PRMT R10, R16, 0x5410, R17 ;  /* 0x00005410100a7816 */ /* 0x010fe40000000011 */
[----:B-----5:R-:W-:-:S05]  /*71a0*/  PRMT R11, R18, 0x5410, R19 ;  /* 0x00005410120b7816 */ /* 0x020fca0000000013 */
[----:B------:R0:W-:Y:S02]  /*71b0*/  STL.128 [R6], R8 ;  /* 0x0000000806007387 */ /* 0x0001e40000100c00 */
.L_x_274:
[----:B------:R-:W-:Y:S05]  /*71c0*/  BSYNC.RECONVERGENT B0 ;  /* 0x0000000000007941 */ /* 0x000fea0003800200 */
.L_x_273:
[----:B0-----:R-:W0:Y:S02]  /*71d0*/  LDC.64 R6, c[0x0][0x3b0] ;  /* 0x0000ec00ff067b82 */ /* 0x001e240000000a00 */
[----:B0-----:R-:W-:-:S05]  /*71e0*/  IMAD.WIDE.U32 R6, R3, 0x4, R6 ;  /* 0x0000000403067825 */ /* 0x001fca00078e0006 */
[----:B------:R-:W5:Y:S04]  /*71f0*/  LDG.E R12, desc[UR8][R6.64] ;  /* 0x00000008060c7981 */ /* 0x000f68000c1e1900 */
[----:B------:R-:W5:Y:S01]  /*7200*/  LDG.E R15, desc[UR8][R6.64+0x4] ;  /* 0x00000408060f7981 */ /* 0x000f62000c1e1900 */
[----:B------:R-:W-:Y:S01]  /*7210*/  IMAD.IADD R27, R27, 0x1, R41 ;  /* 0x000000011b1b7824 */ /* 0x000fe200078e0229 */
[----:B------:R-:W-:Y:S01]  /*7220*/  UIADD3 UR14, UPT, UPT, UR6, 0x560, URZ ;  /* 0x00000560060e7890 */ /* 0x000fe2000fffe0ff */
[----:B------:R-:W-:Y:S01]  /*7230*/  BSSY.RECONVERGENT B0, `(.L_x_292) ;  /* 0x000006f000007945 */ /* 0x000fe20003800200 */
[----:B------:R-:W-:Y:S02]  /*7240*/  IMAD.MOV.U32 R40, RZ, RZ, RZ ;  /* 0x000000ffff287224 */ /* 0x000fe400078e00ff */
[----:B------:R-:W-:-:S02]  /*7250*/  IMAD.MOV.U32 R3, RZ, RZ, RZ ;  /* 0x000000ffff037224 */ /* 0x000fc400078e00ff */
[----:B------:R-:W-:Y:S01]  /*7260*/  IMAD.IADD R26, R27, 0x1, R26 ;  /* 0x000000011b1a7824 */ /* 0x000fe200078e021a */
[----:B-----5:R-:W-:-:S13]  /*7270*/  ISETP.GE.AND P0, PT, R12, R15, PT ;  /* 0x0000000f0c00720c */ /* 0x020fda0003f06270 */
[----:B------:R-:W-:Y:S05]  /*7280*/  @P0 BRA `(.L_x_293) ;  /* 0x0000000400a40947 */ /* 0x000fea0003800000 */
        /* <DEDUP_REMOVED lines=8> */
.L_x_296:
[----:B0-----:R-:W0:Y:S01]  /*7310*/  LDC.64 R8, c[0x0][0x3b8] ;  /* 0x0000ee00ff087b82 */ /* 0x001e220000000a00 */
        /* <DEDUP_REMOVED lines=11> */
[----:B------:R-:W-:Y:S01]  /*73d0*/  VIADD R12, R12, 0x4 ;  /* 0x000000040c0c7836 */ /* 0x000fe20000000000 */
[----:B--2---:R-:W-:-:S04]  /*73e0*/  ISETP.GE.AND P1, PT, R21, R2, PT ;  /* 0x000000021500720c */ /* 0x004fc80003f26270 */
[----:B------:R-:W-:Y:S02]  /*73f0*/  ISETP.LT.OR P1, PT, R21, R0, P1 ;  /* 0x000000001500720c */ /* 0x000fe40000f21670 */
[-C--:B---3--:R-:W-:Y:S02]  /*7400*/  ISETP.GE.AND P2, PT, R25, R2.reuse, PT ;  /* 0x000000021900720c */ /* 0x088fe40003f46270 */
[----:B----4-:R-:W-:Y:S02]  /*7410*/  ISETP.GE.AND P3, PT, R17, R2, PT ;  /* 0x000000021100720c */ /* 0x010fe40003f66270 */
[-C--:B------:R-:W-:Y:S02]  /*7420*/  ISETP.LT.OR P2, PT, R25, R0.reuse, P2 ;  /* 0x000000001900720c */ /* 0x080fe40001741670 */
[----:B------:R-:W-:Y:S02]  /*7430*/  ISETP.LT.OR P3, PT, R17, R0, P3 ;  /* 0x000000001100720c */ /* 0x000fe40001f61670 */
[----:B-----5:R-:W-:-:S03]  /*7440*/  ISETP.GE.AND P4, PT, R23, R2, PT ;  /* 0x000000021700720c */ /* 0x020fc60003f86270 */
[----:B------:R-:W-:Y:S01]  /*7450*/  @!P1 LEA R11, R3, UR10, 0x2 ;  /* 0x0000000a030b9c11 */ /* 0x000fe2000f8e10ff */
[--C-:B------:R-:W-:Y:S01]  /*7460*/  @!P1 IMAD.IADD R8, R21, 0x1, -R0.reuse ;  /* 0x0000000115089824 */ /* 0x100fe200078e0a00 */
[C---:B------:R-:W-:Y:S01]  /*7470*/  @!P1 LEA R10, R3.reuse, UR14, 0x4 ;  /* 0x0000000e030a9c11 */ /* 0x040fe2000f8e20ff */
[----:B------:R-:W-:Y:S01]  /*7480*/  @!P1 VIADD R3, R3, 0x1 ;  /* 0x0000000103039836 */ /* 0x000fe20000000000 */
[----:B------:R-:W-:Y:S01]  /*7490*/  ISETP.LT.OR P4, PT, R23, R0, P4 ;  /* 0x000000001700720c */ /* 0x000fe20002781670 */
[----:B------:R-:W-:Y:S01]  /*74a0*/  @!P1 VIADD R40, R40, 0x1 ;  /* 0x0000000128289836 */ /* 0x000fe20000000000 */
[----:B------:R0:W-:Y:S01]  /*74b0*/  @!P1 STL [R11], R8 ;  /* 0x000000080b009387 */ /* 0x0001e20000100800 */
[--C-:B------:R-:W-:Y:S01]  /*74c0*/  @!P2 IMAD.IADD R9, R25, 0x1, -R0.reuse ;  /* 0x000000011909a824 */ /* 0x100fe200078e0a00 */
[----:B------:R-:W-:Y:S01]  /*74d0*/  @!P2 LEA R18, R3, UR10, 0x2 ;  /* 0x0000000a0312ac11 */ /* 0x000fe2000f8e10ff */
[----:B------:R-:W-:Y:S01]  /*74e0*/  @!P3 IMAD.IADD R14, R17, 0x1, -R0 ;  /* 0x00000001110eb824 */ /* 0x000fe200078e0a00 */
[C---:B------:R-:W-:Y:S01]  /*74f0*/  @!P2 LEA R20, R3.reuse, UR14, 0x4 ;  /* 0x0000000e0314ac11 */ /* 0x040fe2000f8e20ff */
[----:B------:R-:W-:Y:S01]  /*7500*/  @!P2 VIADD R3, R3, 0x1 ;  /* 0x000000010303a836 */ /* 0x000fe20000000000 */
[----:B------:R0:W-:Y:S01]  /*7510*/  @!P1 STL.128 [R10], RZ ;  /* 0x000000ff0a009387 */ /* 0x0001e20000100c00 */
[----:B------:R-:W-:Y:S01]  /*7520*/  ISETP.GE.AND P1, PT, R12, R19, PT ;  /* 0x000000130c00720c */ /* 0x000fe20003f26270 */
[----:B------:R-:W-:-:S02]  /*7530*/  @!P2 VIADD R40, R40, 0x1 ;  /* 0x000000012828a836 */ /* 0x000fc40000000000 */
[----:B------:R-:W-:Y:S01]  /*7540*/  @!P3 LEA R21, R3, UR10, 0x2 ;  /* 0x0000000a0315bc11 */ /* 0x000fe2000f8e10ff */
[----:B------:R-:W-:Y:S01]  /*7550*/  @!P4 IMAD.IADD R16, R23, 0x1, -R0 ;  /* 0x000000011710c824 */ /* 0x000fe200078e0a00 */
[C---:B------:R-:W-:Y:S01]  /*7560*/  @!P3 LEA R22, R3.reuse, UR14, 0x4 ;  /* 0x0000000e0316bc11 */ /* 0x040fe2000f8e20ff */
[----:B------:R-:W-:Y:S01]  /*7570*/  @!P3 VIADD R3, R3, 0x1 ;  /* 0x000000010303b836 */ /* 0x000fe20000000000 */
[----:B------:R0:W-:Y:S01]  /*7580*/  @!P2 STL [R18], R9 ;  /* 0x000000091200a387 */ /* 0x0001e20000100800 */
[----:B------:R-:W-:-:S03]  /*7590*/  @!P3 VIADD R40, R40, 0x1 ;  /* 0x000000012828b836 */ /* 0x000fc60000000000 */
[C---:B------:R-:W-:Y:S01]  /*75a0*/  @!P4 LEA R17, R3.reuse, UR10, 0x2 ;  /* 0x0000000a0311cc11 */ /* 0x040fe2000f8e10ff */
[----:B------:R0:W-:Y:S01]  /*75b0*/  @!P2 STL.128 [R20], RZ ;  /* 0x000000ff1400a387 */ /* 0x0001e20000100c00 */
[C---:B------:R-:W-:Y:S01]  /*75c0*/  @!P4 LEA R23, R3.reuse, UR14, 0x4 ;  /* 0x0000000e0317cc11 */ /* 0x040fe2000f8e20ff */
[----:B------:R-:W-:Y:S02]  /*75d0*/  @!P4 VIADD R40, R40, 0x1 ;  /* 0x000000012828c836 */ /* 0x000fe40000000000 */
[----:B------:R0:W-:Y:S01]  /*75e0*/  @!P3 STL [R21], R14 ;  /* 0x0000000e1500b387 */ /* 0x0001e20000100800 */
[----:B------:R-:W-:-:S03]  /*75f0*/  @!P4 VIADD R3, R3, 0x1 ;  /* 0x000000010303c836 */ /* 0x000fc60000000000 */
[----:B------:R0:W-:Y:S04]  /*7600*/  @!P3 STL.128 [R22], RZ ;  /* 0x000000ff1600b387 */ /* 0x0001e80000100c00 */
[----:B------:R0:W-:Y:S04]  /*7610*/  @!P4 STL [R17], R16 ;  /* 0x000000101100c387 */ /* 0x0001e80000100800 */
[----:B------:R0:W-:Y:S01]  /*7620*/  @!P4 STL.128 [R23], RZ ;  /* 0x000000ff1700c387 */ /* 0x0001e20000100c00 */
[----:B------:R-:W-:Y:S05]  /*7630*/  @!P1 BRA `(.L_x_296) ;  /* 0xfffffffc00349947 */ /* 0x000fea000383ffff */
.L_x_295:
[----:B------:R-:W-:Y:S05]  /*7640*/  BSYNC.RECONVERGENT B1 ;  /* 0x0000000000017941 */ /* 0x000fea0003800200 */
.L_x_294:
[----:B0-----:R-:W-:Y:S01]  /*7650*/  IMAD.IADD R8, R15, 0x1, -R12 ;  /* 0x000000010f087824 */ /* 0x001fe200078e0a0c */
[----:B------:R-:W-:Y:S04]  /*7660*/  BSSY.RECONVERGENT B1, `(.L_x_297) ;  /* 0x000001d000017945 */ /* 0x000fe80003800200 */
[----:B------:R-:W-:-:S13]  /*7670*/  ISETP.GT.AND P1, PT, R8, 0x1, PT ;  /* 0x000000010800780c */ /* 0x000fda0003f24270 */
[----:B------:R-:W-:Y:S05]  /*7680*/  @!P1 BRA `(.L_x_298) ;  /* 0x0000000000689947 */ /* 0x000fea0003800000 */
[----:B------:R-:W0:Y:S01]  /*7690*/  LDC.64 R10, c[0x0][0x3b8] ;  /* 0x0000ee00ff0a7b82 */ /* 0x000e220000000a00 */
[C---:B------:R-:W-:Y:S02]  /*76a0*/  VIADD R17, R12.reuse, 0x1 ;  /* 0x000000010c117836 */ /* 0x040fe40000000000 */
[----:B0-----:R-:W-:-:S04]  /*76b0*/  IMAD.WIDE R8, R12, 0x4, R10 ;  /* 0x000000040c087825 */ /* 0x001fc800078e020a */
[C---:B------:R-:W-:Y:S02]  /*76c0*/  IMAD.WIDE R10, R17.reuse, 0x4, R10 ;  /* 0x00000004110a7825 */ /* 0x040fe400078e020a */
[----:B------:R-:W2:Y:S04]  /*76d0*/  LDG.E R9, desc[UR8][R8.64] ;  /* 0x0000000808097981 */ /* 0x000ea8000c1e1900 */
[----:B------:R-:W3:Y:S01]  /*76e0*/  LDG.E R11, desc[UR8][R10.64] ;  /* 0x000000080a0b7981 */ /* 0x000ee2000c1e1900 */
[----:B------:R-:W-:Y:S01]  /*76f0*/  VIADD R12, R17, 0x1 ;  /* 0x00000001110c7836 */ /* 0x000fe20000000000 */
[----:B--2---:R-:W-:-:S04]  /*7700*/  ISETP.GE.AND P0, PT, R9, R2, PT ;  /* 0x000000020900720c */ /* 0x004fc80003f06270 */
[----:B------:R-:W-:Y:S02]  /*7710*/  ISETP.LT.OR P1, PT, R9, R0, P0 ;  /* 0x000000000900720c */ /* 0x000fe40000721670 */
[----:B---3--:R-:W-:-:S04]  /*7720*/  ISETP.GE.AND P0, PT, R11, R2, PT ;  /* 0x000000020b00720c */ /* 0x008fc80003f06270 */
[----:B------:R-:W-:Y:S02]  /*7730*/  ISETP.LT.OR P2, PT, R11, R0, P0 ;  /* 0x000000000b00720c */ /* 0x000fe40000741670 */
[----:B------:R-:W-:-:S05]  /*7740*/  PLOP3.LUT P0, PT, PT, PT, PT, 0x8, 0x80 ;  /* 0x000000000080781c */ /* 0x000fca0003f0e170 */
[----:B------:R-:W-:Y:S01]  /*7750*/  @!P1 LEA R19, R3, UR10, 0x2 ;  /* 0x0000000a03139c11 */ /* 0x000fe2000f8e10ff */
[--C-:B------:R-:W-:Y:S01]  /*7760*/  @!P1 IMAD.IADD R14, R9, 0x1, -R0.reuse ;  /* 0x00000001090e9824 */ /* 0x100fe200078e0a00 */
[C---:B------:R-:W-:Y:S01]  /*7770*/  @!P1 LEA R18, R3.reuse, UR14, 0x4 ;  /* 0x0000000e03129c11 */ /* 0x040fe2000f8e20ff */
[----:B------:R-:W-:Y:S02]  /*7780*/  @!P1 VIADD R3, R3, 0x1 ;  /* 0x0000000103039836 */ /* 0x000fe40000000000 */
[----:B------:R-:W-:Y:S01]  /*7790*/  @!P1 VIADD R40, R40, 0x1 ;  /* 0x0000000128289836 */ /* 0x000fe20000000000 */
[----:B------:R0:W-:Y:S01]  /*77a0*/  @!P1 STL [R19], R14 ;  /* 0x0000000e13009387 */ /* 0x0001e20000100800 */
[----:B------:R-:W-:Y:S01]  /*77b0*/  @!P2 IMAD.IADD R16, R11, 0x1, -R0 ;  /* 0x000000010b10a824 */ /* 0x000fe200078e0a00 */
[C---:B------:R-:W-:Y:S01]  /*77c0*/  @!P2 LEA R9, R3.reuse, UR10, 0x2 ;  /* 0x0000000a0309ac11 */ /* 0x040fe2000f8e10ff */
[----:B------:R-:W-:Y:S01]  /*77d0*/  @!P2 VIADD R40, R40, 0x1 ;  /* 0x000000012828a836 */ /* 0x000fe20000000000 */
[C---:B------:R-:W-:Y:S01]  /*77e0*/  @!P2 LEA R8, R3.reuse, UR14, 0x4 ;  /* 0x0000000e0308ac11 */ /* 0x040fe2000f8e20ff */
[----:B------:R0:W-:Y:S01]  /*77f0*/  @!P1 STL.128 [R18], RZ ;  /* 0x000000ff12009387 */ /* 0x0001e20000100c00 */
[----:B------:R-:W-:-:S03]  /*7800*/  @!P2 VIADD R3, R3, 0x1 ;  /* 0x000000010303a836 */ /* 0x000fc60000000000 */
[----:B------:R0:W-:Y:S04]  /*7810*/  @!P2 STL [R9], R16 ;  /* 0x000000100900a387 */ /* 0x0001e80000100800 */
[----:B------:R0:W-:Y:S02]  /*7820*/  @!P2 STL.128 [R8], RZ ;  /* 0x000000ff0800a387 */ /* 0x0001e40000100c00 */
.L_x_298:
[----:B------:R-:W-:Y:S05]  /*7830*/  BSYNC.RECONVERGENT B1 ;  /* 0x0000000000017941 */ /* 0x000fea0003800200 */
.L_x_297:
[----:B------:R-:W-:-:S13]  /*7840*/  ISETP.LT.OR P0, PT, R12, R15, P0 ;  /* 0x0000000f0c00720c */ /* 0x000fda0000701670 */
[----:B------:R-:W-:Y:S05]  /*7850*/  @!P0 BRA `(.L_x_293) ;  /* 0x0000000000308947 */ /* 0x000fea0003800000 */
[----:B0-----:R-:W0:Y:S02]  /*7860*/  LDC.64 R8, c[0x0][0x3b8] ;  /* 0x0000ee00ff087b82 */ /* 0x001e240000000a00 */
[----:B0-----:R-:W-:-:S06]  /*7870*/  IMAD.WIDE R8, R12, 0x4, R8 ;  /* 0x000000040c087825 */ /* 0x001fcc00078e0208 */
[----:B------:R-:W2:Y:S02]  /*7880*/  LDG.E R9, desc[UR8][R8.64] ;  /* 0x0000000808097981 */ /* 0x000ea4000c1e1900 */
[----:B--2---:R-:W-:-:S04]  /*7890*/  ISETP.GE.AND P0, PT, R9, R2, PT ;  /* 0x000000020900720c */ /* 0x004fc80003f06270 */
[----:B------:R-:W-:-:S13]  /*78a0*/  ISETP.LT.OR P0, PT, R9, R0, P0 ;  /* 0x000000000900720c */ /* 0x000fda0000701670 */
[----:B------:R-:W-:Y:S01]  /*78b0*/  @!P0 IMAD.IADD R10, R9, 0x1, -R0 ;  /* 0x00000001090a8824 */ /* 0x000fe200078e0a00 */
[C---:B------:R-:W-:Y:S01]  /*78c0*/  @!P0 LEA R11, R3.reuse, UR10, 0x2 ;  /* 0x0000000a030b8c11 */ /* 0x040fe2000f8e10ff */
[----:B------:R-:W-:Y:S01]  /*78d0*/  @!P0 VIADD R40, R40, 0x1 ;  /* 0x0000000128288836 */ /* 0x000fe20000000000 */
[C---:B------:R-:W-:Y:S01]  /*78e0*/  @!P0 LEA R12, R3.reuse, UR14, 0x4 ;  /* 0x0000000e030c8c11 */ /* 0x040fe2000f8e20ff */
[----:B------:R-:W-:Y:S02]  /*78f0*/  @!P0 VIADD R3, R3, 0x1 ;  /* 0x0000000103038836 */ /* 0x000fe40000000000 */
[----:B------:R0:W-:Y:S04]  /*7900*/  @!P0 STL [R11], R10 ;  /* 0x0000000a0b008387 */ /* 0x0001e80000100800 */
[----:B------:R0:W-:Y:S02]  /*7910*/  @!P0 STL.128 [R12], RZ ;  /* 0x000000ff0c008387 */ /* 0x0001e40000100c00 */
.L_x_293:
[----:B------:R-:W-:Y:S05]  /*7920*/  BSYNC.RECONVERGENT B0 ;  /* 0x0000000000007941 */ /* 0x000fea0003800200 */
.L_x_292:
[----:B0-----:R-:W5:Y:S01]  /*7930*/  LDG.E R12, desc[UR8][R6.64+0x8] ;  /* 0x00000808060c7981 */ /* 0x001f62000c1e1900 */
[----:B------:R-:W-:Y:S01]  /*7940*/  BSSY.RECONVERGENT B0, `(.L_x_299) ;  /* 0x000006d000007945 */ /* 0x000fe20003800200 */
[----:B------:R-:W-:Y:S01]  /*7950*/  IMAD.MOV.U32 R39, RZ, RZ, RZ ;  /* 0x000000ffff277224 */ /* 0x000fe200078e00ff */
        /* <DEDUP_REMOVED lines=10> */
.L_x_303:
        /* <DEDUP_REMOVED lines=43> */
[----:B------:R-:W-:Y:S01]  /*7cb0*/  @!P4 LEA R21, R3, UR14, 0x4 ;  /* 0x0000000e0315cc11 */ /* 0x000fe2000f8e20ff */
[----:B------:R-:W-:Y:S02]  /*7cc0*/  @!P4 VIADD R39, R39, 0x1 ;  /* 0x000000012727c836 */ /* 0x000fe40000000000 */
[----:B------:R0:W-:Y:S01]  /*7cd0*/  @!P3 STL [R19], R10 ;  /* 0x0000000a1300b387 */ /* 0x0001e20000100800 */
[----:B------:R-:W-:-:S03]  /*7ce0*/  @!P4 VIADD R3, R3, 0x1 ;  /* 0x000000010303c836 */ /* 0x000fc60000000000 */
[----:B------:R0:W-:Y:S04]  /*7cf0*/  @!P3 STL.128 [R20], RZ ;  /* 0x000000ff1400b387 */ /* 0x0001e80000100c00 */
[----:B------:R0:W-:Y:S04]  /*7d00*/  @!P4 STL [R22], R11 ;  /* 0x0000000b1600c387 */ /* 0x0001e80000100800 */
[----:B------:R0:W-:Y:S01]  /*7d10*/  @!P4 STL.128 [R21], RZ ;  /* 0x000000ff1500c387 */ /* 0x0001e20000100c00 */
[----:B------:R-:W-:Y:S05]  /*7d20*/  @!P1 BRA `(.L_x_303) ;  /* 0xfffffffc00349947 */ /* 0x000fea000383ffff */
.L_x_302:
[----:B------:R-:W-:Y:S05]  /*7d30*/  BSYNC.RECONVERGENT B1 ;  /* 0x0000000000017941 */ /* 0x000fea0003800200 */
.L_x_301:
        /* <DEDUP_REMOVED lines=23> */
[----:B------:R-:W-:Y:S01]  /*7eb0*/  @!P2 LEA R9, R3, UR10, 0x2 ;  /* 0x0000000a0309ac11 */ /* 0x000fe2000f8e10ff */
[----:B------:R-:W-:Y:S01]  /*7ec0*/  @!P2 VIADD R39, R39, 0x1 ;  /* 0x000000012727a836 */ /* 0x000fe20000000000 */
[C---:B------:R-:W-:Y:S01]  /*7ed0*/  @!P2 LEA R8, R3.reuse, UR14, 0x4 ;  /* 0x0000000e0308ac11 */ /* 0x040fe2000f8e20ff */
[----:B------:R0:W-:Y:S01]  /*7ee0*/  @!P1 STL.128 [R18], RZ ;  /* 0x000000ff12009387 */ /* 0x0001e20000100c00 */
[----:B------:R-:W-:-:S03]  /*7ef0*/  @!P2 VIADD R3, R3, 0x1 ;  /* 0x000000010303a836 */ /* 0x000fc60000000000 */
[----:B------:R0:W-:Y:S04]  /*7f00*/  @!P2 STL [R9], R16 ;  /* 0x000000100900a387 */ /* 0x0001e80000100800 */
[----:B------:R0:W-:Y:S02]  /*7f10*/  @!P2 STL.128 [R8], RZ ;  /* 0x000000ff0800a387 */ /* 0x0001e40000100c00 */
.L_x_305:
[----:B------:R-:W-:Y:S05]  /*7f20*/  BSYNC.RECONVERGENT B1 ;  /* 0x0000000000017941 */ /* 0x000fea0003800200 */
.L_x_304:
        /* <DEDUP_REMOVED lines=8> */
[----:B------:R-:W-:Y:S01]  /*7fb0*/  @!P0 LEA R11, R3, UR10, 0x2 ;  /* 0x0000000a030b8c11 */ /* 0x000fe2000f8e10ff */
[----:B------:R-:W-:Y:S01]  /*7fc0*/  @!P0 VIADD R39, R39, 0x1 ;  /* 0x0000000127278836 */ /* 0x000fe20000000000 */
[C---:B------:R-:W-:Y:S01]  /*7fd0*/  @!P0 LEA R14, R3.reuse, UR14, 0x4 ;  /* 0x0000000e030e8c11 */ /* 0x040fe2000f8e20ff */
[----:B------:R-:W-:Y:S02]  /*7fe0*/  @!P0 VIADD R3, R3, 0x1 ;  /* 0x0000000103038836 */ /* 0x000fe40000000000 */
[----:B------:R0:W-:Y:S04]  /*7ff0*/  @!P0 STL [R11], R10 ;  /* 0x0000000a0b008387 */ /* 0x0001e80000100800 */
[----:B------:R0:W-:Y:S02]  /*8000*/  @!P0 STL.128 [R14], RZ ;  /* 0x000000ff0e008387 */ /* 0x0001e40000100c00 */
.L_x_300:
[----:B------:R-:W-:Y:S05]  /*8010*/  BSYNC.RECONVERGENT B0 ;  /* 0x0000000000007941 */ /* 0x000fea0003800200 */
.L_x_299:
[----:B------:R-:W5:Y:S01]  /*8020*/  LDG.E R15, desc[UR8][R6.64+0xc] ;  /* 0x00000c08060f7981 */ /* 0x000f62000c1e1900 */
[----:B------:R-:W-:Y:S01]  /*8030*/  BSSY.RECONVERGENT B0, `(.L_x_306) ;  /* 0x000006d000007945 */ /* 0x000fe20003800200 */
[----:B------:R-:W-:Y:S01]  /*8040*/  IMAD.MOV.U32 R38, RZ, RZ, RZ ;  /* 0x000000ffff267224 */ /* 0x000fe200078e00ff */
[----:B-----5:R-:W-:-:S13]  /*8050*/  ISETP.GE.AND P0, PT, R12, R15, PT ;  /* 0x0000000f0c00720c */ /* 0x020fda0003f06270 */
[----:B------:R-:W-:Y:S05]  /*8060*/  @P0 BRA `(.L_x_307) ;  /* 0x0000000400a40947 */ /* 0x000fea0003800000 */
[----:B01234-:R-:W-:Y:S01]  /*8070*/  IMAD.IADD R8, R15, 0x1, -R12 ;  /* 0x000000010f087824 */ /* 0x01ffe200078e0a0c */
[----:B------:R-:W-:Y:S01]  /*8080*/  BSSY.RECONVERGENT B1, `(.L_x_308) ;  /* 0x000003a000017945 */ /* 0x000fe20003800200 */
[----:B------:R-:W-:Y:S01]  /*8090*/  PLOP3.LUT P0, PT, PT, PT, PT, 0x80, 0x8 ;  /* 0x000000000008781c */ /* 0x000fe20003f0f070 */
[----:B------:R-:W-:Y:S02]  /*80a0*/  IMAD.MOV.U32 R38, RZ, RZ, RZ ;  /* 0x000000ffff267224 */ /* 0x000fe400078e00ff */
[----:B------:R-:W-:-:S13]  /*80b0*/  ISETP.GT.AND P1, PT, R8, 0x3, PT ;  /* 0x000000030800780c */ /* 0x000fda0003f24270 */
[----:B------:R-:W-:Y:S05]  /*80c0*/  @!P1 BRA `(.L_x_309) ;  /* 0x0000000000d49947 */ /* 0x000fea0003800000 */
[----:B------:R-:W-:Y:S01]  /*80d0*/  PLOP3.LUT P0, PT, PT, PT, PT, 0x8, 0x80 ;  /* 0x000000000080781c */ /* 0x000fe20003f0e170 */
[----:B------:R-:W-:-:S12]  /*80e0*/  VIADD R21, R15, 0xfffffffd ;  /* 0xfffffffd0f157836 */ /* 0x000fd80000000000 */
.L_x_310:
        /* <DEDUP_REMOVED lines=51> */
.L_x_309:
[----:B------:R-:W-:Y:S05]  /*8420*/  BSYNC.RECONVERGENT B1 ;  /* 0x0000000000017941 */ /* 0x000fea0003800200 */
.L_x_308:
        /* <DEDUP_REMOVED lines=30> */
.L_x_312:
[----:B------:R-:W-:Y:S05]  /*8610*/  BSYNC.RECONVERGENT B1 ;  /* 0x0000000000017941 */ /* 0x000fea0003800200 */
.L_x_311:
        /* <DEDUP_REMOVED lines=14> */
.L_x_307:
[----:B------:R-:W-:Y:S05]  /*8700*/  BSYNC.RECONVERGENT B0 ;  /* 0x0000000000007941 */ /* 0x000fea0003800200 */
.L_x_306:
[----:B0-----:R-:W5:Y:S01]  /*8710*/  LDG.E R12, desc[UR8][R6.64+0x10] ;  /* 0x00001008060c7981 */ /* 0x001f62000c1e1900 */
[----:B------:R-:W-:Y:S01]  /*8720*/  BSSY.RECONVERGENT B0, `(.L_x_313) ;  /* 0x000006c000007945 */ /* 0x000fe20003800200 */
[----:B------:R-:W-:Y:S01]  /*8730*/  IMAD.MOV.U32 R37, RZ, RZ, RZ ;  /* 0x000000ffff257224 */ /* 0x000fe200078e00ff */
[----:B-----5:R-:W-:-:S13]  /*8740*/  ISETP.GE.AND P0, PT, R15, R12, PT ;  /* 0x0000000c0f00720c */ /* 0x020fda0003f06270 */
[----:B------:R-:W-:Y:S05]  /*8750*/  @P0 BRA `(.L_x_314) ;  /* 0x0000000400a00947 */ /* 0x000fea0003800000 */
        /* <DEDUP_REMOVED lines=8> */
.L_x_317:
[----:B0-----:R-:W0:Y:S01]  /*87e0*/  LDC.64 R6, c[0x0][0x3b8] ;  /* 0x0000ee00ff067b82 */ /* 0x001e220000000a00 */
[C---:B-1----:R-:W-:Y:S02]  /*87f0*/  VIADD R17, R15.reuse, 0x1 ;  /* 0x000000010f117836 */ /* 0x042fe40000000000 */
[C---:B--234-:R-:W-:Y:S02]  /*8800*/  VIADD R9, R15.reuse, 0x2 ;  /* 0x000000020f097836 */ /* 0x05cfe40000000000 */
        /* <DEDUP_REMOVED lines=48> */
.L_x_316:
[----:B------:R-:W-:Y:S05]  /*8b10*/  BSYNC.RECONVERGENT B1 ;  /* 0x0000000000017941 */ /* 0x000fea0003800200 */
.L_x_315:
[----:B0-----:R-:W-:Y:S01]  /*8b20*/  IMAD.IADD R6, R12, 0x1, -R15 ;  /* 0x000000010c067824 */ /* 0x001fe200078e0a0f */
[----:B------:R-:W-:Y:S04]  /*8b30*/  BSSY.RECONVERGENT B1, `(.L_x_318) ;  /* 0x000001d000017945 */ /* 0x000fe80003800200 */
[----:B------:R-:W-:-:S13]  /*8b40*/  ISETP.GT.AND P1, PT, R6, 0x1, PT ;  /* 0x000000010600780c */ /* 0x000fda0003f24270 */
[----:B------:R-:W-:Y:S05]  /*8b50*/  @!P1 BRA `(.L_x_319) ;  /* 0x0000000000689947 */ /* 0x000fea0003800000 */
[----:B------:R-:W2:Y:S01]  /*8b60*/  LDC.64 R6, c[0x0][0x3b8] ;  /* 0x0000ee00ff067b82 */ /* 0x000ea20000000a00 */
[C---:B-1----:R-:W-:Y:S02]  /*8b70*/  VIADD R17, R15.reuse, 0x1 ;  /* 0x000000010f117836 */ /* 0x042fe40000000000 */
[----:B--234-:R-:W-:-:S04]  /*8b80*/  IMAD.WIDE R8, R15, 0x4, R6 ;  /* 0x000000040f087825 */ /* 0x01cfc800078e0206 */
        /* <DEDUP_REMOVED lines=23> */
.L_x_319:
[----:B------:R-:W-:Y:S05]  /*8d00*/  BSYNC.RECONVERGENT B1 ;  /* 0x0000000000017941 */ /* 0x000fea0003800200 */
.L_x_318:
[----:B------:R-:W-:-:S13]  /*8d10*/  ISETP.LT.OR P0, PT, R15, R12, P0 ;  /* 0x0000000c0f00720c */ /* 0x000fda0000701670 */
[----:B------:R-:W-:Y:S05]  /*8d20*/  @!P0 BRA `(.L_x_314) ;  /* 0x00000000002c8947 */ /* 0x000fea0003800000 */
[----:B0-----:R-:W0:Y:S02]  /*8d30*/  LDC.64 R6, c[0x0][0x3b8] ;  /* 0x0000ee00ff067b82 */ /* 0x001e240000000a00 */
[----:B0-----:R-:W-:-:S06]  /*8d40*/  IMAD.WIDE R6, R15, 0x4, R6 ;  /* 0x000000040f067825 */ /* 0x001fcc00078e0206 */
[----:B------:R-:W5:Y:S02]  /*8d50*/  LDG.E R7, desc[UR8][R6.64] ;  /* 0x0000000806077981 */ /* 0x000f64000c1e1900 */
[----:B-----5:R-:W-:-:S04]  /*8d60*/  ISETP.GE.AND P0, PT, R7, R2, PT ;  /* 0x000000020700720c */ /* 0x020fc80003f06270 */
[----:B------:R-:W-:-:S13]  /*8d70*/  ISETP.LT.OR P0, PT, R7, R0, P0 ;  /* 0x000000000700720c */ /* 0x000fda0000701670 */
[----:B------:R-:W-:Y:S01]  /*8d80*/  @!P0 IMAD.IADD R0, R7, 0x1, -R0 ;  /* 0x0000000107008824 */ /* 0x000fe200078e0a00 */
[----:B-1234-:R-:W-:Y:S01]  /*8d90*/  @!P0 LEA R9, R3, UR10, 0x2 ;  /* 0x0000000a03098c11 */ /* 0x01efe2000f8e10ff */
[----:B------:R-:W-:Y:S01]  /*8da0*/  @!P0 VIADD R37, R37, 0x1 ;  /* 0x0000000125258836 */ /* 0x000fe20000000000 */
[----:B------:R-:W-:-:S03]  /*8db0*/  @!P0 LEA R3, R3, UR14, 0x4 ;  /* 0x0000000e03038c11 */ /* 0x000fc6000f8e20ff */
[----:B------:R0:W-:Y:S04]  /*8dc0*/  @!P0 STL [R9], R0 ;  /* 0x0000000009008387 */ /* 0x0001e80000100800 */
[----:B------:R0:W-:Y:S02]  /*8dd0*/  @!P0 STL.128 [R3], RZ ;  /* 0x000000ff03008387 */ /* 0x0001e40000100c00 */
.L_x_314:
[----:B------:R-:W-:Y:S05]  /*8de0*/  BSYNC.RECONVERGENT B0 ;  /* 0x0000000000007941 */ /* 0x000fea0003800200 */
.L_x_313:
[----:B------:R-:W5:Y:S08]  /*8df0*/  S2UR UR5, SR_CgaCtaId ;  /* 0x00000000000579c3 */ /* 0x000f700000008800 */
[----:B------:R-:W-:Y:S01]  /*8e00*/  BAR.SYNC.DEFER_BLOCKING 0x0 ;  /* 0x0000000000007b1d */ /* 0x000fe20000010000 */
[----:B0-----:R-:W-:Y:S01]  /*8e10*/  IMAD.IADD R3, R39, 0x1, R40 ;  /* 0x0000000127037824 */ /* 0x001fe200078e0228 */
[----:B------:R-:W-:Y:S01]  /*8e20*/  UIADD3 UR7, UPT, UPT, UR6, 0x568, URZ ;  /* 0x0000056806077890 */ /* 0x000fe2000fffe0ff */
[--C-:B------:R-:W-:Y:S01]  /*8e30*/  IMAD R36, R44, 0x200, R4.reuse ;  /* 0x000002002c247824 */ /* 0x100fe200078e0204 */
[----:B------:R-:W-:Y:S01]  /*8e40*/  UIADD3 UR15, UPT, UPT, UR6, 0x460, URZ ;  /* 0x00000460060f7890 */ /* 0x000fe2000fffe0ff */
[----:B------:R-:W-:Y:S01]  /*8e50*/  IMAD R35, R43, 0x400, R4 ;  /* 0x000004002b237824 */ /* 0x000fe200078e0204 */
[----:B------:R-:W-:Y:S01]  /*8e60*/  UMOV UR4, 0x400 ;  /* 0x0000040000047882 */ /* 0x000fe20000000000 */
[----:B-1----:R-:W-:-:S02]  /*8e70*/  IMAD.IADD R24, R3, 0x1, R38 ;  /* 0x0000000103187824 */ /* 0x002fc400078e0226 */
[----:B------:R-:W-:Y:S02]  /*8e80*/  IMAD.IADD R0, R32, 0x1, R5 ;  /* 0x0000000120007824 */ /* 0x000fe400078e0205 */
[----:B------:R-:W-:Y:S02]  /*8e90*/  IMAD.IADD R2, R26, 0x1, R13 ;  /* 0x000000011a027824 */ /* 0x000fe400078e020d */
[----:B------:R-:W-:Y:S02]  /*8ea0*/  IMAD.MOV.U32 R34, RZ, RZ, RZ ;  /* 0x000000ffff227224 */ /* 0x000fe400078e00ff */
[----:B------:R-:W-:Y:S01]  /*8eb0*/  IMAD.IADD R25, R24, 0x1, R37 ;  /* 0x0000000118197824 */ /* 0x000fe200078e0225 */
[----:B-----5:R-:W-:Y:S02]  /*8ec0*/  ULEA UR4, UR5, UR4, 0x18 ;  /* 0x0000000405047291 */ /* 0x020fe4000f8ec0ff */
[----:B------:R-:W-:-:S04]  /*8ed0*/  UIADD3 UR5, UPT, UPT, UR6, 0x260, URZ ;  /* 0x0000026006057890 */ /* 0x000fc8000fffe0ff */
[----:B------:R-:W-:Y:S02]  /*8ee0*/  LEA R36, R36, UR4, 0x4 ;  /* 0x0000000424247c11 */ /* 0x000fe4000f8e20ff */
[----:B------:R-:W-:-:S07]  /*8ef0*/  LEA R35, R35, UR4, 0x3 ;  /* 0x0000000423237c11 */ /* 0x000fce000f8e18ff */
.L_x_363:
[----:B------:R-:W-:Y:S01]  /*8f00*/  VIADD R34, R34, 0x1 ;  /* 0x0000000122227836 */ /* 0x000fe20000000000 */
[----:B------:R-:W-:Y:S01]  /*8f10*/  PLOP3.LUT P0, PT, PT, PT, PT, 0x80, 0x8 ;  /* 0x000000000008781c */ /* 0x000fe20003f0f070 */
[----:B------:R-:W-:-:S03]  /*8f20*/  IMAD.MOV.U32 R4, RZ, RZ, RZ ;  /* 0x000000ffff047224 */ /* 0x000fc600078e00ff */
[----:B------:R-:W-:-:S13]  /*8f30*/  ISETP.NE.AND P2, PT, R34, 0x3e8, PT ;  /* 0x000003e82200780c */ /* 0x000fda0003f45270 */
.L_x_362:
[----:B------:R-:W0:Y:S01]  /*8f40*/  S2R R7, SR_CgaCtaId ;  /* 0x0000000000077919 */ /* 0x000e220000008800 */
[-C--:B------:R-:W-:Y:S01]  /*8f50*/  ISETP.NE.AND P1, PT, R43, R4.reuse, PT ;  /* 0x000000042b00720c */ /* 0x080fe20003f25270 */
[----:B------:R-:W-:Y:S01]  /*8f60*/  BSSY.RECONVERGENT B0, `(.L_x_320) ;  /* 0x0000038000007945 */ /* 0x000fe20003800200 */
[----:B------:R-:W-:Y:S01]  /*8f70*/  MOV R6, 0x400 ;  /* 0x0000040000067802 */ /* 0x000fe20000000f00 */
[----:B------:R-:W1:Y:S01]  /*8f80*/  S2R R5, SR_TID.X ;  /* 0x0000000000057919 */ /* 0x000e620000002100 */
[----:B------:R-:W-:Y:S02]  /*8f90*/  ISETP.NE.AND P3, PT, R44, R4, PT ;  /* 0x000000042c00720c */ /* 0x000fe40003f65270 */
[----:B0-----:R-:W-:Y:S02]  /*8fa0*/  LEA R6, R7, R6, 0x18 ;  /* 0x0000000607067211 */ /* 0x001fe400078ec0ff */
[----:B-1----:R-:W-:-:S03]  /*8fb0*/  LOP3.LUT R5, R5, 0x3c0, RZ, 0xc0, !PT ;  /* 0x000003c005057812 */ /* 0x002fc600078ec0ff */
[C-C-:B------:R-:W-:Y:S02]  /*8fc0*/  IMAD R47, R43.reuse, 0x40, R6.reuse ;  /* 0x000000402b2f7824 */ /* 0x140fe400078e0206 */
[--C-:B------:R-:W-:Y:S02]  /*8fd0*/  IMAD R46, R43, 0x14, R6.reuse ;  /* 0x000000142b2e7824 */ /* 0x100fe400078e0206 */
[----:B------:R-:W-:Y:S02]  /*8fe0*/  IMAD.IADD R48, R6, 0x1, R5 ;  /* 0x0000000106307824 */ /* 0x000fe400078e0205 */
[----:B------:R-:W-:Y:S01]  /*8ff0*/  IMAD R45, R44, 0x14, R6 ;  /* 0x000000142c2d7824 */ /* 0x000fe200078e0206 */
[----:B------:R-:W-:Y:S06]  /*9000*/  @P1 BRA `(.L_x_321) ;  /* 0x0000000000b41947 */ /* 0x000fec0003800000 */
[----:B------:R-:W5:Y:S04]  /*9010*/  LDL.128 R4, [R1+0x170] ;  /* 0x0001700001047983 */ /* 0x000f680000100c00 */
[----:B--234-:R-:W2:Y:S04]  /*9020*/  LDL.128 R8, [R1+0x180] ;  /* 0x0001800001087983 */ /* 0x01cea80000100c00 */
[----:B------:R-:W3:Y:S04]  /*9030*/  LDL.128 R16, [R1+0x160] ;  /* 0x0001600001107983 */ /* 0x000ee80000100c00 */
[----:B------:R-:W4:Y:S04]  /*9040*/  LDL.128 R12, [R1+0x190] ;  /* 0x00019000010c7983 */ /* 0x000f280000100c00 */
[----:B------:R-:W4:Y:S04]  /*9050*/  LDL.128 R20, [R1+0x1e0] ;  /* 0x0001e00001147983 */ /* 0x000f280000100c00 */
[----:B------:R-:W4:Y:S04]  /*9060*/  LDL.128 R28, [R1+0x1f0] ;  /* 0x0001f000011c7983 */ /* 0x000f280000100c00 */
[----:B-----5:R0:W-:Y:S04]  /*9070*/  STS.128 [R36+0x200], R4 ;  /* 0x0002000424007388 */ /* 0x0201e80000000c00 */
[----:B--2---:R1:W-:Y:S04]  /*9080*/  STS.128 [R36+0x400], R8 ;  /* 0x0004000824007388 */ /* 0x0043e80000000c00 */
[----:B0-----:R-:W2:Y:S04]  /*9090*/  LDL.128 R4, [R1+0x1a0] ;  /* 0x0001a00001047983 */ /* 0x001ea80000100c00 */
[----:B-1----:R-:W5:Y:S04]  /*90a0*/  LDL.128 R8, [R1+0x1b0] ;  /* 0x0001b00001087983 */ /* 0x002f680000100c00 */
[----:B--2---:R0:W-:Y:S04]  /*90b0*/  STS.128 [R36+0x800], R4 ;  /* 0x0008000424007388 */ /* 0x0041e80000000c00 */
[----:B-----5:R1:W-:Y:S04]  /*90c0*/  STS.128 [R36+0xa00], R8 ;  /* 0x000a000824007388 */ /* 0x0203e80000000c00 */
[----:B0-----:R-:W2:Y:S04]  /*90d0*/  LDL.128 R4, [R1+0x200] ;  /* 0x0002000001047983 */ /* 0x001ea80000100c00 */
[----:B-1----:R-:W5:Y:S04]  /*90e0*/  LDL.128 R8, [R1+0x210] ;  /* 0x0002100001087983 */ /* 0x002f680000100c00 */
[----:B---3--:R0:W-:Y:S04]  /*90f0*/  STS.128 [R36], R16 ;  /* 0x0000001024007388 */ /* 0x0081e80000000c00 */
[----:B----4-:R1:W-:Y:S04]  /*9100*/  STS.128 [R36+0x600], R12 ;  /* 0x0006000c24007388 */ /* 0x0103e80000000c00 */
[----:B0-----:R-:W3:Y:S04]  /*9110*/  LDL.128 R16, [R1+0x1d0] ;  /* 0x0001d00001107983 */ /* 0x001ee80000100c00 */
[----:B-1----:R-:W4:Y:S04]  /*9120*/  LDL.128 R12, [R1+0x1c0] ;  /* 0x0001c000010c7983 */ /* 0x002f280000100c00 */
[----:B--2---:R0:W-:Y:S04]  /*9130*/  STS.128 [R36+0x1400], R4 ;  /* 0x0014000424007388 */ /* 0x0041e80000000c00 */
[----:B-----5:R1:W-:Y:S04]  /*9140*/  STS.128 [R36+0x1600], R8 ;  /* 0x0016000824007388 */ /* 0x0203e80000000c00 */
[----:B0-----:R-:W2:Y:S04]  /*9150*/  LDL.128 R4, [R1+0x220] ;  /* 0x0002200001047983 */ /* 0x001ea80000100c00 */
[----:B-1----:R-:W5:Y:S04]  /*9160*/  LDL.128 R8, [R1+0x230] ;  /* 0x0002300001087983 */ /* 0x002f680000100c00 */
[----:B---3--:R0:W-:Y:S04]  /*9170*/  STS.128 [R36+0xe00], R16 ;  /* 0x000e001024007388 */ /* 0x0081e80000000c00 */
[----:B----4-:R1:W-:Y:S04]  /*9180*/  STS.128 [R36+0xc00], R12 ;  /* 0x000c000c24007388 */ /* 0x0103e80000000c00 */
[----:B------:R3:W-:Y:S04]  /*9190*/  STS.128 [R36+0x1000], R20 ;  /* 0x0010001424007388 */ /* 0x0007e80000000c00 */
[----:B------:R4:W-:Y:S04]  /*91a0*/  STS.128 [R36+0x1200], R28 ;  /* 0x0012001c24007388 */ /* 0x0009e80000000c00 */
[----:B0-----:R-:W5:Y:S04]  /*91b0*/  LDL.128 R16, [R1+0x250] ;  /* 0x0002500001107983 */ /* 0x001f680000100c00 */
[----:B-1----:R-:W5:Y:S04]  /*91c0*/  LDL.128 R12, [R1+0x240] ;  /* 0x00024000010c7983 */ /* 0x002f680000100c00 */
[----:B---3--:R-:W3:Y:S04]  /*91d0*/  LDL.128 R20, [R1] ;  /* 0x0000000001147983 */ /* 0x008ee80000100c00 */
[----:B----4-:R-:W4:Y:S04]  /*91e0*/  LDL.128 R28, [R1+0x10] ;  /* 0x00001000011c7983 */ /* 0x010f280000100c00 */
[----:B--2---:R0:W-:Y:S04]  /*91f0*/  STS.128 [R36+0x1800], R4 ;  /* 0x0018000424007388 */ /* 0x0041e80000000c00 */
[----:B-----5:R1:W-:Y:S04]  /*9200*/  STS.128 [R36+0x1a00], R8 ;  /* 0x001a000824007388 */ /* 0x0203e80000000c00 */
[----:B0-----:R-:W2:Y:S04]  /*9210*/  LDL.128 R4, [R1+0x20] ;  /* 0x0000200001047983 */ /* 0x001ea80000100c00 */
[----:B-1----:R-:W5:Y:S04]  /*9220*/  LDL.128 R8, [R1+0x30] ;  /* 0x0000300001087983 */ /* 0x002f680000100c00 */
[----:B------:R0:W-:Y:S04]  /*9230*/  STS.128 [R36+0x1e00], R16 ;  /* 0x001e001024007388 */ /* 0x0001e80000000c00 */
[----:B------:R0:W-:Y:S04]  /*9240*/  STS.128 [R36+0x1c00], R12 ;  /* 0x001c000c24007388 */ /* 0x0001e80000000c00 */
[----:B------:R0:W-:Y:S04]  /*9250*/  STS [R45+0x8000], RZ ;  /* 0x008000ff2d007388 */ /* 0x0001e80000000800 */
[----:B------:R0:W-:Y:S04]  /*9260*/  STS [R45+0x8004], R42 ;  /* 0x0080042a2d007388 */ /* 0x0001e80000000800 */
[----:B------:R0:W-:Y:S04]  /*9270*/  STS [R45+0x8008], R33 ;  /* 0x008008212d007388 */ /* 0x0001e80000000800 */
[----:B------:R0:W-:Y:S04]  /*9280*/  STS [R45+0x800c], R32 ;  /* 0x00800c202d007388 */ /* 0x0001e80000000800 */
[----:B------:R0:W-:Y:S04]  /*9290*/  STS [R45+0x8010], R0 ;  /* 0x008010002d007388 */ /* 0x0001e80000000800 */
[----:B---3--:R0:W-:Y:S04]  /*92a0*/  STS.128 [R48+0x8050], R20 ;  /* 0x0080501430007388 */ /* 0x0081e80000000c00 */
[----:B----4-:R0:W-:Y:S04]  /*92b0*/  STS.128 [R48+0x8060], R28 ;  /* 0x0080601c30007388 */ /* 0x0101e80000000c00 */
[----:B--2---:R0:W-:Y:S04]  /*92c0*/  STS.128 [R48+0x8070], R4 ;  /* 0x0080700430007388 */ /* 0x0041e80000000c00 */
[----:B-----5:R0:W-:Y:S02]  /*92d0*/  STS.128 [R48+0x8080], R8 ;  /* 0x0080800830007388 */ /* 0x0201e40000000c00 */
.L_x_321:
[----:B------:R-:W-:Y:S05]  /*92e0*/  BSYNC.RECONVERGENT B0 ;  /* 0x0000000000007941 */ /* 0x000fea0003800200 */
.L_x_320:
[----:B------:R-:W-:Y:S05]  /*92f0*/  @P3 BRA `(.L_x_322) ;  /* 0x0000000000f43947 */ /* 0x000fea0003800000 */
[----:B0-----:R-:W5:Y:S04]  /*9300*/  LDL.128 R12, [R1+0x370] ;  /* 0x00037000010c7983 */ /* 0x001f680000100c00 */
[----:B------:R-:W5:Y:S04]  /*9310*/  LDL.128 R16, [R1+0x360] ;  /* 0x0003600001107983 */ /* 0x000f680000100c00 */
[----:B------:R-:W5:Y:S04]  /*9320*/  LDL.128 R4, [R1+0x380] ;  /* 0x0003800001047983 */ /* 0x000f680000100c00 */
[----:B--234-:R-:W2:Y:S04]  /*9330*/  LDL.128 R8, [R1+0x390] ;  /* 0x0003900001087983 */ /* 0x01cea80000100c00 */
[----:B------:R-:W3:Y:S04]  /*9340*/  LDL.128 R20, [R1+0x3a0] ;  /* 0x0003a00001147983 */ /* 0x000ee80000100c00 */
[----:B-----5:R-:W-:Y:S04]  /*9350*/  STS.64 [R35+0x4200], R12 ;  /* 0x0042000c23007388 */ /* 0x020fe80000000a00 */
[----:B------:R0:W-:Y:S04]  /*9360*/  STS.64 [R35+0x4300], R14 ;  /* 0x0043000e23007388 */ /* 0x0001e80000000a00 */
[----:B------:R-:W-:Y:S04]  /*9370*/  STS.64 [R35+0x4000], R16 ;  /* 0x0040001023007388 */ /* 0x000fe80000000a00 */
[----:B------:R1:W-:Y:S04]  /*9380*/  STS.64 [R35+0x4100], R18 ;  /* 0x0041001223007388 */ /* 0x0003e80000000a00 */
[----:B0-----:R-:W4:Y:S04]  /*9390*/  LDL.128 R12, [R1+0x3b0] ;  /* 0x0003b000010c7983 */ /* 0x001f280000100c00 */
[----:B------:R-:W-:Y:S04]  /*93a0*/  STS.64 [R35+0x4400], R4 ;  /* 0x0044000423007388 */ /* 0x000fe80000000a00 */
[----:B------:R0:W-:Y:S04]  /*93b0*/  STS.64 [R35+0x4500], R6 ;  /* 0x0045000623007388 */ /* 0x0001e80000000a00 */
[----:B--2---:R-:W-:Y:S04]  /*93c0*/  STS.64 [R35+0x4600], R8 ;  /* 0x0046000823007388 */ /* 0x004fe80000000a00 */
[----:B------:R2:W-:Y:S04]  /*93d0*/  STS.64 [R35+0x4700], R10 ;  /* 0x0047000a23007388 */ /* 0x0005e80000000a00 */
[----:B---3--:R-:W-:Y:S04]  /*93e0*/  STS.64 [R35+0x4800], R20 ;  /* 0x0048001423007388 */ /* 0x008fe80000000a00 */
[----:B------:R3:W-:Y:S04]  /*93f0*/  STS.64 [R35+0x4900], R22 ;  /* 0x0049001623007388 */ /* 0x0007e80000000a00 */
[----:B-1----:R-:W5:Y:S04]  /*9400*/  LDL.128 R16, [R1+0x3c0] ;  /* 0x0003c00001107983 */ /* 0x002f680000100c00 */
[----:B0-----:R-:W5:Y:S04]  /*9410*/  LDL.128 R4, [R1+0x3d0] ;  /* 0x0003d00001047983 */ /* 0x001f680000100c00 */
[----:B--2---:R-:W2:Y:S04]  /*9420*/  LDL.128 R8, [R1+0x3e0] ;  /* 0x0003e00001087983 */ /* 0x004ea80000100c00 */
[----:B---3--:R-:W3:Y:S04]  /*9430*/  LDL.128 R20, [R1+0x400] ;  /* 0x0004000001147983 */ /* 0x008ee80000100c00 */
[----:B----4-:R-:W-:Y:S04]  /*9440*/  STS.64 [R35+0x4a00], R12 ;  /* 0x004a000c23007388 */ /* 0x010fe80000000a00 */
[----:B------:R0:W-:Y:S04]  /*9450*/  STS.64 [R35+0x4b00], R14 ;  /* 0x004b000e23007388 */ /* 0x0001e80000000a00 */
[----:B0-----:R-:W4:Y:S04]  /*9460*/  LDL.128 R12, [R1+0x3f0] ;  /* 0x0003f000010c7983 */ /* 0x001f280000100c00 */
[----:B-----5:R-:W-:Y:S04]  /*9470*/  STS.64 [R35+0x4c00], R16 ;  /* 0x004c001023007388 */ /* 0x020fe80000000a00 */
[----:B------:R0:W-:Y:S04]  /*9480*/  STS.64 [R35+0x4d00], R18 ;  /* 0x004d001223007388 */ /* 0x0001e80000000a00 */
[----:B------:R-:W-:Y:S04]  /*9490*/  STS.64 [R35+0x4e00], R4 ;  /* 0x004e000423007388 */ /* 0x000fe80000000a00 */
[----:B------:R1:W-:Y:S04]  /*94a0*/  STS.64 [R35+0x4f00], R6 ;  /* 0x004f000623007388 */ /* 0x0003e80000000a00 */
[----:B--2---:R-:W-:Y:S04]  /*94b0*/  STS.64 [R35+0x5000], R8 ;  /* 0x0050000823007388 */ /* 0x004fe80000000a00 */
[----:B------:R2:W-:Y:S04]  /*94c0*/  STS.64 [R35+0x5100], R10 ;  /* 0x0051000a23007388 */ /* 0x0005e80000000a00 */
[----:B---3--:R-:W-:Y:S04]  /*94d0*/  STS.64 [R35+0x5400], R20 ;  /* 0x0054001423007388 */ /* 0x008fe80000000a00 */
[----:B------:R3:W-:Y:S04]  /*94e0*/  STS.64 [R35+0x5500], R22 ;  /* 0x0055001623007388 */ /* 0x0007e80000000a00 */
[----:B0-----:R-:W5:Y:S04]  /*94f0*/  LDL.128 R16, [R1+0x410] ;  /* 0x0004100001107983 */ /* 0x001f680000100c00 */
[----:B-1----:R-:W5:Y:S04]  /*9500*/  LDL.128 R4, [R1+0x420] ;  /* 0x0004200001047983 */ /* 0x002f680000100c00 */
[----:B--2---:R-:W2:Y:S04]  /*9510*/  LDL.128 R8, [R1+0x430] ;  /* 0x0004300001087983 */ /* 0x004ea80000100c00 */
[----:B---3--:R-:W3:Y:S04]  /*9520*/  LDL.128 R20, [R1+0x440] ;  /* 0x0004400001147983 */ /* 0x008ee80000100c00 */
[----:B----4-:R-:W-:Y:S04]  /*9530*/  STS.64 [R35+0x5200], R12 ;  /* 0x0052000c23007388 */ /* 0x010fe80000000a00 */
[----:B------:R0:W-:Y:S04]  /*9540*/  STS.64 [R35+0x5300], R14 ;  /* 0x0053000e23007388 */ /* 0x0001e80000000a00 */
[----:B0-----:R-:W4:Y:S04]  /*9550*/  LDL.128 R12, [R1+0x450] ;  /* 0x00045000010c7983 */ /* 0x001f280000100c00 */
[----:B-----5:R-:W-:Y:S04]  /*9560*/  STS.64 [R35+0x5600], R16 ;  /* 0x0056001023007388 */ /* 0x020fe80000000a00 */
[----:B------:R-:W-:Y:S04]  /*9570*/  STS.64 [R35+0x5700], R18 ;  /* 0x0057001223007388 */ /* 0x000fe80000000a00 */
[----:B------:R-:W-:Y:S04]  /*9580*/  STS.64 [R35+0x5800], R4 ;  /* 0x0058000423007388 */ /* 0x000fe80000000a00 */
[----:B------:R0:W-:Y:S04]  /*9590*/  STS.64 [R35+0x5900], R6 ;  /* 0x0059000623007388 */ /* 0x0001e80000000a00 */
[----:B--2---:R-:W-:Y:S04]  /*95a0*/  STS.64 [R35+0x5a00], R8 ;  /* 0x005a000823007388 */ /* 0x004fe80000000a00 */
[----:B------:R1:W-:Y:S04]  /*95b0*/  STS.64 [R35+0x5b00], R10 ;  /* 0x005b000a23007388 */ /* 0x0003e80000000a00 */
[----:B---3--:R-:W-:Y:S04]  /*95c0*/  STS.64 [R35+0x5c00], R20 ;  /* 0x005c001423007388 */ /* 0x008fe80000000a00 */
[----:B------:R2:W-:Y:S04]  /*95d0*/  STS.64 [R35+0x5d00], R22 ;  /* 0x005d001623007388 */ /* 0x0005e80000000a00 */
[----:B0-----:R-:W3:Y:S04]  /*95e0*/  LDL.128 R4, [R1+0x40] ;  /* 0x0000400001047983 */ /* 0x001ee80000100c00 */
[----:B-1----:R-:W5:Y:S04]  /*95f0*/  LDL.128 R8, [R1+0x50] ;  /* 0x0000500001087983 */ /* 0x002f680000100c00 */
[----:B------:R-:W5:Y:S04]  /*9600*/  LDL.128 R16, [R1+0x60] ;  /* 0x0000600001107983 */ /* 0x000f680000100c00 */
[----:B--2---:R-:W2:Y:S04]  /*9610*/  LDL.128 R20, [R1+0x70] ;  /* 0x0000700001147983 */ /* 0x004ea80000100c00 */
[----:B----4-:R1:W-:Y:S04]  /*9620*/  STS.64 [R35+0x5e00], R12 ;  /* 0x005e000c23007388 */ /* 0x0103e80000000a00 */
[----:B------:R1:W-:Y:S04]  /*9630*/  STS.64 [R35+0x5f00], R14 ;  /* 0x005f000e23007388 */ /* 0x0003e80000000a00 */
[----:B------:R1:W-:Y:S04]  /*9640*/  STS [R46+0x8028], RZ ;  /* 0x008028ff2e007388 */ /* 0x0003e80000000800 */
[----:B------:R1:W-:Y:S04]  /*9650*/  STS [R46+0x802c], R41 ;  /* 0x00802c292e007388 */ /* 0x0003e80000000800 */
[----:B------:R1:W-:Y:S04]  /*9660*/  STS [R46+0x8030], R27 ;  /* 0x0080301b2e007388 */ /* 0x0003e80000000800 */
[----:B------:R1:W-:Y:S04]  /*9670*/  STS [R46+0x8034], R26 ;  /* 0x0080341a2e007388 */ /* 0x0003e80000000800 */
[----:B------:R1:W-:Y:S04]  /*9680*/  STS [R46+0x8038], R2 ;  /* 0x008038022e007388 */ /* 0x0003e80000000800 */
[----:B---3--:R1:W-:Y:S04]  /*9690*/  STS.128 [R47+0x80d0], R4 ;  /* 0x0080d0042f007388 */ /* 0x0083e80000000c00 */
[----:B-----5:R1:W-:Y:S04]  /*96a0*/  STS.128 [R47+0x80e0], R8 ;  /* 0x0080e0082f007388 */ /* 0x0203e80000000c00 */
[----:B------:R1:W-:Y:S04]  /*96b0*/  STS.128 [R47+0x80f0], R16 ;  /* 0x0080f0102f007388 */ /* 0x0003e80000000c00 */
[----:B--2---:R1:W-:Y:S02]  /*96c0*/  STS.128 [R47+0x8100], R20 ;  /* 0x008100142f007388 */ /* 0x0043e40000000c00 */
.L_x_322:
[----:B------:R-:W-:Y:S05]  /*96d0*/  WARPSYNC.ALL ;  /* 0x0000000000007948 */ /* 0x000fea0003800000 */
[----:B------:R-:W-:Y:S01]  /*96e0*/  BAR.SYNC.DEFER_BLOCKING 0x0 ;  /* 0x0000000000007b1d */ /* 0x000fe20000010000 */
[----:B------:R-:W-:-:S05]  /*96f0*/  PLOP3.LUT P1, PT, P0, PT, PT, 0x80, 0x8 ;  /* 0x000000000008781c */ /* 0x000fca000072f070 */
[----:B------:R-:W-:Y:S01]  /*9700*/  BSSY B0, `(.L_x_323) ;  /* 0x000009e000007945 */ /* 0x000fe20003800000 */
[----:B01234-:R-:W-:Y:S04]  /*9710*/  LDS.64 R8, [R35+0x4200] ;  /* 0x0042000023087984 */ /* 0x01ffe80000000a00 */
[----:B------:R-:W0:Y:S04]  /*9720*/  LDS.64 R10, [R35+0x4300] ;  /* 0x00430000230a7984 */ /* 0x000e280000000a00 */
[----:B------:R-:W-:Y:S04]  /*9730*/  LDS.64 R12, [R35+0x4400] ;  /* 0x00440000230c7984 */ /* 0x000fe80000000a00 */
[----:B------:R-:W1:Y:S04]  /*9740*/  LDS.64 R14, [R35+0x4500] ;  /* 0x00450000230e7984 */ /* 0x000e680000000a00 */
[----:B------:R-:W-:Y:S04]  /*9750*/  LDS.64 R16, [R35+0x4600] ;  /* 0x0046000023107984 */ /* 0x000fe80000000a00 */
[----:B------:R-:W2:Y:S04]  /*9760*/  LDS.64 R18, [R35+0x4700] ;  /* 0x0047000023127984 */ /* 0x000ea80000000a00 */
[----:B------:R-:W-:Y:S04]  /*9770*/  LDS.64 R4, [R35+0x4800] ;  /* 0x0048000023047984 */ /* 0x000fe80000000a00 */
[----:B------:R-:W3:Y:S04]  /*9780*/  LDS.64 R6, [R35+0x4900] ;  /* 0x0049000023067984 */ /* 0x000ee80000000a00 */
[----:B------:R-:W-:Y:S04]  /*9790*/  LDS.64 R20, [R35+0x4000] ;  /* 0x0040000023147984 */ /* 0x000fe80000000a00 */
[----:B------:R-:W4:Y:S04]  /*97a0*/  LDS.64 R22, [R35+0x4100] ;  /* 0x0041000023167984 */ /* 0x000f280000000a00 */
[----:B------:R-:W-:Y:S04]  /*97b0*/  LDS R29, [R45+0x8000] ;  /* 0x008000002d1d7984 */ /* 0x000fe80000000800 */
[----:B0-----:R-:W-:Y:S04]  /*97c0*/  STL.128 [R1+0x470], R8 ;  /* 0x0004700801007387 */ /* 0x001fe80000100c00 */
[----:B------:R-:W-:Y:S04]  /*97d0*/  LDS.64 R8, [R35+0x4e00] ;  /* 0x004e000023087984 */ /* 0x000fe80000000a00 */
[----:B-1----:R-:W-:Y:S04]  /*97e0*/  STL.128 [R1+0x480], R12 ;  /* 0x0004800c01007387 */ /* 0x002fe80000100c00 */
[----:B------:R-:W0:Y:S04]  /*97f0*/  LDS.64 R10, [R35+0x4f00] ;  /* 0x004f0000230a7984 */ /* 0x000e280000000a00 */
[----:B--2---:R-:W-:Y:S04]  /*9800*/  STL.128 [R1+0x490], R16 ;  /* 0x0004901001007387 */ /* 0x004fe80000100c00 */
[----:B------:R-:W-:Y:S04]  /*9810*/  LDS.64 R16, [R35+0x4a00] ;  /* 0x004a000023107984 */ /* 0x000fe80000000a00 */
[----:B---3--:R-:W-:Y:S04]  /*9820*/  STL.128 [R1+0x4a0], R4 ;  /* 0x0004a00401007387 */ /* 0x008fe80000100c00 */
[----:B------:R-:W1:Y:S04]  /*9830*/  LDS.64 R18, [R35+0x4b00] ;  /* 0x004b000023127984 */ /* 0x000e680000000a00 */
[----:B------:R-:W-:Y:S04]  /*9840*/  LDS.64 R4, [R35+0x4c00] ;  /* 0x004c000023047984 */ /* 0x000fe80000000a00 */
[----:B------:R-:W2:Y:S04]  /*9850*/  LDS.64 R6, [R35+0x4d00] ;  /* 0x004d000023067984 */ /* 0x000ea80000000a00 */
[----:B------:R-:W-:Y:S04]  /*9860*/  LDS.64 R12, [R35+0x5000] ;  /* 0x00500000230c7984 */ /* 0x000fe80000000a00 */
[----:B------:R-:W3:Y:S04]  /*9870*/  LDS.64 R14, [R35+0x5100] ;  /* 0x00510000230e7984 */ /* 0x000ee80000000a00 */
[----:B----4-:R-:W-:Y:S04]  /*9880*/  STL.128 [R1+0x460], R20 ;  /* 0x0004601401007387 */ /* 0x010fe80000100c00 */
[----:B0-----:R-:W-:Y:S04]  /*9890*/  STL.128 [R1+0x4d0], R8 ;  /* 0x0004d00801007387 */ /* 0x001fe80000100c00 */
[----:B------:R-:W-:Y:S04]  /*98a0*/  LDS.64 R8, [R35+0x5600] ;  /* 0x0056000023087984 */ /* 0x000fe80000000a00 */
[----:B------:R-:W0:Y:S04]  /*98b0*/  LDS.64 R10, [R35+0x5700] ;  /* 0x00570000230a7984 */ /* 0x000e280000000a00 */
[----:B------:R-:W-:Y:S04]  /*98c0*/  LDS.64 R20, [R35+0x5e00] ;  /* 0x005e000023147984 */ /* 0x000fe80000000a00 */
[----:B-1----:R-:W-:Y:S04]  /*98d0*/  STL.128 [R1+0x4b0], R16 ;  /* 0x0004b01001007387 */ /* 0x002fe80000100c00 */
[----:B------:R-:W-:Y:S04]  /*98e0*/  LDS.64 R16, [R35+0x5200] ;  /* 0x0052000023107984 */ /* 0x000fe80000000a00 */
[----:B--2---:R-:W-:Y:S04]  /*98f0*/  STL.128 [R1+0x4c0], R4 ;  /* 0x0004c00401007387 */ /* 0x004fe80000100c00 */
[----:B------:R-:W1:Y:S04]  /*9900*/  LDS.64 R18, [R35+0x5300] ;  /* 0x0053000023127984 */ /* 0x000e680000000a00 */
[----:B---3--:R-:W-:Y:S04]  /*9910*/  STL.128 [R1+0x4e0], R12 ;  /* 0x0004e00c01007387 */ /* 0x008fe80000100c00 */
[----:B------:R-:W-:Y:S04]  /*9920*/  LDS.64 R4, [R35+0x5400] ;  /* 0x0054000023047984 */ /* 0x000fe80000000a00 */
[----:B------:R-:W2:Y:S04]  /*9930*/  LDS.64 R6, [R35+0x5500] ;  /* 0x0055000023067984 */ /* 0x000ea80000000a00 */
[----:B------:R-:W-:Y:S04]  /*9940*/  LDS.64 R12, [R35+0x5800] ;  /* 0x00580000230c7984 */ /* 0x000fe80000000a00 */
[----:B------:R-:W3:Y:S04]  /*9950*/  LDS.64 R14, [R35+0x5900] ;  /* 0x00590000230e7984 */ /* 0x000ee80000000a00 */
[----:B0-----:R-:W-:Y:S04]  /*9960*/  STL.128 [R1+0x510], R8 ;  /* 0x0005100801007387 */ /* 0x001fe80000100c00 */
[----:B------:R-:W0:Y:S04]  /*9970*/  LDS.128 R8, [R48+0x8050] ;  /* 0x0080500030087984 */ /* 0x000e280000000c00 */
[----:B------:R-:W4:Y:S04]  /*9980*/  LDS.64 R22, [R35+0x5f00] ;  /* 0x005f000023167984 */ /* 0x000f280000000a00 */
[----:B-1----:R-:W-:Y:S04]  /*9990*/  STL.128 [R1+0x4f0], R16 ;  /* 0x0004f01001007387 */ /* 0x002fe80000100c00 */
[----:B------:R-:W-:Y:S04]  /*99a0*/  LDS.64 R16, [R35+0x5a00] ;  /* 0x005a000023107984 */ /* 0x000fe80000000a00 */
[----:B------:R-:W1:Y:S04]  /*99b0*/  LDS.64 R18, [R35+0x5b00] ;  /* 0x005b000023127984 */ /* 0x000e680000000a00 */
[----:B--2---:R-:W-:Y:S04]  /*99c0*/  STL.128 [R1+0x500], R4 ;  /* 0x0005000401007387 */ /* 0x004fe80000100c00 */
[----:B------:R-:W-:Y:S04]  /*99d0*/  LDS.64 R4, [R35+0x5c00] ;  /* 0x005c000023047984 */ /* 0x000fe80000000a00 */
[----:B---3--:R-:W-:Y:S04]  /*99e0*/  STL.128 [R1+0x520], R12 ;  /* 0x0005200c01007387 */ /* 0x008fe80000100c00 */
[----:B------:R-:W2:Y:S04]  /*99f0*/  LDS.64 R6, [R35+0x5d00] ;  /* 0x005d000023067984 */ /* 0x000ea80000000a00 */
[----:B------:R-:W3:Y:S04]  /*9a00*/  LDS.128 R12, [R48+0x8060] ;  /* 0x00806000300c7984 */ /* 0x000ee80000000c00 */
[----:B0-----:R-:W-:Y:S04]  /*9a10*/  STL.128 [R1+0xc0], R8 ;  /* 0x0000c00801007387 */ /* 0x001fe80000100c00 */
[----:B------:R-:W0:Y:S04]  /*9a20*/  LDS.128 R8, [R47+0x80d0] ;  /* 0x0080d0002f087984 */ /* 0x000e280000000c00 */
[----:B----4-:R-:W-:Y:S04]  /*9a30*/  STL.128 [R1+0x550], R20 ;  /* 0x0005501401007387 */ /* 0x010fe80000100c00 */
[----:B------:R-:W4:Y:S04]  /*9a40*/  LDS.128 R20, [R36+0x200] ;  /* 0x0002000024147984 */ /* 0x000f280000000c00 */
[----:B-1----:R-:W-:Y:S04]  /*9a50*/  STL.128 [R1+0x530], R16 ;  /* 0x0005301001007387 */ /* 0x002fe80000100c00 */
[----:B------:R-:W1:Y:S04]  /*9a60*/  LDS.128 R16, [R48+0x8070] ;  /* 0x0080700030107984 */ /* 0x000e680000000c00 */
[----:B--2---:R-:W-:Y:S04]  /*9a70*/  STL.128 [R1+0x540], R4 ;  /* 0x0005400401007387 */ /* 0x004fe80000100c00 */
[----:B---3--:R-:W-:Y:S04]  /*9a80*/  STL.128 [R1+0xd0], R12 ;  /* 0x0000d00c01007387 */ /* 0x008fe80000100c00 */
[----:B------:R-:W2:Y:S04]  /*9a90*/  LDS.128 R4, [R48+0x8080] ;  /* 0x0080800030047984 */ /* 0x000ea80000000c00 */
[----:B------:R-:W3:Y:S04]  /*9aa0*/  LDS.128 R12, [R47+0x80e0] ;  /* 0x0080e0002f0c7984 */ /* 0x000ee80000000c00 */
[----:B0-----:R-:W-:Y:S04]  /*9ab0*/  STL.128 [R1+0x120], R8 ;  /* 0x0001200801007387 */ /* 0x001fe80000100c00 */
[----:B------:R-:W0:Y:S04]  /*9ac0*/  LDS.128 R8, [R47+0x80f0] ;  /* 0x0080f0002f087984 */ /* 0x000e280000000c00 */
[----:B----4-:R-:W-:Y:S04]  /*9ad0*/  STL.128 [R1+0x270], R20 ;  /* 0x0002701401007387 */ /* 0x010fe80000100c00 */
[----:B-1----:R-:W-:Y:S04]  /*9ae0*/  STL.128 [R1+0xe0], R16 ;  /* 0x0000e01001007387 */ /* 0x002fe80000100c00 */
[----:B------:R-:W1:Y:S04]  /*9af0*/  LDS.128 R16, [R36] ;  /* 0x0000000024107984 */ /* 0x000e680000000c00 */
[----:B------:R-:W4:Y:S04]  /*9b00*/  LDS.128 R20, [R36+0xc00] ;  /* 0x000c000024147984 */ /* 0x000f280000000c00 */
[----:B--2---:R-:W-:Y:S04]  /*9b10*/  STL.128 [R1+0xf0], R4 ;  /* 0x0000f00401007387 */ /* 0x004fe80000100c00 */
[----:B---3--:R-:W-:Y:S04]  /*9b20*/  STL.128 [R1+0x130], R12 ;  /* 0x0001300c01007387 */ /* 0x008fe80000100c00 */
[----:B------:R-:W-:Y:S04]  /*9b30*/  LDS R4, [R46+0x8028] ;  /* 0x008028002e047984 */ /* 0x000fe80000000800 */
[----:B------:R-:W-:Y:S04]  /*9b40*/  LDS R5, [R46+0x802c] ;  /* 0x00802c002e057984 */ /* 0x000fe80000000800 */
[----:B------:R-:W-:Y:S04]  /*9b50*/  LDS R6, [R46+0x8030] ;  /* 0x008030002e067984 */ /* 0x000fe80000000800 */
[----:B------:R-:W2:Y:S04]  /*9b60*/  LDS R7, [R46+0x8034] ;  /* 0x008034002e077984 */ /* 0x000ea80000000800 */
[----:B------:R-:W3:Y:S04]  /*9b70*/  LDS.128 R12, [R47+0x8100] ;  /* 0x008100002f0c7984 */ /* 0x000ee80000000c00 */
[----:B0-----:R-:W-:Y:S04]  /*9b80*/  STL.128 [R1+0x140], R8 ;  /* 0x0001400801007387 */ /* 0x001fe80000100c00 */
[----:B-1----:R-:W-:Y:S04]  /*9b90*/  STL.128 [R1+0x260], R16 ;  /* 0x0002601001007387 */ /* 0x002fe80000100c00 */
[----:B------:R-:W0:Y:S04]  /*9ba0*/  LDS.128 R8, [R36+0x600] ;  /* 0x0006000024087984 */ /* 0x000e280000000c00 */
[----:B------:R-:W1:Y:S04]  /*9bb0*/  LDS.128 R16, [R36+0xa00] ;  /* 0x000a000024107984 */ /* 0x000e680000000c00 */
[----:B----4-:R-:W-:Y:S04]  /*9bc0*/  STL.128 [R1+0x2c0], R20 ;  /* 0x0002c01401007387 */ /* 0x010fe80000100c00 */
[----:B------:R-:W4:Y:S04]  /*9bd0*/  LDS.128 R20, [R36+0x1600] ;  /* 0x0016000024147984 */ /* 0x000f280000000c00 */
[----:B------:R-:W5:Y:S04]  /*9be0*/  LDS R46, [R46+0x8038] ;  /* 0x008038002e2e7984 */ /* 0x000f680000000800 */
[----:B--2---:R-:W-:Y:S04]  /*9bf0*/  STL.128 [R1+0x100], R4 ;  /* 0x0001000401007387 */ /* 0x004fe80000100c00 */
[----:B---3--:R-:W-:Y:S04]  /*9c00*/  STL.128 [R1+0x150], R12 ;  /* 0x0001500c01007387 */ /* 0x008fe80000100c00 */
[----:B------:R-:W2:Y:S04]  /*9c10*/  LDS.128 R4, [R36+0x400] ;  /* 0x0004000024047984 */ /* 0x000ea80000000c00 */
[----:B------:R-:W3:Y:S04]  /*9c20*/  LDS.128 R12, [R36+0x800] ;  /* 0x00080000240c7984 */ /* 0x000ee80000000c00 */
[----:B0-----:R-:W-:Y:S04]  /*9c30*/  STL.128 [R1+0x290], R8 ;  /* 0x0002900801007387 */ /* 0x001fe80000100c00 */
[----:B-1----:R-:W-:Y:S04]  /*9c40*/  STL.128 [R1+0x2b0], R16 ;  /* 0x0002b01001007387 */ /* 0x002fe80000100c00 */
[----:B------:R-:W0:Y:S04]  /*9c50*/  LDS.128 R16, [R36+0xe00] ;  /* 0x000e000024107984 */ /* 0x000e280000000c00 */
[----:B------:R-:W1:Y:S04]  /*9c60*/  LDS.128 R8, [R36+0x1200] ;  /* 0x0012000024087984 */ /* 0x000e680000000c00 */
[----:B----4-:R-:W-:Y:S04]  /*9c70*/  STL.128 [R1+0x310], R20 ;  /* 0x0003101401007387 */ /* 0x010fe80000100c00 */
[----:B------:R-:W4:Y:S04]  /*9c80*/  LDS R22, [R45+0x8004] ;  /* 0x008004002d167984 */ /* 0x000f280000000800 */
[----:B-----5:R-:W-:Y:S04]  /*9c90*/  STL [R1+0x110], R46 ;  /* 0x0001102e01007387 */ /* 0x020fe80000100800 */
[----:B------:R-:W-:Y:S04]  /*9ca0*/  LDS R21, [R45+0x8008] ;  /* 0x008008002d157984 */ /* 0x000fe80000000800 */
[----:B--2---:R-:W-:Y:S04]  /*9cb0*/  STL.128 [R1+0x280], R4 ;  /* 0x0002800401007387 */ /* 0x004fe80000100c00 */
[----:B---3--:R-:W-:Y:S04]  /*9cc0*/  STL.128 [R1+0x2a0], R12 ;  /* 0x0002a00c01007387 */ /* 0x008fe80000100c00 */
[----:B------:R-:W2:Y:S04]  /*9cd0*/  LDS.128 R12, [R36+0x1000] ;  /* 0x00100000240c7984 */ /* 0x000ea80000000c00 */
[----:B------:R-:W3:Y:S04]  /*9ce0*/  LDS.128 R4, [R36+0x1400] ;  /* 0x0014000024047984 */ /* 0x000ee80000000c00 */
[----:B0-----:R-:W-:Y:S04]  /*9cf0*/  STL.128 [R1+0x2d0], R16 ;  /* 0x0002d01001007387 */ /* 0x001fe80000100c00 */
[----:B-1----:R-:W-:Y:S04]  /*9d00*/  STL.128 [R1+0x2f0], R8 ;  /* 0x0002f00801007387 */ /* 0x002fe80000100c00 */
[----:B------:R-:W0:Y:S04]  /*9d10*/  LDS.128 R8, [R36+0x1a00] ;  /* 0x001a000024087984 */ /* 0x000e280000000c00 */
[----:B------:R-:W1:Y:S01]  /*9d20*/  LDS.128 R16, [R36+0x1e00] ;  /* 0x001e000024107984 */ /* 0x000e620000000c00 */
[----:B----4-:R-:W-:-:S03]  /*9d30*/  ISETP.GE.AND P0, PT, R29, R22, PT ;  /* 0x000000161d00720c */ /* 0x010fc60003f06270 */
[----:B------:R-:W-:Y:S04]  /*9d40*/  LDS R20, [R45+0x800c] ;  /* 0x00800c002d147984 */ /* 0x000fe80000000800 */
[----:B------:R-:W-:Y:S04]  /*9d50*/  LDS R45, [R45+0x8010] ;  /* 0x008010002d2d7984 */ /* 0x000fe80000000800 */
[----:B--2---:R-:W-:Y:S04]  /*9d60*/  STL.128 [R1+0x2e0], R12 ;  /* 0x0002e00c01007387 */ /* 0x004fe80000100c00 */
[----:B---3--:R-:W-:Y:S04]  /*9d70*/  STL.128 [R1+0x300], R4 ;  /* 0x0003000401007387 */ /* 0x008fe80000100c00 */
[----:B------:R-:W2:Y:S04]  /*9d80*/  LDS.128 R4, [R36+0x1800] ;  /* 0x0018000024047984 */ /* 0x000ea80000000c00 */
[----:B------:R-:W3:Y:S04]  /*9d90*/  LDS.128 R12, [R36+0x1c00] ;  /* 0x001c0000240c7984 */ /* 0x000ee80000000c00 */
[----:B0-----:R0:W-:Y:S04]  /*9da0*/  STL.128 [R1+0x330], R8 ;  /* 0x0003300801007387 */ /* 0x0011e80000100c00 */
[----:B-1----:R0:W-:Y:S04]  /*9db0*/  STL.128 [R1+0x350], R16 ;  /* 0x0003501001007387 */ /* 0x0021e80000100c00 */
[----:B--2---:R0:W-:Y:S04]  /*9dc0*/  STL.128 [R1+0x320], R4 ;  /* 0x0003200401007387 */ /* 0x0041e80000100c00 */
[----:B---3--:R0:W-:Y:S01]  /*9dd0*/  STL.128 [R1+0x340], R12 ;  /* 0x0003400c01007387 */ /* 0x0081e20000100c00 */
[----:B------:R-:W-:Y:S06]  /*9de0*/  BAR.SYNC.DEFER_BLOCKING 0x0 ;  /* 0x0000000000007b1d */ /* 0x000fec0000010000 */
[----:B------:R-:W-:Y:S05]  /*9df0*/  @P0 BRA `(.L_x_324) ;  /* 0x0000000000b80947 */ /* 0x000fea0003800000 */
[----:B------:R-:W-:-:S07]  /*9e00*/  IMAD.MOV.U32 R23, RZ, RZ, R29 ;  /* 0x000000ffff177224 */ /* 0x000fce00078e001d */
.L_x_331:
[----:B0-----:R-:W-:-:S06]  /*9e10*/  LEA R4, R23, UR11, 0x2 ;  /* 0x0000000b17047c11 */ /* 0x001fcc000f8e10ff */
[----:B------:R-:W2:Y:S02]  /*9e20*/  LDL R4, [R4] ;  /* 0x0000000004047983 */ /* 0x000ea40000100800 */
[----:B--2---:R-:W-:-:S05]  /*9e30*/  LEA R5, R4, UR12, 0x2 ;  /* 0x0000000c04057c11 */ /* 0x004fca000f8e10ff */
[----:B------:R-:W2:Y:S04]  /*9e40*/  LDL R19, [R5] ;  /* 0x0000000005137983 */ /* 0x000ea80000100800 */
[----:B------:R-:W2:Y:S01]  /*9e50*/  LDL R13, [R5+0x4] ;  /* 0x00000400050d7983 */ /* 0x000ea20000100800 */
[----:B------:R-:W-:Y:S01]  /*9e60*/  BSSY B1, `(.L_x_325) ;  /* 0x0000024000017945 */ /* 0x000fe20003800000 */
[----:B--2---:R-:W-:-:S13]  /*9e70*/  ISETP.GE.AND P0, PT, R19, R13, PT ;  /* 0x0000000d1300720c */ /* 0x004fda0003f06270 */
[----:B------:R-:W-:Y:S05]  /*9e80*/  @P0 BRA `(.L_x_326) ;  /* 0x0000000000840947 */ /* 0x000fea0003800000 */
[----:B------:R-:W-:-:S07]  /*9e90*/  LEA R18, R23, UR5, 0x4 ;  /* 0x0000000517127c11 */ /* 0x000fce000f8e20ff */
.L_x_330:
[----:B------:R-:W-:Y:S01]  /*9ea0*/  ISETP.GE.AND P0, PT, R40, 0x1, PT ;  /* 0x000000012800780c */ /* 0x000fe20003f06270 */
[----:B------:R-:W-:-:S12]  /*9eb0*/  BSSY B2, `(.L_x_327) ;  /* 0x000001b000027945 */ /* 0x000fd80003800000 */
[----:B------:R-:W-:Y:S05]  /*9ec0*/  @!P0 BRA `(.L_x_328) ;  /* 0x0000000000648947 */ /* 0x000fea0003800000 */
[----:B------:R-:W-:-:S06]  /*9ed0*/  LEA R12, R19, UR13, 0x2 ;  /* 0x0000000d130c7c11 */ /* 0x000fcc000f8e10ff */
[----:B------:R-:W5:Y:S01]  /*9ee0*/  LDL R12, [R12] ;  /* 0x000000000c0c7983 */ /* 0x000f620000100800 */
[----:B------:R-:W-:Y:S01]  /*9ef0*/  LEA R17, R19, UR15, 0x4 ;  /* 0x0000000f13117c11 */ /* 0x000fe2000f8e20ff */
[----:B------:R-:W-:Y:S02]  /*9f00*/  IMAD.MOV.U32 R14, RZ, RZ, RZ ;  /* 0x000000ffff0e7224 */ /* 0x000fe400078e00ff */
[----:B------:R-:W-:Y:S02]  /*9f10*/  IMAD.U32 R15, RZ, RZ, UR7 ;  /* 0x00000007ff0f7e24 */ /* 0x000fe4000f8e00ff */
[----:B------:R-:W-:-:S07]  /*9f20*/  IMAD.U32 R16, RZ, RZ, UR10 ;  /* 0x0000000aff107e24 */ /* 0x000fce000f8e00ff */
.L_x_329:
[----:B------:R-:W2:Y:S02]  /*9f30*/  LDL R5, [R16] ;  /* 0x0000000010057983 */ /* 0x000ea40000100800 */
[----:B--2--5:R-:W-:-:S13]  /*9f40*/  ISETP.NE.AND P0, PT, R5, R12, PT ;  /* 0x0000000c0500720c */ /* 0x024fda0003f05270 */
[----:B------:R-:W2:Y:S04]  /*9f50*/  @!P0 LDL.64 R8, [R17] ;  /* 0x0000000011088983 */ /* 0x000ea80000100a00 */
[----:B------:R-:W2:Y:S04]  /*9f60*/  @!P0 LDL.64 R10, [R15+-0x8] ;  /* 0xfffff8000f0a8983 */ /* 0x000ea80000100a00 */
[----:B------:R-:W2:Y:S01]  /*9f70*/  @!P0 LDL.128 R4, [R18] ;  /* 0x0000000012048983 */ /* 0x000ea20000100c00 */
[----:B------:R-:W-:Y:S05]  /*9f80*/  @!P0 WARPSYNC.ALL ;  /* 0x0000000000008948 */ /* 0x000fea0003800000 */
[----:B--2---:R-:W-:-:S15]  /*9f90*/  @!P0 HMMA.16816.F16 R8, R4, R8, R10 ;  /* 0x000000080408823c */ /* 0x004fde000000080a */
[----:B------:R-:W-:-:S04]  /*9fa0*/  NOP ;  /* 0x0000000000007918 */ /* 0x000fc80000000000 */
[----:B------:R0:W-:Y:S04]  /*9fb0*/  @!P0 STL.64 [R15+-0x8], R8 ;  /* 0xfffff8080f008387 */ /* 0x0001e80000100a00 */
[----:B------:R-:W2:Y:S04]  /*9fc0*/  @!P0 LDL.64 R10, [R17+0x8] ;  /* 0x00000800110a8983 */ /* 0x000ea80000100a00 */
[----:B0-----:R-:W2:Y:S01]  /*9fd0*/  @!P0 LDL.64 R8, [R15] ;  /* 0x000000000f088983 */ /* 0x001ea20000100a00 */
[----:B------:R-:W-:Y:S02]  /*9fe0*/  VIADD R14, R14, 0x1 ;  /* 0x000000010e0e7836 */ /* 0x000fe40000000000 */
[----:B------:R-:W-:Y:S01]  /*9ff0*/  VIADD R16, R16, 0x4 ;  /* 0x0000000410107836 */ /* 0x000fe20000000000 */
[----:B--2---:R-:W-:-:S15]  /*a000*/  @!P0 HMMA.16816.F16 R8, R4, R10, R8 ;  /* 0x0000000a0408823c */ /* 0x004fde0000000808 */
[----:B------:R-:W-:-:S04]  /*a010*/  NOP ;  /* 0x0000000000007918 */ /* 0x000fc80000000000 */
[----:B------:R0:W-:Y:S01]  /*a020*/  @!P0 STL.64 [R15], R8 ;  /* 0x000000080f008387 */ /* 0x0001e20000100a00 */
[----:B------:R-:W-:Y:S01]  /*a030*/  ISETP.GE.AND P0, PT, R14, R40, PT ;  /* 0x000000280e00720c */ /* 0x000fe20003f06270 */
[----:B0-----:R-:W-:-:S12]  /*a040*/  VIADD R15, R15, 0x10 ;  /* 0x000000100f0f7836 */ /* 0x001fd80000000000 */
[----:B------:R-:W-:Y:S05]  /*a050*/  @!P0 BRA `(.L_x_329) ;  /* 0xfffffffc00b48947 */ /* 0x000fea000383ffff */
.L_x_328:
[----:B------:R-:W-:Y:S05]  /*a060*/  BSYNC B2 ;  /* 0x0000000000027941 */ /* 0x000fea0003800000 */
.L_x_327:
[----:B------:R-:W-:-:S05]  /*a070*/  VIADD R19, R19, 0x1 ;  /* 0x0000000113137836 */ /* 0x000fca0000000000 */
[----:B------:R-:W-:-:S13]  /*a080*/  ISETP.GE.AND P0, PT, R19, R13, PT ;  /* 0x0000000d1300720c */ /* 0x000fda0003f06270 */
[----:B------:R-:W-:Y:S05]  /*a090*/  @!P0 BRA `(.L_x_330) ;  /* 0xfffffffc00808947 */ /* 0x000fea000383ffff */
.L_x_326:
[----:B------:R-:W-:Y:S05]  /*a0a0*/  BSYNC B1 ;  /* 0x0000000000017941 */ /* 0x000fea0003800000 */
.L_x_325:
[----:B------:R-:W-:-:S05]  /*a0b0*/  VIADD R23, R23, 0x1 ;  /* 0x0000000117177836 */ /* 0x000fca0000000000 */
[----:B------:R-:W-:-:S13]  /*a0c0*/  ISETP.GE.AND P0, PT, R23, R22, PT ;  /* 0x000000161700720c */ /* 0x000fda0003f06270 */
[----:B------:R-:W-:Y:S05]  /*a0d0*/  @!P0 BRA `(.L_x_331) ;  /* 0xfffffffc004c8947 */ /* 0x000fea000383ffff */
.L_x_324:
[----:B------:R-:W-:Y:S05]  /*a0e0*/  BSYNC B0 ;  /* 0x0000000000007941 */ /* 0x000fea0003800000 */
.L_x_323:
[----:B------:R-:W-:Y:S01]  /*a0f0*/  ISETP.GE.AND P0, PT, R22, R21, PT ;  /* 0x000000151600720c */ /* 0x000fe20003f06270 */
[----:B------:R-:W-:-:S12]  /*a100*/  BSSY.RECONVERGENT B0, `(.L_x_332) ;  /* 0x000002e000007945 */ /* 0x000fd80003800200 */
[----:B------:R-:W-:Y:S05]  /*a110*/  @P0 BRA `(.L_x_333) ;  /* 0x0000000000b00947 */ /* 0x000fea0003800000 */
.L_x_341:
[----:B0-----:R-:W-:-:S06]  /*a120*/  LEA R4, R22, UR11, 0x2 ;  /* 0x0000000b16047c11 */ /* 0x001fcc000f8e10ff */
[----:B------:R-:W2:Y:S02]  /*a130*/  LDL R4, [R4] ;  /* 0x0000000004047983 */ /* 0x000ea40000100800 */
[----:B--2---:R-:W-:-:S05]  /*a140*/  LEA R5, R4, UR12, 0x2 ;  /* 0x0000000c04057c11 */ /* 0x004fca000f8e10ff */
[----:B------:R-:W2:Y:S04]  /*a150*/  LDL R18, [R5] ;  /* 0x0000000005127983 */ /* 0x000ea80000100800 */
[----:B------:R-:W2:Y:S01]  /*a160*/  LDL R12, [R5+0x4] ;  /* 0x00000400050c7983 */ /* 0x000ea20000100800 */
[----:B------:R-:W-:Y:S01]  /*a170*/  BSSY.RECONVERGENT B1, `(.L_x_334) ;  /* 0x0000023000017945 */ /* 0x000fe20003800200 */
[----:B--2---:R-:W-:-:S13]  /*a180*/  ISETP.GE.AND P0, PT, R18, R12, PT ;  /* 0x0000000c1200720c */ /* 0x004fda0003f06270 */
[----:B------:R-:W-:Y:S05]  /*a190*/  @P0 BRA `(.L_x_335) ;  /* 0x0000000000800947 */ /* 0x000fea0003800000 */
[----:B------:R-:W-:-:S07]  /*a1a0*/  LEA R17, R22, UR5, 0x4 ;  /* 0x0000000516117c11 */ /* 0x000fce000f8e20ff */
.L_x_340:
[----:B------:R-:W-:Y:S01]  /*a1b0*/  ISETP.GE.AND P0, PT, R39, 0x1, PT ;  /* 0x000000012700780c */ /* 0x000fe20003f06270 */
[----:B------:R-:W-:-:S12]  /*a1c0*/  BSSY.RECONVERGENT B2, `(.L_x_336) ;  /* 0x000001a000027945 */ /* 0x000fd80003800200 */
[----:B0-----:R-:W-:Y:S05]  /*a1d0*/  @!P0 BRA `(.L_x_337) ;  /* 0x0000000000608947 */ /* 0x001fea0003800000 */
[----:B------:R-:W-:-:S06]  /*a1e0*/  LEA R13, R18, UR13, 0x2 ;  /* 0x0000000d120d7c11 */ /* 0x000fcc000f8e10ff */
[----:B------:R-:W5:Y:S01]  /*a1f0*/  LDL R13, [R13] ;  /* 0x000000000d0d7983 */ /* 0x000f620000100800 */
[----:B------:R-:W-:Y:S01]  /*a200*/  LEA R14, R18, UR15, 0x4 ;  /* 0x0000000f120e7c11 */ /* 0x000fe2000f8e20ff */
[----:B------:R-:W-:-:S07]  /*a210*/  IMAD.MOV.U32 R15, RZ, RZ, R40 ;  /* 0x000000ffff0f7224 */ /* 0x000fce00078e0028 */
.L_x_339:
[----:B------:R-:W-:-:S06]  /*a220*/  LEA R4, R15, UR10, 0x2 ;  /* 0x0000000a0f047c11 */ /* 0x000fcc000f8e10ff */
[----:B------:R-:W2:Y:S02]  /*a230*/  LDL R4, [R4] ;  /* 0x0000000004047983 */ /* 0x000ea40000100800 */
[----:B--2--5:R-:W-:-:S13]  /*a240*/  ISETP.NE.AND P0, PT, R4, R13, PT ;  /* 0x0000000d0400720c */ /* 0x024fda0003f05270 */
[----:B0-----:R-:W-:Y:S05]  /*a250*/  @P0 BRA `(.L_x_338) ;  /* 0x0000000000340947 */ /* 0x001fea0003800000 */
[----:B------:R-:W-:Y:S01]  /*a260*/  LEA R16, R15, UR14, 0x4 ;  /* 0x0000000e0f107c11 */ /* 0x000fe2000f8e20ff */
[----:B------:R-:W2:Y:S04]  /*a270*/  LDL.64 R8, [R14] ;  /* 0x000000000e087983 */ /* 0x000ea80000100a00 */
[----:B------:R-:W2:Y:S04]  /*a280*/  LDL.128 R4, [R17] ;  /* 0x0000000011047983 */ /* 0x000ea80000100c00 */
[----:B------:R-:W2:Y:S01]  /*a290*/  LDL.64 R10, [R16] ;  /* 0x00000000100a7983 */ /* 0x000ea20000100a00 */
[----:B------:R-:W-:Y:S05]  /*a2a0*/  WARPSYNC.ALL ;  /* 0x0000000000007948 */ /* 0x000fea0003800000 */
[----:B--2---:R-:W-:Y:S01]  /*a2b0*/  HMMA.16816.F16 R10, R4, R8, R10 ;  /* 0x00000008040a723c */ /* 0x004fe2000000080a */
[----:B------:R-:W2:-:S15]  /*a2c0*/  LDL.64 R8, [R16+0x8] ;  /* 0x0000080010087983 */ /* 0x000e9e0000100a00 */
[----:B------:R-:W-:-:S03]  /*a2d0*/  NOP ;  /* 0x0000000000007918 */ /* 0x000fc60000000000 */
[----:B------:R0:W-:Y:S04]  /*a2e0*/  STL.64 [R16], R10 ;  /* 0x0000000a10007387 */ /* 0x0001e80000100a00 */
[----:B0-----:R-:W2:Y:S02]  /*a2f0*/  LDL.64 R10, [R14+0x8] ;  /* 0x000008000e0a7983 */ /* 0x001ea40000100a00 */
[----:B--2---:R-:W-:-:S15]  /*a300*/  HMMA.16816.F16 R8, R4, R10, R8 ;  /* 0x0000000a0408723c */ /* 0x004fde0000000808 */
[----:B------:R-:W-:-:S04]  /*a310*/  NOP ;  /* 0x0000000000007918 */ /* 0x000fc80000000000 */
[----:B------:R0:W-:Y:S02]  /*a320*/  STL.64 [R16+0x8], R8 ;  /* 0x0000080810007387 */ /* 0x0001e40000100a00 */
.L_x_338:
[----:B------:R-:W-:-:S05]  /*a330*/  VIADD R15, R15, 0x1 ;  /* 0x000000010f0f7836 */ /* 0x000fca0000000000 */
[----:B------:R-:W-:-:S13]  /*a340*/  ISETP.GE.AND P0, PT, R15, R3, PT ;  /* 0x000000030f00720c */ /* 0x000fda0003f06270 */
[----:B------:R-:W-:Y:S05]  /*a350*/  @!P0 BRA `(.L_x_339) ;  /* 0xfffffffc00b08947 */ /* 0x000fea000383ffff */
.L_x_337:
[----:B------:R-:W-:Y:S05]  /*a360*/  BSYNC.RECONVERGENT B2 ;  /* 0x0000000000027941 */ /* 0x000fea0003800200 */
.L_x_336:
[----:B------:R-:W-:-:S05]  /*a370*/  VIADD R18, R18, 0x1 ;  /* 0x0000000112127836 */ /* 0x000fca0000000000 */
[----:B------:R-:W-:-:S13]  /*a380*/  ISETP.GE.AND P0, PT, R18, R12, PT ;  /* 0x0000000c1200720c */ /* 0x000fda0003f06270 */
[----:B------:R-:W-:Y:S05]  /*a390*/  @!P0 BRA `(.L_x_340) ;  /* 0xfffffffc00848947 */ /* 0x000fea000383ffff */
.L_x_335:
[----:B------:R-:W-:Y:S05]  /*a3a0*/  BSYNC.RECONVERGENT B1 ;  /* 0x0000000000017941 */ /* 0x000fea0003800200 */
.L_x_334:
[----:B------:R-:W-:-:S05]  /*a3b0*/  VIADD R22, R22, 0x1 ;  /* 0x0000000116167836 */ /* 0x000fca0000000000 */
[----:B------:R-:W-:-:S13]  /*a3c0*/  ISETP.GE.AND P0, PT, R22, R21, PT ;  /* 0x000000151600720c */ /* 0x000fda0003f06270 */
[----:B------:R-:W-:Y:S05]  /*a3d0*/  @!P0 BRA `(.L_x_341) ;  /* 0xfffffffc00508947 */ /* 0x000fea000383ffff */
.L_x_333:
[----:B------:R-:W-:Y:S05]  /*a3e0*/  BSYNC.RECONVERGENT B0 ;  /* 0x0000000000007941 */ /* 0x000fea0003800200 */
.L_x_332:
[----:B------:R-:W-:Y:S01]  /*a3f0*/  ISETP.GE.AND P0, PT, R21, R20, PT ;  /* 0x000000141500720c */ /* 0x000fe20003f06270 */
[----:B------:R-:W-:-:S12]  /*a400*/  BSSY.RECONVERGENT B0, `(.L_x_342) ;  /* 0x000002e000007945 */ /* 0x000fd80003800200 */
[----:B------:R-:W-:Y:S05]  /*a410*/  @P0 BRA `(.L_x_343) ;  /* 0x0000000000b00947 */ /* 0x000fea0003800000 */
.L_x_351:
        /* <DEDUP_REMOVED lines=9> */
.L_x_350:
[----:B------:R-:W-:Y:S01]  /*a4b0*/  ISETP.GE.AND P0, PT, R38, 0x1, PT ;  /* 0x000000012600780c */ /* 0x000fe20003f06270 */
[----:B------:R-:W-:-:S12]  /*a4c0*/  BSSY.RECONVERGENT B2, `(.L_x_346) ;  /* 0x000001a000027945 */ /* 0x000fd80003800200 */
[----:B0-----:R-:W-:Y:S05]  /*a4d0*/  @!P0 BRA `(.L_x_347) ;  /* 0x0000000000608947 */ /* 0x001fea0003800000 */
[----:B------:R-:W-:-:S06]  /*a4e0*/  LEA R14, R18, UR13, 0x2 ;  /* 0x0000000d120e7c11 */ /* 0x000fcc000f8e10ff */
[----:B------:R-:W5:Y:S01]  /*a4f0*/  LDL R14, [R14] ;  /* 0x000000000e0e7983 */ /* 0x000f620000100800 */
[----:B------:R-:W-:Y:S01]  /*a500*/  LEA R15, R18, UR15, 0x4 ;  /* 0x0000000f120f7c11 */ /* 0x000fe2000f8e20ff */
[----:B------:R-:W-:-:S07]  /*a510*/  IMAD.MOV.U32 R16, RZ, RZ, R3 ;  /* 0x000000ffff107224 */ /* 0x000fce00078e0003 */
.L_x_349:
[----:B------:R-:W-:-:S05]  /*a520*/  LEA R4, R16, UR10, 0x2 ;  /* 0x0000000a10047c11 */ /* 0x000fca000f8e10ff */
        /* <DEDUP_REMOVED lines=16> */
.L_x_348:
[----:B------:R-:W-:-:S05]  /*a630*/  VIADD R16, R16, 0x1 ;  /* 0x0000000110107836 */ /* 0x000fca0000000000 */
[----:B------:R-:W-:-:S13]  /*a640*/  ISETP.GE.AND P0, PT, R16, R24, PT ;  /* 0x000000181000720c */ /* 0x000fda0003f06270 */
[----:B------:R-:W-:Y:S05]  /*a650*/  @!P0 BRA `(.L_x_349) ;  /* 0xfffffffc00b08947 */ /* 0x000fea000383ffff */
.L_x_347:
[----:B------:R-:W-:Y:S05]  /*a660*/  BSYNC.RECONVERGENT B2 ;  /* 0x0000000000027941 */ /* 0x000fea0003800200 */
.L_x_346:
[----:B------:R-:W-:-:S05]  /*a670*/  VIADD R18, R18, 0x1 ;  /* 0x0000000112127836 */ /* 0x000fca0000000000 */
[----:B------:R-:W-:-:S13]  /*a680*/  ISETP.GE.AND P0, PT, R18, R12, PT ;  /* 0x0000000c1200720c */ /* 0x000fda0003f06270 */
[----:B------:R-:W-:Y:S05]  /*a690*/  @!P0 BRA `(.L_x_350) ;  /* 0xfffffffc00848947 */ /* 0x000fea000383ffff */
.L_x_345:
[----:B------:R-:W-:Y:S05]  /*a6a0*/  BSYNC.RECONVERGENT B1 ;  /* 0x0000000000017941 */ /* 0x000fea0003800200 */
.L_x_344:
[----:B------:R-:W-:-:S05]  /*a6b0*/  VIADD R21, R21, 0x1 ;  /* 0x0000000115157836 */ /* 0x000fca0000000000 */
[----:B------:R-:W-:-:S13]  /*a6c0*/  ISETP.GE.AND P0, PT, R21, R20, PT ;  /* 0x000000141500720c */ /* 0x000fda0003f06270 */
[----:B------:R-:W-:Y:S05]  /*a6d0*/  @!P0 BRA `(.L_x_351) ;  /* 0xfffffffc00508947 */ /* 0x000fea000383ffff */
.L_x_343:
[----:B------:R-:W-:Y:S05]  /*a6e0*/  BSYNC.RECONVERGENT B0 ;  /* 0x0000000000007941 */ /* 0x000fea0003800200 */
.L_x_342:
[----:B------:R-:W-:Y:S01]  /*a6f0*/  ISETP.GE.AND P0, PT, R20, R45, PT ;  /* 0x0000002d1400720c */ /* 0x000fe20003f06270 */
[----:B------:R-:W-:-:S12]  /*a700*/  BSSY.RECONVERGENT B0, `(.L_x_352) ;  /* 0x000002e000007945 */ /* 0x000fd80003800200 */
[----:B------:R-:W-:Y:S05]  /*a710*/  @P0 BRA `(.L_x_353) ;  /* 0x0000000000b00947 */ /* 0x000fea0003800000 */
.L_x_361:
        /* <DEDUP_REMOVED lines=9> */
.L_x_360:
[----:B------:R-:W-:Y:S01]  /*a7b0*/  ISETP.GE.AND P0, PT, R37, 0x1, PT ;  /* 0x000000012500780c */ /* 0x000fe20003f06270 */
[----:B------:R-:W-:-:S12]  /*a7c0*/  BSSY.RECONVERGENT B2, `(.L_x_356) ;  /* 0x000001a000027945 */ /* 0x000fd80003800200 */
[----:B0-----:R-:W-:Y:S05]  /*a7d0*/  @!P0 BRA `(.L_x_357) ;  /* 0x0000000000608947 */ /* 0x001fea0003800000 */
[----:B------:R-:W-:-:S06]  /*a7e0*/  LEA R15, R13, UR13, 0x2 ;  /* 0x0000000d0d0f7c11 */ /* 0x000fcc000f8e10ff */
[----:B------:R-:W5:Y:S01]  /*a7f0*/  LDL R15, [R15] ;  /* 0x000000000f0f7983 */ /* 0x000f620000100800 */
[----:B------:R-:W-:Y:S01]  /*a800*/  LEA R16, R13, UR15, 0x4 ;  /* 0x0000000f0d107c11 */ /* 0x000fe2000f8e20ff */
[----:B------:R-:W-:-:S07]  /*a810*/  IMAD.MOV.U32 R18, RZ, RZ, R24 ;  /* 0x000000ffff127224 */ /* 0x000fce00078e0018 */
.L_x_359:
        /* <DEDUP_REMOVED lines=17> */
.L_x_358:
[----:B------:R-:W-:-:S05]  /*a930*/  VIADD R18, R18, 0x1 ;  /* 0x0000000112127836 */ /* 0x000fca0000000000 */
[----:B------:R-:W-:-:S13]  /*a940*/  ISETP.GE.AND P0, PT, R18, R25, PT ;  /* 0x000000191200720c */ /* 0x000fda0003f06270 */
[----:B------:R-:W-:Y:S05]  /*a950*/  @!P0 BRA `(.L_x_359) ;  /* 0xfffffffc00b08947 */ /* 0x000fea000383ffff */
.L_x_357:
[----:B------:R-:W-:Y:S05]  /*a960*/  BSYNC.RECONVERGENT B2 ;  /* 0x0000000000027941 */ /* 0x000fea0003800200 */
.L_x_356:
[----:B------:R-:W-:-:S05]  /*a970*/  VIADD R13, R13, 0x1 ;  /* 0x000000010d0d7836 */ /* 0x000fca0000000000 */
[----:B------:R-:W-:-:S13]  /*a980*/  ISETP.GE.AND P0, PT, R13, R12, PT ;  /* 0x0000000c0d00720c */ /* 0x000fda0003f06270 */
[----:B------:R-:W-:Y:S05]  /*a990*/  @!P0 BRA `(.L_x_360) ;  /* 0xfffffffc00848947 */ /* 0x000fea000383ffff */
.L_x_355:
[----:B------:R-:W-:Y:S05]  /*a9a0*/  BSYNC.RECONVERGENT B1 ;  /* 0x0000000000017941 */ /* 0x000fea0003800200 */
.L_x_354:
[----:B------:R-:W-:-:S05]  /*a9b0*/  VIADD R20, R20, 0x1 ;  /* 0x0000000114147836 */ /* 0x000fca0000000000 */
[----:B------:R-:W-:-:S13]  /*a9c0*/  ISETP.GE.AND P0, PT, R20, R45, PT ;  /* 0x0000002d1400720c */ /* 0x000fda0003f06270 */
[----:B------:R-:W-:Y:S05]  /*a9d0*/  @!P0 BRA `(.L_x_361) ;  /* 0xfffffffc00508947 */ /* 0x000fea000383ffff */
.L_x_353:
[----:B------:R-:W-:Y:S05]  /*a9e0*/  BSYNC.RECONVERGENT B0 ;  /* 0x0000000000007941 */ /* 0x000fea0003800200 */
.L_x_352:
[----:B------:R-:W-:Y:S01]  /*a9f0*/  PLOP3.LUT P0, PT, PT, PT, PT, 0x8, 0x80 ;  /* 0x000000000080781c */ /* 0x000fe20003f0e170 */
[----:B0-----:R-:W-:Y:S01]  /*aa00*/  IMAD.MOV.U32 R4, RZ, RZ, 0x1 ;  /* 0x00000001ff047424 */ /* 0x001fe200078e00ff */
[----:B------:R-:W-:Y:S11]  /*aa10*/  @P1 BRA `(.L_x_362) ;  /* 0xffffffe400481947 */ /* 0x000ff6000383ffff */
[----:B------:R-:W-:Y:S05]  /*aa20*/  @P2 BRA `(.L_x_363) ;  /* 0xffffffe400342947 */ /* 0x000fea000383ffff */
[----:B------:R-:W0:Y:S01]  /*aa30*/  S2R R4, SR_TID.X ;  /* 0x0000000000047919 */ /* 0x000e220000002100 */
[----:B------:R-:W1:Y:S01]  /*aa40*/  LDC.64 R2, c[0x0][0x3b0] ;  /* 0x0000ec00ff027b82 */ /* 0x000e620000000a00 */
[----:B0-----:R-:W-:-:S05]  /*aa50*/  SHF.R.U32.HI R0, RZ, 0x6, R4 ;  /* 0x00000006ff007819 */ /* 0x001fca0000011604 */
[----:B------:R-:W-:-:S04]  /*aa60*/  IMAD.SHL.U32 R5, R0, 0x4, RZ ;  /* 0x0000000400057824 */ /* 0x000fc800078e00ff */
[----:B-1----:R-:W-:-:S05]  /*aa70*/  IMAD.WIDE.U32 R2, R5, 0x4, R2 ;  /* 0x0000000405027825 */ /* 0x002fca00078e0002 */
[----:B------:R-:W2:Y:S04]  /*aa80*/  LDG.E R7, desc[UR8][R2.64] ;  /* 0x0000000802077981 */ /* 0x000ea8000c1e1900 */
[----:B------:R-:W2:Y:S01]  /*aa90*/  LDG.E R16, desc[UR8][R2.64+0x4] ;  /* 0x0000040802107981 */ /* 0x000ea2000c1e1900 */
[----:B------:R-:W-:Y:S01]  /*aaa0*/  SHF.R.U32.HI R6, RZ, 0x3, R4 ;  /* 0x00000003ff067819 */ /* 0x000fe20000011604 */
[----:B------:R-:W-:Y:S01]  /*aab0*/  BSSY.RECONVERGENT B0, `(.L_x_364) ;  /* 0x0000025000007945 */ /* 0x000fe20003800200 */
[----:B------:R-:W-:Y:S01]  /*aac0*/  IMAD.MOV.U32 R4, RZ, RZ, RZ ;  /* 0x000000ffff047224 */ /* 0x000fe200078e00ff */
[----:B------:R-:W0:Y:S01]  /*aad0*/  S2R R5, SR_TID.X ;  /* 0x0000000000057919 */ /* 0x000e220000002100 */
[----:B------:R-:W-:Y:S01]  /*aae0*/  LOP3.LUT R6, R6, 0x4, RZ, 0xc0, !PT ;  /* 0x0000000406067812 */ /* 0x000fe200078ec0ff */
[----:B0-----:R-:W-:-:S02]  /*aaf0*/  IMAD.SHL.U32 R0, R5, 0x2, RZ ;  /* 0x0000000205007824 */ /* 0x001fc400078e00ff */
[----:B------:R-:W-:-:S03]  /*ab00*/  IMAD.SHL.U32 R5, R5, 0x4, RZ ;  /* 0x0000000405057824 */ /* 0x000fc600078e00ff */
[----:B------:R-:W-:-:S04]  /*ab10*/  LOP3.LUT R0, R0, 0x6, RZ, 0xc0, !PT ;  /* 0x0000000600007812 */ /* 0x000fc800078ec0ff */
[----:B------:R-:W-:Y:S01]  /*ab20*/  LOP3.LUT R5, R0, 0x70, R5, 0xf8, !PT ;  /* 0x0000007000057812 */ /* 0x000fe200078ef805 */
[----:B------:R-:W-:Y:S01]  /*ab30*/  VIADD R0, R6, 0x4 ;  /* 0x0000000406007836 */ /* 0x000fe20000000000 */
[----:B--2---:R-:W-:-:S13]  /*ab40*/  ISETP.GE.AND P0, PT, R7, R16, PT ;  /* 0x000000100700720c */ /* 0x004fda0003f06270 */
[----:B------:R-:W-:Y:S05]  /*ab50*/  @P0 BRA `(.L_x_365) ;  /* 0x0000000000680947 */ /* 0x000fea0003800000 */
[----:B------:R-:W0:Y:S01]  /*ab60*/  LDC.64 R14, c[0x0][0x3b8] ;  /* 0x0000ee00ff0e7b82 */ /* 0x000e220000000a00 */
[----:B------:R-:W-:-:S07]  /*ab70*/  IMAD.MOV.U32 R4, RZ, RZ, RZ ;  /* 0x000000ffff047224 */ /* 0x000fce00078e00ff */
.L_x_368:
[----:B0-----:R-:W-:-:S06]  /*ab80*/  IMAD.WIDE R8, R7, 0x4, R14 ;  /* 0x0000000407087825 */ /* 0x001fcc00078e020e */
[----:B------:R-:W2:Y:S01]  /*ab90*/  LDG.E R9, desc[UR8][R8.64] ;  /* 0x0000000808097981 */ /* 0x000ea2000c1e1900 */
[----:B------:R-:W-:Y:S01]  /*aba0*/  BSSY.RECONVERGENT B1, `(.L_x_366) ;  /* 0x0000012000017945 */ /* 0x000fe20003800200 */
[----:B--2---:R-:W-:-:S04]  /*abb0*/  ISETP.GE.AND P0, PT, R9, R0, PT ;  /* 0x000000000900720c */ /* 0x004fc80003f06270 */
[----:B------:R-:W-:-:S13]  /*abc0*/  ISETP.LT.OR P0, PT, R9, R6, P0 ;  /* 0x000000060900720c */ /* 0x000fda0000701670 */
[----:B------:R-:W-:Y:S05]  /*abd0*/  @P0 BRA `(.L_x_367) ;  /* 0x0000000000380947 */ /* 0x000fea0003800000 */
[----:B------:R-:W-:Y:S01]  /*abe0*/  LEA R8, R4, UR14, 0x4 ;  /* 0x0000000e04087c11 */ /* 0x000fe2000f8e20ff */
[----:B------:R-:W0:Y:S05]  /*abf0*/  LDCU.64 UR16, c[0x0][0x3c0] ;  /* 0x00007800ff1077ac */ /* 0x000e2a0008000a00 */
[----:B------:R-:W2:Y:S01]  /*ac00*/  LDL.128 R8, [R8] ;  /* 0x0000000008087983 */ /* 0x000ea20000100c00 */
[----:B------:R-:W-:-:S05]  /*ac10*/  IMAD.SHL.U32 R12, R7, 0x100, RZ ;  /* 0x00000100070c7824 */ /* 0x000fca00078e00ff */
[----:B------:R-:W-:Y:S02]  /*ac20*/  LOP3.LUT R16, R5, R12, RZ, 0xfc, !PT ;  /* 0x0000000c05107212 */ /* 0x000fe400078efcff */
[----:B------:R-:W-:Y:S02]  /*ac30*/  SHF.R.S32.HI R13, RZ, 0x1f, R12 ;  /* 0x0000001fff0d7819 */ /* 0x000fe4000001140c */
[----:B0-----:R-:W-:-:S04]  /*ac40*/  LEA R12, P0, R16, UR16, 0x1 ;  /* 0x00000010100c7c11 */ /* 0x001fc8000f8008ff */
[----:B------:R-:W-:-:S05]  /*ac50*/  LEA.HI.X R13, R16, UR17, R13, 0x1, P0 ;  /* 0x00000011100d7c11 */ /* 0x000fca00080f0c0d */
[----:B--2---:R0:W-:Y:S04]  /*ac60*/  STG.E desc[UR8][R12.64], R8 ;  /* 0x000000080c007986 */ /* 0x0041e8000c101908 */
[----:B------:R0:W-:Y:S04]  /*ac70*/  STG.E desc[UR8][R12.64+0x100], R9 ;  /* 0x000100090c007986 */ /* 0x0001e8000c101908 */
[----:B------:R0:W-:Y:S04]  /*ac80*/  STG.E desc[UR8][R12.64+0x10], R10 ;  /* 0x0000100a0c007986 */ /* 0x0001e8000c101908 */
[----:B------:R0:W-:Y:S04]  /*ac90*/  STG.E desc[UR8][R12.64+0x110], R11 ;  /* 0x0001100b0c007986 */ /* 0x0001e8000c101908 */
[----:B------:R0:W5:Y:S01]  /*aca0*/  LDG.E R16, desc[UR8][R2.64+0x4] ;  /* 0x0000040802107981 */ /* 0x000162000c1e1900 */
[----:B------:R-:W-:-:S07]  /*acb0*/  VIADD R4, R4, 0x1 ;  /* 0x0000000104047836 */ /* 0x000fce0000000000 */
.L_x_367:
[----:B------:R-:W-:Y:S05]  /*acc0*/  BSYNC.RECONVERGENT B1 ;  /* 0x0000000000017941 */ /* 0x000fea0003800200 */
.L_x_366:
[----:B------:R-:W-:-:S05]  /*acd0*/  VIADD R7, R7, 0x1 ;  /* 0x0000000107077836 */ /* 0x000fca0000000000 */
[----:B-----5:R-:W-:-:S13]  /*ace0*/  ISETP.GE.AND P0, PT, R7, R16, PT ;  /* 0x000000100700720c */ /* 0x020fda0003f06270 */
[----:B------:R-:W-:Y:S05]  /*acf0*/  @!P0 BRA `(.L_x_368) ;  /* 0xfffffffc00a08947 */ /* 0x000fea000383ffff */
.L_x_365:
[----:B------:R-:W-:Y:S05]  /*ad00*/  BSYNC.RECONVERGENT B0 ;  /* 0x0000000000007941 */ /* 0x000fea0003800200 */
.L_x_364:
[----:B------:R-:W2:Y:S01]  /*ad10*/  LDG.E R7, desc[UR8][R2.64+0x8] ;  /* 0x0000080802077981 */ /* 0x000ea2000c1e1900 */
[----:B------:R-:W1:Y:S01]  /*ad20*/  LDC.64 R14, c[0x0][0x3b8] ;  /* 0x0000ee00ff0e7b82 */ /* 0x000e620000000a00 */
[----:B------:R-:W-:Y:S01]  /*ad30*/  BSSY.RECONVERGENT B0, `(.L_x_369) ;  /* 0x000001b000007945 */ /* 0x000fe20003800200 */
[----:B--2---:R-:W-:-:S13]  /*ad40*/  ISETP.GE.AND P0, PT, R16, R7, PT ;  /* 0x000000071000720c */ /* 0x004fda0003f06270 */
[----:B-1----:R-:W-:Y:S05]  /*ad50*/  @P0 BRA `(.L_x_370) ;  /* 0x0000000000600947 */ /* 0x002fea0003800000 */
.L_x_373:
        /* <DEDUP_REMOVED lines=20> */
.L_x_372:
[----:B------:R-:W-:Y:S05]  /*aea0*/  BSYNC.RECONVERGENT B1 ;  /* 0x0000000000017941 */ /* 0x000fea0003800200 */
.L_x_371:
[----:B------:R-:W-:-:S05]  /*aeb0*/  VIADD R16, R16, 0x1 ;  /* 0x0000000110107836 */ /* 0x000fca0000000000 */
[----:B-----5:R-:W-:-:S13]  /*aec0*/  ISETP.GE.AND P0, PT, R16, R7, PT ;  /* 0x000000071000720c */ /* 0x020fda0003f06270 */
[----:B------:R-:W-:Y:S05]  /*aed0*/  @!P0 BRA `(.L_x_373) ;  /* 0xfffffffc00a08947 */ /* 0x000fea000383ffff */
.L_x_370:
[----:B------:R-:W-:Y:S05]  /*aee0*/  BSYNC.RECONVERGENT B0 ;  /* 0x0000000000007941 */ /* 0x000fea0003800200 */
.L_x_369:
[----:B------:R-:W2:Y:S01]  /*aef0*/  LDG.E R16, desc[UR8][R2.64+0xc] ;  /* 0x00000c0802107981 */ /* 0x000ea2000c1e1900 */
[----:B------:R-:W1:Y:S01]  /*af00*/  LDC.64 R14, c[0x0][0x3b8] ;  /* 0x0000ee00ff0e7b82 */ /* 0x000e620000000a00 */
[----:B------:R-:W-:Y:S01]  /*af10*/  BSSY.RECONVERGENT B0, `(.L_x_374) ;  /* 0x000001b000007945 */ /* 0x000fe20003800200 */
[----:B--2---:R-:W-:-:S13]  /*af20*/  ISETP.GE.AND P0, PT, R7, R16, PT ;  /* 0x000000100700720c */ /* 0x004fda0003f06270 */
[----:B-1----:R-:W-:Y:S05]  /*af30*/  @P0 BRA `(.L_x_375) ;  /* 0x0000000000600947 */ /* 0x002fea0003800000 */
.L_x_378:
        /* <DEDUP_REMOVED lines=20> */
.L_x_377:
[----:B------:R-:W-:Y:S05]  /*b080*/  BSYNC.RECONVERGENT B1 ;  /* 0x0000000000017941 */ /* 0x000fea0003800200 */
.L_x_376:
[----:B------:R-:W-:-:S05]  /*b090*/  VIADD R7, R7, 0x1 ;  /* 0x0000000107077836 */ /* 0x000fca0000000000 */
[----:B-----5:R-:W-:-:S13]  /*b0a0*/  ISETP.GE.AND P0, PT, R7, R16, PT ;  /* 0x000000100700720c */ /* 0x020fda0003f06270 */
[----:B------:R-:W-:Y:S05]  /*b0b0*/  @!P0 BRA `(.L_x_378) ;  /* 0xfffffffc00a08947 */ /* 0x000fea000383ffff */
.L_x_375:
[----:B------:R-:W-:Y:S05]  /*b0c0*/  BSYNC.RECONVERGENT B0 ;  /* 0x0000000000007941 */ /* 0x000fea0003800200 */
.L_x_374:
[----:B------:R-:W2:Y:S02]  /*b0d0*/  LDG.E R7, desc[UR8][R2.64+0x10] ;  /* 0x0000100802077981 */ /* 0x000ea4000c1e1900 */
[----:B--2---:R-:W-:-:S13]  /*b0e0*/  ISETP.GE.AND P0, PT, R16, R7, PT ;  /* 0x000000071000720c */ /* 0x004fda0003f06270 */
[----:B------:R-:W-:Y:S05]  /*b0f0*/  @P0 EXIT ;  /* 0x000000000000094d */ /* 0x000fea0003800000 */
[----:B------:R-:W1:Y:S02]  /*b100*/  LDC.64 R14, c[0x0][0x3b8] ;  /* 0x0000ee00ff0e7b82 */ /* 0x000e640000000a00 */
.L_x_381:
[----:B01----:R-:W-:-:S06]  /*b110*/  IMAD.WIDE R8, R16, 0x4, R14 ;  /* 0x0000000410087825 */ /* 0x003fcc00078e020e */
        /* <DEDUP_REMOVED lines=19> */
.L_x_380:
[----:B------:R-:W-:Y:S05]  /*b250*/  BSYNC.RECONVERGENT B0 ;  /* 0x0000000000007941 */ /* 0x000fea0003800200 */
.L_x_379:
[----:B------:R-:W-:-:S05]  /*b260*/  VIADD R16, R16, 0x1 ;  /* 0x0000000110107836 */ /* 0x000fca0000000000 */
[----:B-----5:R-:W-:-:S13]  /*b270*/  ISETP.GE.AND P0, PT, R16, R7, PT ;  /* 0x000000071000720c */ /* 0x020fda0003f06270 */
[----:B------:R-:W-:Y:S05]  /*b280*/  @!P0 BRA `(.L_x_381) ;  /* 0xfffffffc00a08947 */ /* 0x000fea000383ffff */
[----:B------:R-:W-:Y:S05]  /*b290*/  EXIT ;  /* 0x000000000000794d */ /* 0x000fea0003800000 */
.L_x_382:
        /* <DEDUP_REMOVED lines=14> */
.L_x_411:


//--------------------- .text._Z26spgemm_symbolic_col_kernelPKiS0_S0_S0_S0_Piiii --------------------------
	.section	.text._Z26spgemm_symbolic_col_kernelPKiS0_S0_S0_S0_Piiii,"ax",@progbits
	.align	128
        .global         _Z26spgemm_symbolic_col_kernelPKiS0_S0_S0_S0_Piiii
        .type           _Z26spgemm_symbolic_col_kernelPKiS0_S0_S0_S0_Piiii,@function
        .size           _Z26spgemm_symbolic_col_kernelPKiS0_S0_S0_S0_Piiii,(.L_x_412 - _Z26spgemm_symbolic_col_kernelPKiS0_S0_S0_S0_Piiii)
        .other          _Z26spgemm_symbolic_col_kernelPKiS0_S0_S0_S0_Piiii,@"STO_CUDA_ENTRY STV_DEFAULT"
_Z26spgemm_symbolic_col_kernelPKiS0_S0_S0_S0_Piiii:
.text._Z26spgemm_symbolic_col_kernelPKiS0_S0_S0_S0_Piiii:
[----:B------:R-:W0:Y:S01]  /*0000*/  LDC R1, c[0x0][0x37c] ;  /* 0x0000df00ff017b82 */ /* 0x000e220000000800 */
[----:B------:R-:W1:Y:S07]  /*0010*/  S2R R0, SR_TID.X ;  /* 0x0000000000007919 */ /* 0x000e6e0000002100 */
[----:B------:R-:W1:Y:S01]  /*0020*/  S2UR UR4, SR_CTAID.X ;  /* 0x00000000000479c3 */ /* 0x000e620000002500 */
[----:B------:R-:W2:Y:S01]  /*0030*/  LDCU UR5, c[0x0][0x3b0] ;  /* 0x00007600ff0577ac */ /* 0x000ea20008000800 */
[----:B0-----:R-:W-:-:S06]  /*0040*/  IADD3 R1, PT, PT, R1, -0x8, RZ ;  /* 0xfffffff801017810 */ /* 0x001fcc0007ffe0ff */
[----:B------:R-:W1:Y:S02]  /*0050*/  LDC R5, c[0x0][0x360] ;  /* 0x0000d800ff057b82 */ /* 0x000e640000000800 */
[----:B-1----:R-:W-:-:S05]  /*0060*/  IMAD R5, R5, UR4, R0 ;  /* 0x0000000405057c24 */ /* 0x002fca000f8e0200 */
[----:B--2---:R-:W-:-:S13]  /*0070*/  ISETP.GE.AND P0, PT, R5, UR5, PT ;  /* 0x0000000505007c0c */ /* 0x004fda000bf06270 */
[----:B------:R-:W-:Y:S05]  /*0080*/  @P0 EXIT ;  /* 0x000000000000094d */ /* 0x000fea0003800000 */
[----:B------:R-:W0:Y:S01]  /*0090*/  LDC.64 R6, c[0x0][0x380] ;  /* 0x0000e000ff067b82 */ /* 0x000e220000000a00 */
[----:B------:R-:W1:Y:S01]  /*00a0*/  LDCU.64 UR4, c[0x0][0x358] ;  /* 0x00006b00ff0477ac */ /* 0x000e620008000a00 */
[----:B0-----:R-:W-:-:S05]  /*00b0*/  IMAD.WIDE R6, R5, 0x4, R6 ;  /* 0x0000000405067825 */ /* 0x001fca00078e0206 */
[----:B-1----:R-:W2:Y:S04]  /*00c0*/  LDG.E R8, desc[UR4][R6.64] ;  /* 0x0000000406087981 */ /* 0x002ea8000c1e1900 */
[----:B------:R-:W2:Y:S01]  /*00d0*/  LDG.E R3, desc[UR4][R6.64+0x4] ;  /* 0x0000040406037981 */ /* 0x000ea2000c1e1900 */
[----:B------:R-:W-:Y:S01]  /*00e0*/  BSSY.RECONVERGENT B2, `(.L_x_383) ;  /* 0x0000051000027945 */ /* 0x000fe20003800200 */
[----:B------:R-:W-:Y:S02]  /*00f0*/  PLOP3.LUT P0, PT, PT, PT, PT, 0x8, 0x80 ;  /* 0x000000000080781c */ /* 0x000fe40003f0e170 */
[----:B------:R0:W-:Y:S01]  /*0100*/  STL.64 [R1], RZ ;  /* 0x000000ff01007387 */ /* 0x0001e20000100a00 */
[----:B--2---:R-:W-:-:S13]  /*0110*/  ISETP.GE.AND P1, PT, R8, R3, PT ;  /* 0x000000030800720c */ /* 0x004fda0003f26270 */
[----:B0-----:R-:W-:Y:S05]  /*0120*/  @P1 BRA `(.L_x_384) ;  /* 0x0000000400301947 */ /* 0x001fea0003800000 */
[----:B------:R-:W-:Y:S01]  /*0130*/  BSSY.RECONVERGENT B1, `(.L_x_385) ;  /* 0x0000049000017945 */ /* 0x000fe20003800200 */
.L_x_393:
[----:B0-----:R-:W0:Y:S08]  /*0140*/  LDC.64 R6, c[0x0][0x388] ;  /* 0x0000e200ff067b82 */ /* 0x001e300000000a00 */
[----:B-1----:R-:W1:Y:S01]  /*0150*/  LDC.64 R10, c[0x0][0x390] ;  /* 0x0000e400ff0a7b82 */ /* 0x002e620000000a00 */
[----:B0-----:R-:W-:-:S06]  /*0160*/  IMAD.WIDE R6, R8, 0x4, R6 ;  /* 0x0000000408067825 */ /* 0x001fcc00078e0206 */
[----:B------:R-:W1:Y:S02]  /*0170*/  LDG.E R7, desc[UR4][R6.64] ;  /* 0x0000000406077981 */ /* 0x000e64000c1e1900 */
[----:B-1----:R-:W-:-:S05]  /*0180*/  IMAD.WIDE R10, R7, 0x4, R10 ;  /* 0x00000004070a7825 */ /* 0x002fca00078e020a */
[----:B------:R-:W2:Y:S04]  /*0190*/  LDG.E R7, desc[UR4][R10.64] ;  /* 0x000000040a077981 */ /* 0x000ea8000c1e1900 */
[----:B------:R-:W2:Y:S01]  /*01a0*/  LDG.E R12, desc[UR4][R10.64+0x4] ;  /* 0x000004040a0c7981 */ /* 0x000ea2000c1e1900 */
[----:B------:R-:W-:Y:S01]  /*01b0*/  IADD3 R8, PT, PT, R8, 0x1, RZ ;  /* 0x0000000108087810 */ /* 0x000fe20007ffe0ff */
[----:B------:R-:W-:Y:S03]  /*01c0*/  BSSY.RECONVERGENT B0, `(.L_x_386) ;  /* 0x000003e000007945 */ /* 0x000fe60003800200 */
[----:B------:R-:W-:Y:S02]  /*01d0*/  ISETP.GE.AND P2, PT, R8, R3, PT ;  /* 0x000000030800720c */ /* 0x000fe40003f46270 */
[----:B--2---:R-:W-:-:S13]  /*01e0*/  ISETP.GE.AND P0, PT, R7, R12, PT ;  /* 0x0000000c0700720c */ /* 0x004fda0003f06270 */
[----:B------:R-:W-:Y:S05]  /*01f0*/  @P0 BRA `(.L_x_387) ;  /* 0x0000000000e80947 */ /* 0x000fea0003800000 */
[----:B------:R-:W-:Y:S01]  /*0200*/  IMAD.IADD R0, R12, 0x1, -R7 ;  /* 0x000000010c007824 */ /* 0x000fe200078e0a07 */
[----:B------:R-:W-:Y:S01]  /*0210*/  BSSY.RECONVERGENT B3, `(.L_x_388) ;  /* 0x000001e000037945 */ /* 0x000fe20003800200 */
[----:B------:R-:W-:-:S03]  /*0220*/  PLOP3.LUT P0, PT, PT, PT, PT, 0x80, 0x8 ;  /* 0x000000000008781c */ /* 0x000fc60003f0f070 */
[----:B------:R-:W-:-:S13]  /*0230*/  ISETP.GT.AND P1, PT, R0, 0x3, PT ;  /* 0x000000030000780c */ /* 0x000fda0003f24270 */
[----:B------:R-:W-:Y:S05]  /*0240*/  @!P1 BRA `(.L_x_389) ;  /* 0x0000000000689947 */ /* 0x000fea0003800000 */
[----:B------:R-:W0:Y:S01]  /*0250*/  LDC.64 R10, c[0x0][0x398] ;  /* 0x0000e600ff0a7b82 */ /* 0x000e220000000a00 */
[----:B------:R-:W-:Y:S02]  /*0260*/  PLOP3.LUT P0, PT, PT, PT, PT, 0x8, 0x80 ;  /* 0x000000000080781c */ /* 0x000fe40003f0e170 */
[----:B------:R-:W-:-:S11]  /*0270*/  IADD3 R22, PT, PT, R12, -0x3, RZ ;  /* 0xfffffffd0c167810 */ /* 0x000fd60007ffe0ff */
.L_x_390:
[C---:B------:R-:W-:Y:S01]  /*0280*/  VIADD R17, R7.reuse, 0x1 ;  /* 0x0000000107117836 */ /* 0x040fe20000000000 */
[C---:B------:R-:W-:Y:S01]  /*0290*/  IADD3 R19, PT, PT, R7.reuse, 0x2, RZ ;  /* 0x0000000207137810 */ /* 0x040fe20007ffe0ff */
[C---:B------:R-:W-:Y:S02]  /*02a0*/  VIADD R21, R7.reuse, 0x3 ;  /* 0x0000000307157836 */ /* 0x040fe40000000000 */
[----:B0-----:R-:W-:-:S04]  /*02b0*/  IMAD.WIDE R14, R7, 0x4, R10 ;  /* 0x00000004070e7825 */ /* 0x001fc800078e020a */
[--C-:B------:R-:W-:Y:S01]  /*02c0*/  IMAD.WIDE R16, R17, 0x4, R10.reuse ;  /* 0x0000000411107825 */ /* 0x100fe200078e020a */
[----:B-1----:R-:W2:Y:S03]  /*02d0*/  LDG.E R0, desc[UR4][R14.64] ;  /* 0x000000040e007981 */ /* 0x002ea6000c1e1900 */
[--C-:B------:R-:W-:Y:S01]  /*02e0*/  IMAD.WIDE R18, R19, 0x4, R10.reuse ;  /* 0x0000000413127825 */ /* 0x100fe200078e020a */
[----:B------:R-:W3:Y:S03]  /*02f0*/  LDG.E R2, desc[UR4][R16.64] ;  /* 0x0000000410027981 */ /* 0x000ee6000c1e1900 */
[----:B------:R-:W-:Y:S01]  /*0300*/  IMAD.WIDE R20, R21, 0x4, R10 ;  /* 0x0000000415147825 */ /* 0x000fe200078e020a */
[----:B------:R-:W4:Y:S04]  /*0310*/  LDG.E R4, desc[UR4][R18.64] ;  /* 0x0000000412047981 */ /* 0x000f28000c1e1900 */
[----:B------:R-:W5:Y:S01]  /*0320*/  LDG.E R6, desc[UR4][R20.64] ;  /* 0x0000000414067981 */ /* 0x000f62000c1e1900 */
[----:B------:R-:W-:-:S02]  /*0330*/  HFMA2 R9, -RZ, RZ, 0, 5.9604644775390625e-08 ;  /* 0x00000001ff097431 */ /* 0x000fc400000001ff */
[----:B------:R-:W-:-:S05]  /*0340*/  VIADD R7, R7, 0x4 ;  /* 0x0000000407077836 */ /* 0x000fca0000000000 */
[----:B------:R-:W-:Y:S01]  /*0350*/  ISETP.GE.AND P1, PT, R7, R22, PT ;  /* 0x000000160700720c */ /* 0x000fe20003f26270 */
[C---:B--2---:R-:W-:Y:S01]  /*0360*/  IMAD.IADD R0, R1.reuse, 0x1, R0 ;  /* 0x0000000101007824 */ /* 0x044fe200078e0200 */
[----:B---3--:R-:W-:-:S04]  /*0370*/  IADD3 R2, PT, PT, R1, R2, RZ ;  /* 0x0000000201027210 */ /* 0x008fc80007ffe0ff */
[----:B------:R1:W-:Y:S01]  /*0380*/  STL.U8 [R0], R9 ;  /* 0x0000000900007387 */ /* 0x0003e20000100000 */
[----:B----4-:R-:W-:-:S03]  /*0390*/  IMAD.IADD R4, R1, 0x1, R4 ;  /* 0x0000000101047824 */ /* 0x010fc600078e0204 */
[----:B------:R1:W-:Y:S01]  /*03a0*/  STL.U8 [R2], R9 ;  /* 0x0000000902007387 */ /* 0x0003e20000100000 */
[----:B-----5:R-:W-:-:S03]  /*03b0*/  IADD3 R6, PT, PT, R1, R6, RZ ;  /* 0x0000000601067210 */ /* 0x020fc60007ffe0ff */
[----:B------:R1:W-:Y:S04]  /*03c0*/  STL.U8 [R4], R9 ;  /* 0x0000000904007387 */ /* 0x0003e80000100000 */
[----:B------:R1:W-:Y:S01]  /*03d0*/  STL.U8 [R6], R9 ;  /* 0x0000000906007387 */ /* 0x0003e20000100000 */
[----:B------:R-:W-:Y:S05]  /*03e0*/  @!P1 BRA `(.L_x_390) ;  /* 0xfffffffc00a49947 */ /* 0x000fea000383ffff */
.L_x_389:
[----:B------:R-:W-:Y:S05]  /*03f0*/  BSYNC.RECONVERGENT B3 ;  /* 0x0000000000037941 */ /* 0x000fea0003800200 */
.L_x_388:
[----:B-1----:R-:W-:Y:S01]  /*0400*/  IADD3 R0, PT, PT, R12, -R7, RZ ;  /* 0x800000070c007210 */ /* 0x002fe20007ffe0ff */
[----:B------:R-:W-:Y:S03]  /*0410*/  BSSY.RECONVERGENT B3, `(.L_x_391) ;  /* 0x0000010000037945 */ /* 0x000fe60003800200 */
        /* <DEDUP_REMOVED lines=8> */
[----:B------:R-:W-:Y:S01]  /*04a0*/  MOV R4, 0x1 ;  /* 0x0000000100047802 */ /* 0x000fe20000000f00 */
[----:B------:R-:W-:Y:S01]  /*04b0*/  VIADD R7, R7, 0x2 ;  /* 0x0000000207077836 */ /* 0x000fe20000000000 */
[----:B------:R-:W-:Y:S01]  /*04c0*/  PLOP3.LUT P0, PT, PT, PT, PT, 0x8, 0x80 ;  /* 0x000000000080781c */ /* 0x000fe20003f0e170 */
[C---:B--2---:R-:W-:Y:S01]  /*04d0*/  IMAD.IADD R0, R1.reuse, 0x1, R0 ;  /* 0x0000000101007824 */ /* 0x044fe200078e0200 */
[----:B---3--:R-:W-:-:S04]  /*04e0*/  IADD3 R2, PT, PT, R1, R2, RZ ;  /* 0x0000000201027210 */ /* 0x008fc80007ffe0ff */
[----:B------:R0:W-:Y:S04]  /*04f0*/  STL.U8 [R0], R4 ;  /* 0x0000000400007387 */ /* 0x0001e80000100000 */
[----:B------:R0:W-:Y:S03]  /*0500*/  STL.U8 [R2], R4 ;  /* 0x0000000402007387 */ /* 0x0001e60000100000 */
.L_x_392:
[----:B------:R-:W-:Y:S05]  /*0510*/  BSYNC.RECONVERGENT B3 ;  /* 0x0000000000037941 */ /* 0x000fea0003800200 */
.L_x_391:
[----:B------:R-:W-:-:S13]  /*0520*/  ISETP.LT.OR P0, PT, R7, R12, P0 ;  /* 0x0000000c0700720c */ /* 0x000fda0000701670 */
[----:B------:R-:W-:Y:S05]  /*0530*/  @!P0 BRA `(.L_x_387) ;  /* 0x0000000000188947 */ /* 0x000fea0003800000 */
[----:B------:R-:W1:Y:S02]  /*0540*/  LDC.64 R10, c[0x0][0x398] ;  /* 0x0000e600ff0a7b82 */ /* 0x000e640000000a00 */
[----:B-1----:R-:W-:-:S05]  /*0550*/  IMAD.WIDE R6, R7, 0x4, R10 ;  /* 0x0000000407067825 */ /* 0x002fca00078e020a */
[----:B0-----:R-:W2:Y:S01]  /*0560*/  LDG.E R0, desc[UR4][R6.64] ;  /* 0x0000000406007981 */ /* 0x001ea2000c1e1900 */
[----:B------:R-:W-:Y:S02]  /*0570*/  HFMA2 R2, -RZ, RZ, 0, 5.9604644775390625e-08 ;  /* 0x00000001ff027431 */ /* 0x000fe400000001ff */
[----:B--2---:R-:W-:-:S05]  /*0580*/  IMAD.IADD R0, R1, 0x1, R0 ;  /* 0x0000000101007824 */ /* 0x004fca00078e0200 */
[----:B------:R1:W-:Y:S02]  /*0590*/  STL.U8 [R0], R2 ;  /* 0x0000000200007387 */ /* 0x0003e40000100000 */
.L_x_387:
[----:B------:R-:W-:Y:S05]  /*05a0*/  BSYNC.RECONVERGENT B0 ;  /* 0x0000000000007941 */ /* 0x000fea0003800200 */
.L_x_386:
[----:B------:R-:W-:Y:S05]  /*05b0*/  @!P2 BRA `(.L_x_393) ;  /* 0xfffffff800e0a947 */ /* 0x000fea000383ffff */
[----:B------:R-:W-:Y:S05]  /*05c0*/  BSYNC.RECONVERGENT B1 ;  /* 0x0000000000017941 */ /* 0x000fea0003800200 */
.L_x_385:
[----:B01----:R-:W2:Y:S02]  /*05d0*/  LDL.U8 R0, [R1] ;  /* 0x0000000001007983 */ /* 0x003ea40000100000 */
[----:B--2---:R-:W-:-:S13]  /*05e0*/  ISETP.EQ.AND P0, PT, R0, 0x1, PT ;  /* 0x000000010000780c */ /* 0x004fda0003f02270 */
.L_x_384:
[----:B------:R-:W-:Y:S05]  /*05f0*/  BSYNC.RECONVERGENT B2 ;  /* 0x0000000000027941 */ /* 0x000fea0003800200 */
.L_x_383:
[----:B------:R-:W0:Y:S01]  /*0600*/  LDC.64 R2, c[0x0][0x3a0] ;  /* 0x0000e800ff027b82 */ /* 0x000e220000000a00 */
[----:B------:R-:W2:Y:S04]  /*0610*/  LDL.U8 R11, [R1+0x1] ;  /* 0x00000100010b7983 */ /* 0x000ea80000100000 */
[----:B------:R-:W3:Y:S03]  /*0620*/  LDL.U8 R6, [R1+0x2] ;  /* 0x0000020001067983 */ /* 0x000ee60000100000 */
[----:B------:R-:W1:Y:S01]  /*0630*/  @P0 LDC.64 R18, c[0x0][0x3a8] ;  /* 0x0000ea00ff120b82 */ /* 0x000e620000000a00 */
[----:B------:R-:W4:Y:S04]  /*0640*/  LDL.U8 R7, [R1+0x3] ;  /* 0x0000030001077983 */ /* 0x000f280000100000 */
[----:B------:R-:W5:Y:S04]  /*0650*/  LDL.U8 R8, [R1+0x4] ;  /* 0x0000040001087983 */ /* 0x000f680000100000 */
[----:B------:R-:W5:Y:S04]  /*0660*/  LDL.U8 R9, [R1+0x5] ;  /* 0x0000050001097983 */ /* 0x000f680000100000 */
[----:B------:R-:W5:Y:S01]  /*0670*/  LDL.U8 R10, [R1+0x6] ;  /* 0x00000600010a7983 */ /* 0x000f620000100000 */
[----:B0-----:R-:W-:-:S03]  /*0680*/  IMAD.WIDE R4, R5, 0x4, R2 ;  /* 0x0000000405047825 */ /* 0x001fc600078e0202 */
[----:B------:R-:W5:Y:S04]  /*0690*/  LDL.U8 R2, [R1+0x7] ;  /* 0x0000070001027983 */ /* 0x000f680000100000 */
[----:B------:R-:W5:Y:S01]  /*06a0*/  LDG.E R0, desc[UR4][R4.64] ;  /* 0x0000000404007981 */ /* 0x000f62000c1e1900 */
[----:B------:R-:W-:Y:S01]  /*06b0*/  MOV R3, RZ ;  /* 0x000000ff00037202 */ /* 0x000fe20000000f00 */
[----:B------:R-:W-:Y:S01]  /*06c0*/  @P0 IMAD.MOV.U32 R3, RZ, RZ, 0x1 ;  /* 0x00000001ff030424 */ /* 0x000fe200078e00ff */
[----:B--2---:R-:W-:Y:S02]  /*06d0*/  ISETP.NE.AND P6, PT, R11, 0x1, PT ;  /* 0x000000010b00780c */ /* 0x004fe40003fc5270 */
[----:B---3--:R-:W-:Y:S02]  /*06e0*/  ISETP.NE.AND P5, PT, R6, 0x1, PT ;  /* 0x000000010600780c */ /* 0x008fe40003fa5270 */
[----:B----4-:R-:W-:-:S09]  /*06f0*/  ISETP.NE.AND P4, PT, R7, 0x1, PT ;  /* 0x000000010700780c */ /* 0x010fd20003f85270 */
[----:B------:R-:W-:Y:S01]  /*0700*/  @!P6 IADD3 R6, PT, PT, R3, 0x1, RZ ;  /* 0x000000010306e810 */ /* 0x000fe20007ffe0ff */
[----:B------:R-:W0:Y:S01]  /*0710*/  @!P6 LDC.64 R16, c[0x0][0x3a8] ;  /* 0x0000ea00ff10eb82 */ /* 0x000e220000000a00 */
[----:B-----5:R-:W-:Y:S02]  /*0720*/  ISETP.NE.AND P3, PT, R8, 0x1, PT ;  /* 0x000000010800780c */ /* 0x020fe40003f65270 */
[----:B------:R-:W-:Y:S02]  /*0730*/  ISETP.NE.AND P2, PT, R9, 0x1, PT ;  /* 0x000000010900780c */ /* 0x000fe40003f45270 */
[----:B------:R-:W-:-:S03]  /*0740*/  ISETP.NE.AND P1, PT, R10, 0x1, PT ;  /* 0x000000010a00780c */ /* 0x000fc60003f25270 */
[----:B------:R-:W2:Y:S01]  /*0750*/  @!P5 LDC.64 R14, c[0x0][0x3a8] ;  /* 0x0000ea00ff0edb82 */ /* 0x000ea20000000a00 */
[----:B------:R-:W-:Y:S01]  /*0760*/  @!P6 IMAD.IADD R5, R0, 0x1, R3 ;  /* 0x000000010005e824 */ /* 0x000fe200078e0203 */
[----:B------:R-:W-:-:S06]  /*0770*/  @!P6 MOV R3, R6 ;  /* 0x000000060003e202 */ /* 0x000fcc0000000f00 */
[----:B------:R-:W3:Y:S01]  /*0780*/  @!P3 LDC.64 R10, c[0x0][0x3a8] ;  /* 0x0000ea00ff0abb82 */ /* 0x000ee20000000a00 */
[----:B------:R-:W-:Y:S01]  /*0790*/  @!P5 VIADD R6, R3, 0x1 ;  /* 0x000000010306d836 */ /* 0x000fe20000000000 */
[----:B------:R-:W-:-:S03]  /*07a0*/  @!P5 IADD3 R4, PT, PT, R0, R3, RZ ;  /* 0x000000030004d210 */ /* 0x000fc60007ffe0ff */
[----:B------:R-:W-:-:S03]  /*07b0*/  @!P5 IMAD.MOV.U32 R3, RZ, RZ, R6 ;  /* 0x000000ffff03d224 */ /* 0x000fc600078e0006 */
[----:B------:R-:W4:Y:S02]  /*07c0*/  @!P4 LDC.64 R12, c[0x0][0x3a8] ;  /* 0x0000ea00ff0ccb82 */ /* 0x000f240000000a00 */
[----:B------:R-:W-:Y:S01]  /*07d0*/  @!P4 IADD3 R6, PT, PT, R3, 0x1, RZ ;  /* 0x000000010306c810 */ /* 0x000fe20007ffe0ff */
[----:B------:R-:W-:-:S03]  /*07e0*/  @!P4 IMAD.IADD R23, R0, 0x1, R3 ;  /* 0x000000010017c824 */ /* 0x000fc600078e0203 */
[----:B------:R-:W-:Y:S02]  /*07f0*/  @!P4 MOV R3, R6 ;  /* 0x000000060003c202 */ /* 0x000fe40000000f00 */
[----:B------:R-:W5:Y:S03]  /*0800*/  @!P1 LDC.64 R8, c[0x0][0x3a8] ;  /* 0x0000ea00ff089b82 */ /* 0x000f660000000a00 */
[----:B------:R-:W-:-:S05]  /*0810*/  @!P3 VIADD R20, R3, 0x1 ;  /* 0x000000010314b836 */ /* 0x000fca0000000000 */
[----:B------:R-:W5:Y:S01]  /*0820*/  @!P2 LDC.64 R6, c[0x0][0x3a8] ;  /* 0x0000ea00ff06ab82 */ /* 0x000f620000000a00 */
[----:B------:R-:W-:Y:S01]  /*0830*/  @!P3 IADD3 R21, PT, PT, R0, R3, RZ ;  /* 0x000000030015b210 */ /* 0x000fe20007ffe0ff */
[----:B------:R-:W-:Y:S02]  /*0840*/  @!P3 IMAD.MOV.U32 R3, RZ, RZ, R20 ;  /* 0x000000ffff03b224 */ /* 0x000fe400078e0014 */
[----:B0-----:R-:W-:-:S03]  /*0850*/  @!P6 IMAD.WIDE R16, R5, 0x4, R16 ;  /* 0x000000040510e825 */ /* 0x001fc600078e0210 */
[----:B------:R-:W-:Y:S01]  /*0860*/  @!P2 IADD3 R5, PT, PT, R3, 0x1, RZ ;  /* 0x000000010305a810 */ /* 0x000fe20007ffe0ff */
[C---:B-1----:R-:W-:Y:S01]  /*0870*/  @P0 IMAD.WIDE R18, R0.reuse, 0x4, R18 ;  /* 0x0000000400120825 */ /* 0x042fe200078e0212 */
[----:B------:R-:W-:-:S03]  /*0880*/  @!P2 IADD3 R25, PT, PT, R0, R3, RZ ;  /* 0x000000030019a210 */ /* 0x000fc60007ffe0ff */
[----:B------:R-:W-:Y:S01]  /*0890*/  @!P2 IMAD.MOV.U32 R3, RZ, RZ, R5 ;  /* 0x000000ffff03a224 */ /* 0x000fe200078e0005 */
[----:B------:R0:W-:Y:S01]  /*08a0*/  @P0 STG.E desc[UR4][R18.64], RZ ;  /* 0x000000ff12000986 */ /* 0x0001e2000c101904 */
[----:B------:R-:W-:Y:S01]  /*08b0*/  @!P6 IMAD.MOV.U32 R27, RZ, RZ, 0x1 ;  /* 0x00000001ff1be424 */ /* 0x000fe200078e00ff */
[----:B------:R-:W-:Y:S01]  /*08c0*/  ISETP.NE.AND P0, PT, R2, 0x1, PT ;  /* 0x000000010200780c */ /* 0x000fe20003f05270 */
[----:B--2---:R-:W-:Y:S01]  /*08d0*/  @!P5 IMAD.WIDE R4, R4, 0x4, R14 ;  /* 0x000000040404d825 */ /* 0x004fe200078e020e */
[----:B------:R-:W-:-:S03]  /*08e0*/  @!P1 IADD3 R29, PT, PT, R0, R3, RZ ;  /* 0x00000003001d9210 */ /* 0x000fc60007ffe0ff */
[----:B---3--:R-:W-:Y:S01]  /*08f0*/  @!P3 IMAD.WIDE R10, R21, 0x4, R10 ;  /* 0x00000004150ab825 */ /* 0x008fe200078e020a */
[----:B------:R-:W-:Y:S01]  /*0900*/  @!P4 MOV R21, 0x3 ;  /* 0x000000030015c802 */ /* 0x000fe20000000f00 */
[----:B------:R1:W-:Y:S02]  /*0910*/  @!P6 STG.E desc[UR4][R16.64], R27 ;  /* 0x0000001b1000e986 */ /* 0x0003e4000c101904 */
[----:B------:R-:W-:Y:S02]  /*0920*/  @!P5 IMAD.MOV.U32 R15, RZ, RZ, 0x2 ;  /* 0x00000002ff0fd424 */ /* 0x000fe400078e00ff */
[----:B----4-:R-:W-:-:S04]  /*0930*/  @!P4 IMAD.WIDE R12, R23, 0x4, R12 ;  /* 0x00000004170cc825 */ /* 0x010fc800078e020c */
[----:B0-----:R-:W-:Y:S02]  /*0940*/  @!P3 IMAD.MOV.U32 R19, RZ, RZ, 0x4 ;  /* 0x00000004ff13b424 */ /* 0x001fe400078e00ff */
[----:B-----5:R-:W-:Y:S01]  /*0950*/  @!P2 IMAD.WIDE R6, R25, 0x4, R6 ;  /* 0x000000041906a825 */ /* 0x020fe200078e0206 */
[----:B-1----:R-:W-:Y:S01]  /*0960*/  @!P2 MOV R17, 0x5 ;  /* 0x000000050011a802 */ /* 0x002fe20000000f00 */
[----:B------:R0:W-:Y:S02]  /*0970*/  @!P5 STG.E desc[UR4][R4.64], R15 ;  /* 0x0000000f0400d986 */ /* 0x0001e4000c101904 */
[----:B------:R-:W-:-:S04]  /*0980*/  @!P1 IMAD.WIDE R8, R29, 0x4, R8 ;  /* 0x000000041d089825 */ /* 0x000fc800078e0208 */
[----:B------:R-:W-:Y:S01]  /*0990*/  @!P1 IMAD.MOV.U32 R23, RZ, RZ, 0x6 ;  /* 0x00000006ff179424 */ /* 0x000fe200078e00ff */
[----:B------:R0:W-:Y:S04]  /*09a0*/  @!P4 STG.E desc[UR4][R12.64], R21 ;  /* 0x000000150c00c986 */ /* 0x0001e8000c101904 */
[----:B------:R0:W-:Y:S04]  /*09b0*/  @!P3 STG.E desc[UR4][R10.64], R19 ;  /* 0x000000130a00b986 */ /* 0x0001e8000c101904 */
[----:B------:R0:W-:Y:S04]  /*09c0*/  @!P2 STG.E desc[UR4][R6.64], R17 ;  /* 0x000000110600a986 */ /* 0x0001e8000c101904 */
[----:B------:R0:W-:Y:S01]  /*09d0*/  @!P1 STG.E desc[UR4][R8.64], R23 ;  /* 0x0000001708009986 */ /* 0x0001e2000c101904 */
[----:B------:R-:W-:Y:S05]  /*09e0*/  @P0 EXIT ;  /* 0x000000000000094d */ /* 0x000fea0003800000 */
[----:B0-----:R-:W0:Y:S01]  /*09f0*/  LDC.64 R4, c[0x0][0x3a8] ;  /* 0x0000ea00ff047b82 */ /* 0x001e220000000a00 */
[----:B------:R-:W-:Y:S01]  /*0a00*/  @!P1 IADD3 R2, PT, PT, R3, 0x1, RZ ;  /* 0x0000000103029810 */ /* 0x000fe20007ffe0ff */
[----:B------:R-:W-:-:S04]  /*0a10*/  IMAD.MOV.U32 R7, RZ, RZ, 0x7 ;  /* 0x00000007ff077424 */ /* 0x000fc800078e00ff */
[----:B------:R-:W-:-:S05]  /*0a20*/  @!P1 IMAD.MOV.U32 R3, RZ, RZ, R2 ;  /* 0x000000ffff039224 */ /* 0x000fca00078e0002 */
[----:B------:R-:W-:-:S05]  /*0a30*/  IADD3 R3, PT, PT, R0, R3, RZ ;  /* 0x0000000300037210 */ /* 0x000fca0007ffe0ff */
[----:B0-----:R-:W-:-:S05]  /*0a40*/  IMAD.WIDE R2, R3, 0x4, R4 ;  /* 0x0000000403027825 */ /* 0x001fca00078e0204 */
[----:B------:R-:W-:Y:S01]  /*0a50*/  STG.E desc[UR4][R2.64], R7 ;  /* 0x0000000702007986 */ /* 0x000fe2000c101904 */
[----:B------:R-:W-:Y:S05]  /*0a60*/  EXIT ;  /* 0x000000000000794d */ /* 0x000fea0003800000 */
.L_x_394:
        /* <DEDUP_REMOVED lines=9> */
.L_x_412:


//--------------------- .text._Z22spgemm_symbolic_kernelPKiS0_S0_S0_Piiii --------------------------
	.section	.text._Z22spgemm_symbolic_kernelPKiS0_S0_S0_Piiii,"ax",@progbits
	.align	128
        .global         _Z22spgemm_symbolic_kernelPKiS0_S0_S0_Piiii
        .type           _Z22spgemm_symbolic_kernelPKiS0_S0_S0_Piiii,@function
        .size           _Z22spgemm_symbolic_kernelPKiS0_S0_S0_Piiii,(.L_x_413 - _Z22spgemm_symbolic_kernelPKiS0_S0_S0_Piiii)
        .other          _Z22spgemm_symbolic_kernelPKiS0_S0_S0_Piiii,@"STO_CUDA_ENTRY STV_DEFAULT"
_Z22spgemm_symbolic_kernelPKiS0_S0_S0_Piiii:
.text._Z22spgemm_symbolic_kernelPKiS0_S0_S0_Piiii:
[----:B------:R-:W0:Y:S01]  /*0000*/  LDC R1, c[0x0][0x37c] ;  /* 0x0000df00ff017b82 */ /* 0x000e220000000800 */
[----:B------:R-:W1:Y:S07]  /*0010*/  S2R R0, SR_TID.X ;  /* 0x0000000000007919 */ /* 0x000e6e0000002100 */
[----:B------:R-:W1:Y:S01]  /*0020*/  S2UR UR4, SR_CTAID.X ;  /* 0x00000000000479c3 */ /* 0x000e620000002500 */
[----:B------:R-:W2:Y:S01]  /*0030*/  LDCU UR5, c[0x0][0x3a8] ;  /* 0x00007500ff0577ac */ /* 0x000ea20008000800 */
[----:B0-----:R-:W-:-:S06]  /*0040*/  VIADD R1, R1, 0xfffffff8 ;  /* 0xfffffff801017836 */ /* 0x001fcc0000000000 */
        /* <DEDUP_REMOVED lines=10> */
[----:B------:R-:W-:Y:S02]  /*00f0*/  IMAD.MOV.U32 R0, RZ, RZ, RZ ;  /* 0x000000ffff007224 */ /* 0x000fe400078e00ff */
[----:B------:R0:W-:Y:S01]  /*0100*/  STL.64 [R1], RZ ;  /* 0x000000ff01007387 */ /* 0x0001e20000100a00 */
[----:B--2---:R-:W-:-:S13]  /*0110*/  ISETP.GE.AND P0, PT, R8, R5, PT ;  /* 0x000000050800720c */ /* 0x004fda0003f06270 */
[----:B0-----:R-:W-:Y:S05]  /*0120*/  @P0 BRA `(.L_x_396) ;  /* 0x0000000400b00947 */ /* 0x001fea0003800000 */
[----:B------:R-:W-:Y:S01]  /*0130*/  BSSY.RECONVERGENT B1, `(.L_x_397) ;  /* 0x0000049000017945 */ /* 0x000fe20003800200 */
.L_x_405:
[----:B0-----:R-:W0:Y:S08]  /*0140*/  LDC.64 R6, c[0x0][0x388] ;  /* 0x0000e200ff067b82 */ /* 0x001e300000000a00 */
[----:B-1----:R-:W1:Y:S01]  /*0150*/  LDC.64 R10, c[0x0][0x390] ;  /* 0x0000e400ff0a7b82 */ /* 0x002e620000000a00 */
[----:B0-----:R-:W-:-:S06]  /*0160*/  IMAD.WIDE R6, R8, 0x4, R6 ;  /* 0x0000000408067825 */ /* 0x001fcc00078e0206 */
[----:B------:R-:W1:Y:S02]  /*0170*/  LDG.E R7, desc[UR4][R6.64] ;  /* 0x0000000406077981 */ /* 0x000e64000c1e1900 */
[----:B-1----:R-:W-:-:S05]  /*0180*/  IMAD.WIDE R10, R7, 0x4, R10 ;  /* 0x00000004070a7825 */ /* 0x002fca00078e020a */
[----:B------:R-:W2:Y:S04]  /*0190*/  LDG.E R7, desc[UR4][R10.64] ;  /* 0x000000040a077981 */ /* 0x000ea8000c1e1900 */
[----:B------:R-:W2:Y:S01]  /*01a0*/  LDG.E R12, desc[UR4][R10.64+0x4] ;  /* 0x000004040a0c7981 */ /* 0x000ea2000c1e1900 */
[----:B------:R-:W-:Y:S01]  /*01b0*/  VIADD R8, R8, 0x1 ;  /* 0x0000000108087836 */ /* 0x000fe20000000000 */
[----:B------:R-:W-:Y:S04]  /*01c0*/  BSSY.RECONVERGENT B0, `(.L_x_398) ;  /* 0x000003e000007945 */ /* 0x000fe80003800200 */
[----:B------:R-:W-:-:S02]  /*01d0*/  ISETP.GE.AND P1, PT, R8, R5, PT ;  /* 0x000000050800720c */ /* 0x000fc40003f26270 */
[----:B--2---:R-:W-:-:S13]  /*01e0*/  ISETP.GE.AND P0, PT, R7, R12, PT ;  /* 0x0000000c0700720c */ /* 0x004fda0003f06270 */
[----:B------:R-:W-:Y:S05]  /*01f0*/  @P0 BRA `(.L_x_399) ;  /* 0x0000000000e80947 */ /* 0x000fea0003800000 */
[----:B------:R-:W-:Y:S01]  /*0200*/  IADD3 R0, PT, PT, R12, -R7, RZ ;  /* 0x800000070c007210 */ /* 0x000fe20007ffe0ff */
[----:B------:R-:W-:Y:S01]  /*0210*/  BSSY.RECONVERGENT B3, `(.L_x_400) ;  /* 0x000001e000037945 */ /* 0x000fe20003800200 */
[----:B------:R-:W-:Y:S02]  /*0220*/  PLOP3.LUT P0, PT, PT, PT, PT, 0x80, 0x8 ;  /* 0x000000000008781c */ /* 0x000fe40003f0f070 */
[----:B------:R-:W-:-:S13]  /*0230*/  ISETP.GT.AND P2, PT, R0, 0x3, PT ;  /* 0x000000030000780c */ /* 0x000fda0003f44270 */
[----:B------:R-:W-:Y:S05]  /*0240*/  @!P2 BRA `(.L_x_401) ;  /* 0x000000000068a947 */ /* 0x000fea0003800000 */
[----:B------:R-:W0:Y:S01]  /*0250*/  LDC.64 R10, c[0x0][0x398] ;  /* 0x0000e600ff0a7b82 */ /* 0x000e220000000a00 */
[----:B------:R-:W-:Y:S01]  /*0260*/  PLOP3.LUT P0, PT, PT, PT, PT, 0x8, 0x80 ;  /* 0x000000000080781c */ /* 0x000fe20003f0e170 */
[----:B------:R-:W-:-:S12]  /*0270*/  VIADD R22, R12, 0xfffffffd ;  /* 0xfffffffd0c167836 */ /* 0x000fd80000000000 */
.L_x_402:
        /* <DEDUP_REMOVED lines=11> */
[----:B------:R-:W-:-:S02]  /*0330*/  IMAD.MOV.U32 R9, RZ, RZ, 0x1 ;  /* 0x00000001ff097424 */ /* 0x000fc400078e00ff */
[----:B------:R-:W-:-:S05]  /*0340*/  VIADD R7, R7, 0x4 ;  /* 0x0000000407077836 */ /* 0x000fca0000000000 */
[----:B------:R-:W-:Y:S02]  /*0350*/  ISETP.GE.AND P2, PT, R7, R22, PT ;  /* 0x000000160700720c */ /* 0x000fe40003f46270 */
[C---:B--2---:R-:W-:Y:S01]  /*0360*/  IADD3 R0, PT, PT, R1.reuse, R0, RZ ;  /* 0x0000000001007210 */ /* 0x044fe20007ffe0ff */
[----:B---3--:R-:W-:-:S04]  /*0370*/  IMAD.IADD R2, R1, 0x1, R2 ;  /* 0x0000000101027824 */ /* 0x008fc800078e0202 */
[----:B------:R1:W-:Y:S01]  /*0380*/  STL.U8 [R0], R9 ;  /* 0x0000000900007387 */ /* 0x0003e20000100000 */
[----:B----4-:R-:W-:-:S03]  /*0390*/  IMAD.IADD R4, R1, 0x1, R4 ;  /* 0x0000000101047824 */ /* 0x010fc600078e0204 */
[----:B------:R1:W-:Y:S01]  /*03a0*/  STL.U8 [R2], R9 ;  /* 0x0000000902007387 */ /* 0x0003e20000100000 */
[----:B-----5:R-:W-:-:S03]  /*03b0*/  IADD3 R6, PT, PT, R1, R6, RZ ;  /* 0x0000000601067210 */ /* 0x020fc60007ffe0ff */
[----:B------:R1:W-:Y:S04]  /*03c0*/  STL.U8 [R4], R9 ;  /* 0x0000000904007387 */ /* 0x0003e80000100000 */
[----:B------:R1:W-:Y:S01]  /*03d0*/  STL.U8 [R6], R9 ;  /* 0x0000000906007387 */ /* 0x0003e20000100000 */
[----:B------:R-:W-:Y:S05]  /*03e0*/  @!P2 BRA `(.L_x_402) ;  /* 0xfffffffc00a4a947 */ /* 0x000fea000383ffff */
.L_x_401:
[----:B------:R-:W-:Y:S05]  /*03f0*/  BSYNC.RECONVERGENT B3 ;  /* 0x0000000000037941 */ /* 0x000fea0003800200 */
.L_x_400:
[----:B-1----:R-:W-:Y:S01]  /*0400*/  IMAD.IADD R0, R12, 0x1, -R7 ;  /* 0x000000010c007824 */ /* 0x002fe200078e0a07 */
[----:B------:R-:W-:Y:S04]  /*0410*/  BSSY.RECONVERGENT B3, `(.L_x_403) ;  /* 0x0000010000037945 */ /* 0x000fe80003800200 */
[----:B------:R-:W-:-:S13]  /*0420*/  ISETP.GT.AND P2, PT, R0, 0x1, PT ;  /* 0x000000010000780c */ /* 0x000fda0003f44270 */
[----:B------:R-:W-:Y:S05]  /*0430*/  @!P2 BRA `(.L_x_404) ;  /* 0x000000000034a947 */ /* 0x000fea0003800000 */
[----:B------:R-:W0:Y:S01]  /*0440*/  LDC.64 R14, c[0x0][0x398] ;  /* 0x0000e600ff0e7b82 */ /* 0x000e220000000a00 */
[C---:B------:R-:W-:Y:S01]  /*0450*/  IADD3 R9, PT, PT, R7.reuse, 0x1, RZ ;  /* 0x0000000107097810 */ /* 0x040fe20007ffe0ff */
[----:B0-----:R-:W-:-:S04]  /*0460*/  IMAD.WIDE R10, R7, 0x4, R14 ;  /* 0x00000004070a7825 */ /* 0x001fc800078e020e */
[----:B------:R-:W-:Y:S01]  /*0470*/  IMAD.WIDE R14, R9, 0x4, R14 ;  /* 0x00000004090e7825 */ /* 0x000fe200078e020e */
[----:B------:R-:W2:Y:S04]  /*0480*/  LDG.E R0, desc[UR4][R10.64] ;  /* 0x000000040a007981 */ /* 0x000ea8000c1e1900 */
[----:B------:R-:W3:Y:S01]  /*0490*/  LDG.E R2, desc[UR4][R14.64] ;  /* 0x000000040e027981 */ /* 0x000ee2000c1e1900 */
[----:B------:R-:W-:Y:S01]  /*04a0*/  IMAD.MOV.U32 R4, RZ, RZ, 0x1 ;  /* 0x00000001ff047424 */ /* 0x000fe200078e00ff */
[----:B------:R-:W-:Y:S01]  /*04b0*/  PLOP3.LUT P0, PT, PT, PT, PT, 0x8, 0x80 ;  /* 0x000000000080781c */ /* 0x000fe20003f0e170 */
[----:B------:R-:W-:Y:S02]  /*04c0*/  VIADD R7, R7, 0x2 ;  /* 0x0000000207077836 */ /* 0x000fe40000000000 */
[C---:B--2---:R-:W-:Y:S01]  /*04d0*/  IMAD.IADD R0, R1.reuse, 0x1, R0 ;  /* 0x0000000101007824 */ /* 0x044fe200078e0200 */
[----:B---3--:R-:W-:-:S04]  /*04e0*/  IADD3 R2, PT, PT, R1, R2, RZ ;  /* 0x0000000201027210 */ /* 0x008fc80007ffe0ff */
[----:B------:R0:W-:Y:S04]  /*04f0*/  STL.U8 [R0], R4 ;  /* 0x0000000400007387 */ /* 0x0001e80000100000 */
[----:B------:R0:W-:Y:S02]  /*0500*/  STL.U8 [R2], R4 ;  /* 0x0000000402007387 */ /* 0x0001e40000100000 */
.L_x_404:
[----:B------:R-:W-:Y:S05]  /*0510*/  BSYNC.RECONVERGENT B3 ;  /* 0x0000000000037941 */ /* 0x000fea0003800200 */
.L_x_403:
[----:B------:R-:W-:-:S13]  /*0520*/  ISETP.LT.OR P0, PT, R7, R12, P0 ;  /* 0x0000000c0700720c */ /* 0x000fda0000701670 */
[----:B------:R-:W-:Y:S05]  /*0530*/  @!P0 BRA `(.L_x_399) ;  /* 0x0000000000188947 */ /* 0x000fea0003800000 */
[----:B------:R-:W1:Y:S02]  /*0540*/  LDC.64 R10, c[0x0][0x398] ;  /* 0x0000e600ff0a7b82 */ /* 0x000e640000000a00 */
[----:B-1----:R-:W-:-:S05]  /*0550*/  IMAD.WIDE R6, R7, 0x4, R10 ;  /* 0x0000000407067825 */ /* 0x002fca00078e020a */
[----:B0-----:R-:W2:Y:S01]  /*0560*/  LDG.E R0, desc[UR4][R6.64] ;  /* 0x0000000406007981 */ /* 0x001ea2000c1e1900 */
[----:B------:R-:W-:Y:S01]  /*0570*/  IMAD.MOV.U32 R2, RZ, RZ, 0x1 ;  /* 0x00000001ff027424 */ /* 0x000fe200078e00ff */
[----:B--2---:R-:W-:-:S05]  /*0580*/  IADD3 R0, PT, PT, R1, R0, RZ ;  /* 0x0000000001007210 */ /* 0x004fca0007ffe0ff */
[----:B------:R1:W-:Y:S02]  /*0590*/  STL.U8 [R0], R2 ;  /* 0x0000000200007387 */ /* 0x0003e40000100000 */
.L_x_399:
[----:B------:R-:W-:Y:S05]  /*05a0*/  BSYNC.RECONVERGENT B0 ;  /* 0x0000000000007941 */ /* 0x000fea0003800200 */
.L_x_398:
[----:B------:R-:W-:Y:S05]  /*05b0*/  @!P1 BRA `(.L_x_405) ;  /* 0xfffffff800e09947 */ /* 0x000fea000383ffff */
[----:B------:R-:W-:Y:S05]  /*05c0*/  BSYNC.RECONVERGENT B1 ;  /* 0x0000000000017941 */ /* 0x000fea0003800200 */
.L_x_397:
[----:B0-----:R-:W1:Y:S02]  /*05d0*/  LDL.64 R4, [R1] ;  /* 0x0000000001047983 */ /* 0x001e640000100a00 */
[C---:B-1----:R-:W-:Y:S02]  /*05e0*/  PRMT R0, R4.reuse, 0x7771, RZ ;  /* 0x0000777104007816 */ /* 0x042fe400000000ff */
[----:B------:R-:W-:Y:S02]  /*05f0*/  PRMT R2, R4, 0x7772, RZ ;  /* 0x0000777204027816 */ /* 0x000fe400000000ff */
[----:B------:R-:W-:Y:S02]  /*0600*/  ISETP.NE.AND P2, PT, R0, 0x1, PT ;  /* 0x000000010000780c */ /* 0x000fe40003f45270 */
[----:B------:R-:W-:Y:S02]  /*0610*/  LOP3.LUT R0, R4, 0xff, RZ, 0xc0, !PT ;  /* 0x000000ff04007812 */ /* 0x000fe400078ec0ff */
[----:B------:R-:W-:-:S02]  /*0620*/  ISETP.NE.AND P0, PT, R2, 0x1, PT ;  /* 0x000000010200780c */ /* 0x000fc40003f05270 */
[----:B------:R-:W-:Y:S01]  /*0630*/  ISETP.NE.AND P1, PT, R0, 0x1, PT ;  /* 0x000000010000780c */ /* 0x000fe20003f25270 */
[----:B------:R-:W-:Y:S01]  /*0640*/  IMAD.MOV.U32 R0, RZ, RZ, 0x2 ;  /* 0x00000002ff007424 */ /* 0x000fe200078e00ff */
[----:B------:R-:W-:Y:S02]  /*0650*/  PRMT R2, R4, 0x7773, RZ ;  /* 0x0000777304027816 */ /* 0x000fe400000000ff */
[----:B------:R-:W-:-:S03]  /*0660*/  SEL R4, RZ, 0x1, P2 ;  /* 0x00000001ff047807 */ /* 0x000fc60001000000 */
[----:B------:R-:W-:-:S06]  /*0670*/  @P2 IMAD.MOV R0, RZ, RZ, 0x1 ;  /* 0x00000001ff002424 */ /* 0x000fcc00078e02ff */
[----:B------:R-:W-:Y:S02]  /*0680*/  @P1 IADD3 R0, PT, PT, R4, RZ, RZ ;  /* 0x000000ff04001210 */ /* 0x000fe40007ffe0ff */
[----:B------:R-:W-:Y:S02]  /*0690*/  ISETP.NE.AND P1, PT, R2, 0x1, PT ;  /* 0x000000010200780c */ /* 0x000fe40003f25270 */
[C---:B------:R-:W-:Y:S01]  /*06a0*/  LOP3.LUT R4, R5.reuse, 0xff, RZ, 0xc0, !PT ;  /* 0x000000ff05047812 */ /* 0x040fe200078ec0ff */
[----:B------:R-:W-:Y:S02]  /*06b0*/  VIADD R2, R0, 0x1 ;  /* 0x0000000100027836 */ /* 0x000fe40000000000 */
[----:B------:R-:W-:Y:S01]  /*06c0*/  @P0 IMAD.MOV R2, RZ, RZ, R0 ;  /* 0x000000ffff020224 */ /* 0x000fe200078e0200 */
[----:B------:R-:W-:Y:S02]  /*06d0*/  ISETP.NE.AND P0, PT, R4, 0x1, PT ;  /* 0x000000010400780c */ /* 0x000fe40003f05270 */
[----:B------:R-:W-:-:S02]  /*06e0*/  PRMT R0, R5, 0x7771, RZ ;  /* 0x0000777105007816 */ /* 0x000fc400000000ff */
[----:B------:R-:W-:-:S03]  /*06f0*/  IADD3 R4, PT, PT, R2, 0x1, RZ ;  /* 0x0000000102047810 */ /* 0x000fc60007ffe0ff */
[----:B------:R-:W-:Y:S01]  /*0700*/  @P1 IMAD.MOV R4, RZ, RZ, R2 ;  /* 0x000000ffff041224 */ /* 0x000fe200078e0202 */
[----:B------:R-:W-:Y:S02]  /*0710*/  PRMT R2, R5, 0x7772, RZ ;  /* 0x0000777205027816 */ /* 0x000fe400000000ff */
[----:B------:R-:W-:Y:S01]  /*0720*/  ISETP.NE.AND P1, PT, R0, 0x1, PT ;  /* 0x000000010000780c */ /* 0x000fe20003f25270 */
[----:B------:R-:W-:Y:S01]  /*0730*/  VIADD R6, R4, 0x1 ;  /* 0x0000000104067836 */ /* 0x000fe20000000000 */
[----:B------:R-:W-:Y:S01]  /*0740*/  MOV R0, R2 ;  /* 0x0000000200007202 */ /* 0x000fe20000000f00 */
[----:B------:R-:W-:-:S03]  /*0750*/  @P0 IMAD.MOV R6, RZ, RZ, R4 ;  /* 0x000000ffff060224 */ /* 0x000fc600078e0204 */
[----:B------:R-:W-:Y:S01]  /*0760*/  ISETP.NE.AND P0, PT, R0, 0x1, PT ;  /* 0x000000010000780c */ /* 0x000fe20003f05270 */
[----:B------:R-:W-:Y:S01]  /*0770*/  VIADD R2, R6, 0x1 ;  /* 0x0000000106027836 */ /* 0x000fe20000000000 */
[----:B------:R-:W-:-:S05]  /*0780*/  PRMT R0, R5, 0x7773, RZ ;  /* 0x0000777305007816 */ /* 0x000fca00000000ff */
[----:B------:R-:W-:Y:S02]  /*0790*/  @P1 IADD3 R2, PT, PT, R6, RZ, RZ ;  /* 0x000000ff06021210 */ /* 0x000fe40007ffe0ff */
[----:B------:R-:W-:-:S03]  /*07a0*/  ISETP.NE.AND P1, PT, R0, 0x1, PT ;  /* 0x000000010000780c */ /* 0x000fc60003f25270 */
[----:B------:R-:W-:Y:S02]  /*07b0*/  VIADD R4, R2, 0x1 ;  /* 0x0000000102047836 */ /* 0x000fe40000000000 */
[----:B------:R-:W-:-:S05]  /*07c0*/  @P0 IMAD.MOV R4, RZ, RZ, R2 ;  /* 0x000000ffff040224 */ /* 0x000fca00078e0202 */
[----:B------:R-:W-:-:S03]  /*07d0*/  IADD3 R0, PT, PT, R4, 0x1, RZ ;  /* 0x0000000104007810 */ /* 0x000fc60007ffe0ff */
[----:B------:R-:W-:-:S07]  /*07e0*/  @P1 IMAD.MOV R0, RZ, RZ, R4 ;  /* 0x000000ffff001224 */ /* 0x000fce00078e0204 */
.L_x_396:
[----:B------:R-:W-:Y:S05]  /*07f0*/  BSYNC.RECONVERGENT B2 ;  /* 0x0000000000027941 */ /* 0x000fea0003800200 */
.L_x_395:
[----:B------:R-:W0:Y:S02]  /*0800*/  LDC.64 R4, c[0x0][0x3a0] ;  /* 0x0000e800ff047b82 */ /* 0x000e240000000a00 */
[----:B0-----:R-:W-:-:S05]  /*0810*/  IMAD.WIDE R2, R3, 0x4, R4 ;  /* 0x0000000403027825 */ /* 0x001fca00078e0204 */
[----:B------:R-:W-:Y:S01]  /*0820*/  STG.E desc[UR4][R2.64], R0 ;  /* 0x0000000002007986 */ /* 0x000fe2000c101904 */
[----:B------:R-:W-:Y:S05]  /*0830*/  EXIT ;  /* 0x000000000000794d */ /* 0x000fea0003800000 */
.L_x_406:
        /* <DEDUP_REMOVED lines=12> */
.L_x_413:


//--------------------- .nv.shared._ZN3cub18CUB_300001_SM_10006detail4scan16DeviceScanKernelINS2_10policy_hubIiiimN4cuda3std3__44plusIvEEE10Policy1000EPiSC_NS0_13ScanTileStateIiLb1EEES9_NS1_10InputValueIiSC_EEmiLb0EiEEvT0_T1_T2_iT3_T4_T5_ --------------------------
	.section	.nv.shared._ZN3cub18CUB_300001_SM_10006detail4scan16DeviceScanKernelINS2_10policy_hubIiiimN4cuda3std3__44plusIvEEE10Policy1000EPiSC_NS0_13ScanTileStateIiLb1EEES9_NS1_10InputValueIiSC_EEmiLb0EiEEvT0_T1_T2_iT3_T4_T5_,"aw",@nobits
	.sectionflags	@""
	.align	16
.nv.shared._ZN3cub18CUB_300001_SM_10006detail4scan16DeviceScanKernelINS2_10policy_hubIiiimN4cuda3std3__44plusIvEEE10Policy1000EPiSC_NS0_13ScanTileStateIiLb1EEES9_NS1_10InputValueIiSC_EEmiLb0EiEEvT0_T1_T2_iT3_T4_T5_:
	.zero		32656


//--------------------- .nv.shared.reserved.0     --------------------------
	.section	.nv.shared.reserved.0,"aw",@nobits
	.weak		__nv_reservedSMEM_offset_0_alias
	.size		__nv_reservedSMEM_offset_0_alias, 0, 64
	.other		__nv_reservedSMEM_offset_0_alias,@"STO_CUDA_RESERVED_SHARED STV_DEFAULT"
__nv_reservedSMEM_offset_0_alias:
	.zero		0
	.zero		64


//--------------------- .nv.global                --------------------------
	.section	.nv.global,"aw",@nobits
.nv.global:
	.type		_ZN34_INTERNAL_d696e60c_4_k_cu_2a1093b46thrust24THRUST_300001_SM_1000_NS12placeholders2_8E,@object
	.size		_ZN34_INTERNAL_d696e60c_4_k_cu_2a1093b46thrust24THRUST_300001_SM_1000_NS12placeholders2_8E,(_ZN34_INTERNAL_d696e60c_4_k_cu_2a1093b44cuda3std3__436_GLOBAL__N__d696e60c_4_k_cu_2a1093b46ignoreE - _ZN34_INTERNAL_d696e60c_4_k_cu_2a1093b46thrust24THRUST_300001_SM_1000_NS12placeholders2_8E)
_ZN34_INTERNAL_d696e60c_4_k_cu_2a1093b46thrust24THRUST_300001_SM_1000_NS12placeholders2_8E:
	.zero		1
	.type		_ZN34_INTERNAL_d696e60c_4_k_cu_2a1093b44cuda3std3__436_GLOBAL__N__d696e60c_4_k_cu_2a1093b46ignoreE,@object
	.size		_ZN34_INTERNAL_d696e60c_4_k_cu_2a1093b44cuda3std3__436_GLOBAL__N__d696e60c_4_k_cu_2a1093b46ignoreE,(_ZN34_INTERNAL_d696e60c_4_k_cu_2a1093b44cuda3std6ranges3__45__cpo4dataE - _ZN34_INTERNAL_d696e60c_4_k_cu_2a1093b44cuda3std3__436_GLOBAL__N__d696e60c_4_k_cu_2a1093b46ignoreE)
_ZN34_INTERNAL_d696e60c_4_k_cu_2a1093b44cuda3std3__436_GLOBAL__N__d696e60c_4_k_cu_2a1093b46ignoreE:
	.zero		1
	.type		_ZN34_INTERNAL_d696e60c_4_k_cu_2a1093b44cuda3std6ranges3__45__cpo4dataE,@object
	.size		_ZN34_INTERNAL_d696e60c_4_k_cu_2a1093b44cuda3std6ranges3__45__cpo4dataE,(_ZN34_INTERNAL_d696e60c_4_k_cu_2a1093b46thrust24THRUST_300001_SM_1000_NS6system3cpp3parE - _ZN34_INTERNAL_d696e60c_4_k_cu_2a1093b44cuda3std6ranges3__45__cpo4dataE)
_ZN34_INTERNAL_d696e60c_4_k_cu_2a1093b44cuda3std6ranges3__45__cpo4dataE:
	.zero		1
	.type		_ZN34_INTERNAL_d696e60c_4_k_cu_2a1093b46thrust24THRUST_300001_SM_1000_NS6system3cpp3parE,@object
	.size		_ZN34_INTERNAL_d696e60c_4_k_cu_2a1093b46thrust24THRUST_300001_SM_1000_NS6system3cpp3parE,(_ZN34_INTERNAL_d696e60c_4_k_cu_2a1093b44cuda3std3__45__cpo5beginE - _ZN34_INTERNAL_d696e60c_4_k_cu_2a1093b46thrust24THRUST_300001_SM_1000_NS6system3cpp3parE)
_ZN34_INTERNAL_d696e60c_4_k_cu_2a1093b46thrust24THRUST_300001_SM_1000_NS6system3cpp3parE:
	.zero		1
	.type		_ZN34_INTERNAL_d696e60c_4_k_cu_2a1093b44cuda3std3__45__cpo5beginE,@object
	.size		_ZN34_INTERNAL_d696e60c_4_k_cu_2a1093b44cuda3std3__45__cpo5beginE,(_ZN34_INTERNAL_d696e60c_4_k_cu_2a1093b44cuda3std6ranges3__45__cpo5beginE - _ZN34_INTERNAL_d696e60c_4_k_cu_2a1093b44cuda3std3__45__cpo5beginE)
_ZN34_INTERNAL_d696e60c_4_k_cu_2a1093b44cuda3std3__45__cpo5beginE:
	.zero		1
	.type		_ZN34_INTERNAL_d696e60c_4_k_cu_2a1093b44cuda3std6ranges3__45__cpo5beginE,@object
	.size		_ZN34_INTERNAL_d696e60c_4_k_cu_2a1093b44cuda3std6ranges3__45__cpo5beginE,(_ZN34_INTERNAL_d696e60c_4_k_cu_2a1093b46thrust24THRUST_300001_SM_1000_NS6deviceE - _ZN34_INTERNAL_d696e60c_4_k_cu_2a1093b44cuda3std6ranges3__45__cpo5beginE)
_ZN34_INTERNAL_d696e60c_4_k_cu_2a1093b44cuda3std6ranges3__45__cpo5beginE:
	.zero		1
	.type		_ZN34_INTERNAL_d696e60c_4_k_cu_2a1093b46thrust24THRUST_300001_SM_1000_NS6deviceE,@object
	.size		_ZN34_INTERNAL_d696e60c_4_k_cu_2a1093b46thrust24THRUST_300001_SM_1000_NS6deviceE,(_ZN34_INTERNAL_d696e60c_4_k_cu_2a1093b44cuda3std3__47nulloptE - _ZN34_INTERNAL_d696e60c_4_k_cu_2a1093b46thrust24THRUST_300001_SM_1000_NS6deviceE)
_ZN34_INTERNAL_d696e60c_4_k_cu_2a1093b46thrust24THRUST_300001_SM_1000_NS6deviceE:
	.zero		1
	.type		_ZN34_INTERNAL_d696e60c_4_k_cu_2a1093b44cuda3std3__47nulloptE,@object
	.size		_ZN34_INTERNAL_d696e60c_4_k_cu_2a1093b44cuda3std3__47nulloptE,(_ZN34_INTERNAL_d696e60c_4_k_cu_2a1093b44cuda3std6ranges3__45__cpo8distanceE - _ZN34_INTERNAL_d696e60c_4_k_cu_2a1093b44cuda3std3__47nulloptE)
_ZN34_INTERNAL_d696e60c_4_k_cu_2a1093b44cuda3std3__47nulloptE:
	.zero		1
	.type		_ZN34_INTERNAL_d696e60c_4_k_cu_2a1093b44cuda3std6ranges3__45__cpo8distanceE,@object
	.size		_ZN34_INTERNAL_d696e60c_4_k_cu_2a1093b44cuda3std6ranges3__45__cpo8distanceE,(_ZN34_INTERNAL_d696e60c_4_k_cu_2a1093b46thrust24THRUST_300001_SM_1000_NS12placeholders2_4E - _ZN34_INTERNAL_d696e60c_4_k_cu_2a1093b44cuda3std6ranges3__45__cpo8distanceE)
_ZN34_INTERNAL_d696e60c_4_k_cu_2a1093b44cuda3std6ranges3__45__cpo8distanceE:
	.zero		1
	.type		_ZN34_INTERNAL_d696e60c_4_k_cu_2a1093b46thrust24THRUST_300001_SM_1000_NS12placeholders2_4E,@object
	.size		_ZN34_INTERNAL_d696e60c_4_k_cu_2a1093b46thrust24THRUST_300001_SM_1000_NS12placeholders2_4E,(_ZN34_INTERNAL_d696e60c_4_k_cu_2a1093b44cuda3std3__45__cpo6rbeginE - _ZN34_INTERNAL_d696e60c_4_k_cu_2a1093b46thrust24THRUST_300001_SM_1000_NS12placeholders2_4E)
_ZN34_INTERNAL_d696e60c_4_k_cu_2a1093b46thrust24THRUST_300001_SM_1000_NS12placeholders2_4E:
	.zero		1
	.type		_ZN34_INTERNAL_d696e60c_4_k_cu_2a1093b44cuda3std3__45__cpo6rbeginE,@object
	.size		_ZN34_INTERNAL_d696e60c_4_k_cu_2a1093b44cuda3std3__45__cpo6rbeginE,(_ZN34_INTERNAL_d696e60c_4_k_cu_2a1093b44cuda3std6ranges3__45__cpo7advanceE - _ZN34_INTERNAL_d696e60c_4_k_cu_2a1093b44cuda3std3__45__cpo6rbeginE)
_ZN34_INTERNAL_d696e60c_4_k_cu_2a1093b44cuda3std3__45__cpo6rbeginE:
	.zero		1
	.type		_ZN34_INTERNAL_d696e60c_4_k_cu_2a1093b44cuda3std6ranges3__45__cpo7advanceE,@object
	.size		_ZN34_INTERNAL_d696e60c_4_k_cu_2a1093b44cuda3std6ranges3__45__cpo7advanceE,(_ZN34_INTERNAL_d696e60c_4_k_cu_2a1093b46thrust24THRUST_300001_SM_1000_NS12placeholders3_10E - _ZN34_INTERNAL_d696e60c_4_k_cu_2a1093b44cuda3std6ranges3__45__cpo7advanceE)
_ZN34_INTERNAL_d696e60c_4_k_cu_2a1093b44cuda3std6ranges3__45__cpo7advanceE:
	.zero		1
	.type		_ZN34_INTERNAL_d696e60c_4_k_cu_2a1093b46thrust24THRUST_300001_SM_1000_NS12placeholders3_10E,@object
	.size		_ZN34_INTERNAL_d696e60c_4_k_cu_2a1093b46thrust24THRUST_300001_SM_1000_NS12placeholders3_10E,(_ZN34_INTERNAL_d696e60c_4_k_cu_2a1093b44cuda3std3__48in_placeE - _ZN34_INTERNAL_d696e60c_4_k_cu_2a1093b46thrust24THRUST_300001_SM_1000_NS12placeholders3_10E)
_ZN34_INTERNAL_d696e60c_4_k_cu_2a1093b46thrust24THRUST_300001_SM_1000_NS12placeholders3_10E:
	.zero		1
	.type		_ZN34_INTERNAL_d696e60c_4_k_cu_2a1093b44cuda3std3__48in_placeE,@object
	.size		_ZN34_INTERNAL_d696e60c_4_k_cu_2a1093b44cuda3std3__48in_placeE,(_ZN34_INTERNAL_d696e60c_4_k_cu_2a1093b44cuda3std6ranges3__45__cpo4sizeE - _ZN34_INTERNAL_d696e60c_4_k_cu_2a1093b44cuda3std3__48in_placeE)
_ZN34_INTERNAL_d696e60c_4_k_cu_2a1093b44cuda3std3__48in_placeE:
	.zero		1
	.type		_ZN34_INTERNAL_d696e60c_4_k_cu_2a1093b44cuda3std6ranges3__45__cpo4sizeE,@object
	.size		_ZN34_INTERNAL_d696e60c_4_k_cu_2a1093b44cuda3std6ranges3__45__cpo4sizeE,(_ZN34_INTERNAL_d696e60c_4_k_cu_2a1093b46thrust24THRUST_300001_SM_1000_NS12placeholders2_2E - _ZN34_INTERNAL_d696e60c_4_k_cu_2a1093b44cuda3std6ranges3__45__cpo4sizeE)
_ZN34_INTERNAL_d696e60c_4_k_cu_2a1093b44cuda3std6ranges3__45__cpo4sizeE:
	.zero		1
	.type		_ZN34_INTERNAL_d696e60c_4_k_cu_2a1093b46thrust24THRUST_300001_SM_1000_NS12placeholders2_2E,@object
	.size		_ZN34_INTERNAL_d696e60c_4_k_cu_2a1093b46thrust24THRUST_300001_SM_1000_NS12placeholders2_2E,(_ZN34_INTERNAL_d696e60c_4_k_cu_2a1093b44cuda3std3__45__cpo6cbeginE - _ZN34_INTERNAL_d696e60c_4_k_cu_2a1093b46thrust24THRUST_300001_SM_1000_NS12placeholders2_2E)
_ZN34_INTERNAL_d696e60c_4_k_cu_2a1093b46thrust24THRUST_300001_SM_1000_NS12placeholders2_2E:
	.zero		1
	.type		_ZN34_INTERNAL_d696e60c_4_k_cu_2a1093b44cuda3std3__45__cpo6cbeginE,@object
	.size		_ZN34_INTERNAL_d696e60c_4_k_cu_2a1093b44cuda3std3__45__cpo6cbeginE,(_ZN34_INTERNAL_d696e60c_4_k_cu_2a1093b44cuda3std6ranges3__45__cpo6cbeginE - _ZN34_INTERNAL_d696e60c_4_k_cu_2a1093b44cuda3std3__45__cpo6cbeginE)
_ZN34_INTERNAL_d696e60c_4_k_cu_2a1093b44cuda3std3__45__cpo6cbeginE:
	.zero		1
	.type		_ZN34_INTERNAL_d696e60c_4_k_cu_2a1093b44cuda3std6ranges3__45__cpo6cbeginE,@object
	.size		_ZN34_INTERNAL_d696e60c_4_k_cu_2a1093b44cuda3std6ranges3__45__cpo6cbeginE,(_ZN34_INTERNAL_d696e60c_4_k_cu_2a1093b46thrust24THRUST_300001_SM_1000_NS12placeholders2_6E - _ZN34_INTERNAL_d696e60c_4_k_cu_2a1093b44cuda3std6ranges3__45__cpo6cbeginE)
_ZN34_INTERNAL_d696e60c_4_k_cu_2a1093b44cuda3std6ranges3__45__cpo6cbeginE:
	.zero		1
	.type		_ZN34_INTERNAL_d696e60c_4_k_cu_2a1093b46thrust24THRUST_300001_SM_1000_NS12placeholders2_6E,@object
	.size		_ZN34_INTERNAL_d696e60c_4_k_cu_2a1093b46thrust24THRUST_300001_SM_1000_NS12placeholders2_6E,(_ZN34_INTERNAL_d696e60c_4_k_cu_2a1093b44cuda3std3__45__cpo7crbeginE - _ZN34_INTERNAL_d696e60c_4_k_cu_2a1093b46thrust24THRUST_300001_SM_1000_NS12placeholders2_6E)
_ZN34_INTERNAL_d696e60c_4_k_cu_2a1093b46thrust24THRUST_300001_SM_1000_NS12placeholders2_6E:
	.zero		1
	.type		_ZN34_INTERNAL_d696e60c_4_k_cu_2a1093b44cuda3std3__45__cpo7crbeginE,@object
	.size		_ZN34_INTERNAL_d696e60c_4_k_cu_2a1093b44cuda3std3__45__cpo7crbeginE,(_ZN34_INTERNAL_d696e60c_4_k_cu_2a1093b44cuda3std6ranges3__45__cpo4nextE - _ZN34_INTERNAL_d696e60c_4_k_cu_2a1093b44cuda3std3__45__cpo7crbeginE)
_ZN34_INTERNAL_d696e60c_4_k_cu_2a1093b44cuda3std3__45__cpo7crbeginE:
	.zero		1
	.type		_ZN34_INTERNAL_d696e60c_4_k_cu_2a1093b44cuda3std6ranges3__45__cpo4nextE,@object
	.size		_ZN34_INTERNAL_d696e60c_4_k_cu_2a1093b44cuda3std6ranges3__45__cpo4nextE,(_ZN34_INTERNAL_d696e60c_4_k_cu_2a1093b44cuda3std6ranges3__45__cpo4swapE - _ZN34_INTERNAL_d696e60c_4_k_cu_2a1093b44cuda3std6ranges3__45__cpo4nextE)
_ZN34_INTERNAL_d696e60c_4_k_cu_2a1093b44cuda3std6ranges3__45__cpo4nextE:
	.zero		1
	.type		_ZN34_INTERNAL_d696e60c_4_k_cu_2a1093b44cuda3std6ranges3__45__cpo4swapE,@object
	.size		_ZN34_INTERNAL_d696e60c_4_k_cu_2a1093b44cuda3std6ranges3__45__cpo4swapE,(_ZN34_INTERNAL_d696e60c_4_k_cu_2a1093b46thrust24THRUST_300001_SM_1000_NS8cuda_cub10par_nosyncE - _ZN34_INTERNAL_d696e60c_4_k_cu_2a1093b44cuda3std6ranges3__45__cpo4swapE)
_ZN34_INTERNAL_d696e60c_4_k_cu_2a1093b44cuda3std6ranges3__45__cpo4swapE:
	.zero		1
	.type		_ZN34_INTERNAL_d696e60c_4_k_cu_2a1093b46thrust24THRUST_300001_SM_1000_NS8cuda_cub10par_nosyncE,@object
	.size		_ZN34_INTERNAL_d696e60c_4_k_cu_2a1093b46thrust24THRUST_300001_SM_1000_NS8cuda_cub10par_nosyncE,(_ZN34_INTERNAL_d696e60c_4_k_cu_2a1093b46thrust24THRUST_300001_SM_1000_NS3seqE - _ZN34_INTERNAL_d696e60c_4_k_cu_2a1093b46thrust24THRUST_300001_SM_1000_NS8cuda_cub10par_nosyncE)
_ZN34_INTERNAL_d696e60c_4_k_cu_2a1093b46thrust24THRUST_300001_SM_1000_NS8cuda_cub10par_nosyncE:
	.zero		1
	.type		_ZN34_INTERNAL_d696e60c_4_k_cu_2a1093b46thrust24THRUST_300001_SM_1000_NS3seqE,@object
	.size		_ZN34_INTERNAL_d696e60c_4_k_cu_2a1093b46thrust24THRUST_300001_SM_1000_NS3seqE,(_ZN34_INTERNAL_d696e60c_4_k_cu_2a1093b44cuda3std3__420unreachable_sentinelE - _ZN34_INTERNAL_d696e60c_4_k_cu_2a1093b46thrust24THRUST_300001_SM_1000_NS3seqE)
_ZN34_INTERNAL_d696e60c_4_k_cu_2a1093b46thrust24THRUST_300001_SM_1000_NS3seqE:
	.zero		1
	.type		_ZN34_INTERNAL_d696e60c_4_k_cu_2a1093b44cuda3std3__420unreachable_sentinelE,@object
	.size		_ZN34_INTERNAL_d696e60c_4_k_cu_2a1093b44cuda3std3__420unreachable_sentinelE,(_ZN34_INTERNAL_d696e60c_4_k_cu_2a1093b44cuda3std6ranges3__45__cpo5ssizeE - _ZN34_INTERNAL_d696e60c_4_k_cu_2a1093b44cuda3std3__420unreachable_sentinelE)
_ZN34_INTERNAL_d696e60c_4_k_cu_2a1093b44cuda3std3__420unreachable_sentinelE:
	.zero		1
	.type		_ZN34_INTERNAL_d696e60c_4_k_cu_2a1093b44cuda3std6ranges3__45__cpo5ssizeE,@object
	.size		_ZN34_INTERNAL_d696e60c_4_k_cu_2a1093b44cuda3std6ranges3__45__cpo5ssizeE,(_ZN34_INTERNAL_d696e60c_4_k_cu_2a1093b46thrust24THRUST_300001_SM_1000_NS12placeholders2_3E - _ZN34_INTERNAL_d696e60c_4_k_cu_2a1093b44cuda3std6ranges3__45__cpo5ssizeE)
_ZN34_INTERNAL_d696e60c_4_k_cu_2a1093b44cuda3std6ranges3__45__cpo5ssizeE:
	.zero		1
	.type		_ZN34_INTERNAL_d696e60c_4_k_cu_2a1093b46thrust24THRUST_300001_SM_1000_NS12placeholders2_3E,@object
	.size		_ZN34_INTERNAL_d696e60c_4_k_cu_2a1093b46thrust24THRUST_300001_SM_1000_NS12placeholders2_3E,(_ZN34_INTERNAL_d696e60c_4_k_cu_2a1093b44cuda3std3__45__cpo4cendE - _ZN34_INTERNAL_d696e60c_4_k_cu_2a1093b46thrust24THRUST_300001_SM_1000_NS12placeholders2_3E)
_ZN34_INTERNAL_d696e60c_4_k_cu_2a1093b46thrust24THRUST_300001_SM_1000_NS12placeholders2_3E:
	.zero		1
	.type		_ZN34_INTERNAL_d696e60c_4_k_cu_2a1093b44cuda3std3__45__cpo4cendE,@object
	.size		_ZN34_INTERNAL_d696e60c_4_k_cu_2a1093b44cuda3std3__45__cpo4cendE,(_ZN34_INTERNAL_d696e60c_4_k_cu_2a1093b44cuda3std6ranges3__45__cpo4cendE - _ZN34_INTERNAL_d696e60c_4_k_cu_2a1093b44cuda3std3__45__cpo4cendE)
_ZN34_INTERNAL_d696e60c_4_k_cu_2a1093b44cuda3std3__45__cpo4cendE:
	.zero		1
	.type		_ZN34_INTERNAL_d696e60c_4_k_cu_2a1093b44cuda3std6ranges3__45__cpo4cendE,@object
	.size		_ZN34_INTERNAL_d696e60c_4_k_cu_2a1093b44cuda3std6ranges3__45__cpo4cendE,(_ZN34_INTERNAL_d696e60c_4_k_cu_2a1093b46thrust24THRUST_300001_SM_1000_NS12placeholders2_7E - _ZN34_INTERNAL_d696e60c_4_k_cu_2a1093b44cuda3std6ranges3__45__cpo4cendE)
_ZN34_INTERNAL_d696e60c_4_k_cu_2a1093b44cuda3std6ranges3__45__cpo4cendE:
	.zero		1
	.type		_ZN34_INTERNAL_d696e60c_4_k_cu_2a1093b46thrust24THRUST_300001_SM_1000_NS12placeholders2_7E,@object
	.size		_ZN34_INTERNAL_d696e60c_4_k_cu_2a1093b46thrust24THRUST_300001_SM_1000_NS12placeholders2_7E,(_ZN34_INTERNAL_d696e60c_4_k_cu_2a1093b44cuda3std3__45__cpo5crendE - _ZN34_INTERNAL_d696e60c_4_k_cu_2a1093b46thrust24THRUST_300001_SM_1000_NS12placeholders2_7E)
_ZN34_INTERNAL_d696e60c_4_k_cu_2a1093b46thrust24THRUST_300001_SM_1000_NS12placeholders2_7E:
	.zero		1
	.type		_ZN34_INTERNAL_d696e60c_4_k_cu_2a1093b44cuda3std3__45__cpo5crendE,@object
	.size		_ZN34_INTERNAL_d696e60c_4_k_cu_2a1093b44cuda3std3__45__cpo5crendE,(_ZN34_INTERNAL_d696e60c_4_k_cu_2a1093b44cuda3std6ranges3__45__cpo4prevE - _ZN34_INTERNAL_d696e60c_4_k_cu_2a1093b44cuda3std3__45__cpo5crendE)
_ZN34_INTERNAL_d696e60c_4_k_cu_2a1093b44cuda3std3__45__cpo5crendE:
	.zero		1
	.type		_ZN34_INTERNAL_d696e60c_4_k_cu_2a1093b44cuda3std6ranges3__45__cpo4prevE,@object
	.size		_ZN34_INTERNAL_d696e60c_4_k_cu_2a1093b44cuda3std6ranges3__45__cpo4prevE,(_ZN34_INTERNAL_d696e60c_4_k_cu_2a1093b44cuda3std6ranges3__45__cpo9iter_moveE - _ZN34_INTERNAL_d696e60c_4_k_cu_2a1093b44cuda3std6ranges3__45__cpo4prevE)
_ZN34_INTERNAL_d696e60c_4_k_cu_2a1093b44cuda3std6ranges3__45__cpo4prevE:
	.zero		1
	.type		_ZN34_INTERNAL_d696e60c_4_k_cu_2a1093b44cuda3std6ranges3__45__cpo9iter_moveE,@object
	.size		_ZN34_INTERNAL_d696e60c_4_k_cu_2a1093b44cuda3std6ranges3__45__cpo9iter_moveE,(_ZN34_INTERNAL_d696e60c_4_k_cu_2a1093b46thrust24THRUST_300001_SM_1000_NS6system6detail10sequential3seqE - _ZN34_INTERNAL_d696e60c_4_k_cu_2a1093b44cuda3std6ranges3__45__cpo9iter_moveE)
_ZN34_INTERNAL_d696e60c_4_k_cu_2a1093b44cuda3std6ranges3__45__cpo9iter_moveE:
	.zero		1
	.type		_ZN34_INTERNAL_d696e60c_4_k_cu_2a1093b46thrust24THRUST_300001_SM_1000_NS6system6detail10sequential3seqE,@object
	.size		_ZN34_INTERNAL_d696e60c_4_k_cu_2a1093b46thrust24THRUST_300001_SM_1000_NS6system6detail10sequential3seqE,(_ZN34_INTERNAL_d696e60c_4_k_cu_2a1093b46thrust24THRUST_300001_SM_1000_NS12placeholders2_9E - _ZN34_INTERNAL_d696e60c_4_k_cu_2a1093b46thrust24THRUST_300001_SM_1000_NS6system6detail10sequential3seqE)
_ZN34_INTERNAL_d696e60c_4_k_cu_2a1093b46thrust24THRUST_300001_SM_1000_NS6system6detail10sequential3seqE:
	.zero		1
	.type		_ZN34_INTERNAL_d696e60c_4_k_cu_2a1093b46thrust24THRUST_300001_SM_1000_NS12placeholders2_9E,@object
	.size		_ZN34_INTERNAL_d696e60c_4_k_cu_2a1093b46thrust24THRUST_300001_SM_1000_NS12placeholders2_9E,(_ZN34_INTERNAL_d696e60c_4_k_cu_2a1093b44cuda3std3__419piecewise_constructE - _ZN34_INTERNAL_d696e60c_4_k_cu_2a1093b46thrust24THRUST_300001_SM_1000_NS12placeholders2_9E)
_ZN34_INTERNAL_d696e60c_4_k_cu_2a1093b46thrust24THRUST_300001_SM_1000_NS12placeholders2_9E:
	.zero		1
	.type		_ZN34_INTERNAL_d696e60c_4_k_cu_2a1093b44cuda3std3__419piecewise_constructE,@object
	.size		_ZN34_INTERNAL_d696e60c_4_k_cu_2a1093b44cuda3std3__419piecewise_constructE,(_ZN34_INTERNAL_d696e60c_4_k_cu_2a1093b44cuda3std6ranges3__45__cpo5cdataE - _ZN34_INTERNAL_d696e60c_4_k_cu_2a1093b44cuda3std3__419piecewise_constructE)
_ZN34_INTERNAL_d696e60c_4_k_cu_2a1093b44cuda3std3__419piecewise_constructE:
	.zero		1
	.type		_ZN34_INTERNAL_d696e60c_4_k_cu_2a1093b44cuda3std6ranges3__45__cpo5cdataE,@object
	.size		_ZN34_INTERNAL_d696e60c_4_k_cu_2a1093b44cuda3std6ranges3__45__cpo5cdataE,(_ZN34_INTERNAL_d696e60c_4_k_cu_2a1093b46thrust24THRUST_300001_SM_1000_NS12placeholders2_1E - _ZN34_INTERNAL_d696e60c_4_k_cu_2a1093b44cuda3std6ranges3__45__cpo5cdataE)
_ZN34_INTERNAL_d696e60c_4_k_cu_2a1093b44cuda3std6ranges3__45__cpo5cdataE:
	.zero		1
	.type		_ZN34_INTERNAL_d696e60c_4_k_cu_2a1093b46thrust24THRUST_300001_SM_1000_NS12placeholders2_1E,@object
	.size		_ZN34_INTERNAL_d696e60c_4_k_cu_2a1093b46thrust24THRUST_300001_SM_1000_NS12placeholders2_1E,(_ZN34_INTERNAL_d696e60c_4_k_cu_2a1093b44cuda3std3__45__cpo3endE - _ZN34_INTERNAL_d696e60c_4_k_cu_2a1093b46thrust24THRUST_300001_SM_1000_NS12placeholders2_1E)
_ZN34_INTERNAL_d696e60c_4_k_cu_2a1093b46thrust24THRUST_300001_SM_1000_NS12placeholders2_1E:
	.zero		1
	.type		_ZN34_INTERNAL_d696e60c_4_k_cu_2a1093b44cuda3std3__45__cpo3endE,@object
	.size		_ZN34_INTERNAL_d696e60c_4_k_cu_2a1093b44cuda3std3__45__cpo3endE,(_ZN34_INTERNAL_d696e60c_4_k_cu_2a1093b44cuda3std6ranges3__45__cpo3endE - _ZN34_INTERNAL_d696e60c_4_k_cu_2a1093b44cuda3std3__45__cpo3endE)
_ZN34_INTERNAL_d696e60c_4_k_cu_2a1093b44cuda3std3__45__cpo3endE:
	.zero		1
	.type		_ZN34_INTERNAL_d696e60c_4_k_cu_2a1093b44cuda3std6ranges3__45__cpo3endE,@object
	.size		_ZN34_INTERNAL_d696e60c_4_k_cu_2a1093b44cuda3std6ranges3__45__cpo3endE,(_ZN34_INTERNAL_d696e60c_4_k_cu_2a1093b46thrust24THRUST_300001_SM_1000_NS12placeholders2_5E - _ZN34_INTERNAL_d696e60c_4_k_cu_2a1093b44cuda3std6ranges3__45__cpo3endE)
_ZN34_INTERNAL_d696e60c_4_k_cu_2a1093b44cuda3std6ranges3__45__cpo3endE:
	.zero		1
	.type		_ZN34_INTERNAL_d696e60c_4_k_cu_2a1093b46thrust24THRUST_300001_SM_1000_NS12placeholders2_5E,@object
	.size		_ZN34_INTERNAL_d696e60c_4_k_cu_2a1093b46thrust24THRUST_300001_SM_1000_NS12placeholders2_5E,(_ZN34_INTERNAL_d696e60c_4_k_cu_2a1093b44cuda3std3__45__cpo4rendE - _ZN34_INTERNAL_d696e60c_4_k_cu_2a1093b46thrust24THRUST_300001_SM_1000_NS12placeholders2_5E)
_ZN34_INTERNAL_d696e60c_4_k_cu_2a1093b46thrust24THRUST_300001_SM_1000_NS12placeholders2_5E:
	.zero		1
	.type		_ZN34_INTERNAL_d696e60c_4_k_cu_2a1093b44cuda3std3__45__cpo4rendE,@object
	.size		_ZN34_INTERNAL_d696e60c_4_k_cu_2a1093b44cuda3std3__45__cpo4rendE,(_ZN34_INTERNAL_d696e60c_4_k_cu_2a1093b44cuda3std6ranges3__45__cpo9iter_swapE - _ZN34_INTERNAL_d696e60c_4_k_cu_2a1093b44cuda3std3__45__cpo4rendE)
_ZN34_INTERNAL_d696e60c_4_k_cu_2a1093b44cuda3std3__45__cpo4rendE:
	.zero		1
	.type		_ZN34_INTERNAL_d696e60c_4_k_cu_2a1093b44cuda3std6ranges3__45__cpo9iter_swapE,@object
	.size		_ZN34_INTERNAL_d696e60c_4_k_cu_2a1093b44cuda3std6ranges3__45__cpo9iter_swapE,(_ZN34_INTERNAL_d696e60c_4_k_cu_2a1093b44cuda3std3__48unexpectE - _ZN34_INTERNAL_d696e60c_4_k_cu_2a1093b44cuda3std6ranges3__45__cpo9iter_swapE)
_ZN34_INTERNAL_d696e60c_4_k_cu_2a1093b44cuda3std6ranges3__45__cpo9iter_swapE:
	.zero		1
	.type		_ZN34_INTERNAL_d696e60c_4_k_cu_2a1093b44cuda3std3__48unexpectE,@object
	.size		_ZN34_INTERNAL_d696e60c_4_k_cu_2a1093b44cuda3std3__48unexpectE,(_ZN34_INTERNAL_d696e60c_4_k_cu_2a1093b46thrust24THRUST_300001_SM_1000_NS8cuda_cub3parE - _ZN34_INTERNAL_d696e60c_4_k_cu_2a1093b44cuda3std3__48unexpectE)
_ZN34_INTERNAL_d696e60c_4_k_cu_2a1093b44cuda3std3__48unexpectE:
	.zero		1
	.type		_ZN34_INTERNAL_d696e60c_4_k_cu_2a1093b46thrust24THRUST_300001_SM_1000_NS8cuda_cub3parE,@object
	.size		_ZN34_INTERNAL_d696e60c_4_k_cu_2a1093b46thrust24THRUST_300001_SM_1000_NS8cuda_cub3parE,(.L_29 - _ZN34_INTERNAL_d696e60c_4_k_cu_2a1093b46thrust24THRUST_300001_SM_1000_NS8cuda_cub3parE)
_ZN34_INTERNAL_d696e60c_4_k_cu_2a1093b46thrust24THRUST_300001_SM_1000_NS8cuda_cub3parE:
	.zero		1
.L_29:


//--------------------- .nv.shared._ZN3cub18CUB_300001_SM_10006detail4scan16DeviceScanKernelINS2_10policy_hubIiiijN4cuda3std3__44plusIvEEE10Policy1000EPiSC_NS0_13ScanTileStateIiLb1EEES9_NS1_10InputValueIiSC_EEjiLb0EiEEvT0_T1_T2_iT3_T4_T5_ --------------------------
	.section	.nv.shared._ZN3cub18CUB_300001_SM_10006detail4scan16DeviceScanKernelINS2_10policy_hubIiiijN4cuda3std3__44plusIvEEE10Policy1000EPiSC_NS0_13ScanTileStateIiLb1EEES9_NS1_10InputValueIiSC_EEjiLb0EiEEvT0_T1_T2_iT3_T4_T5_,"aw",@nobits
	.sectionflags	@""
	.align	16
.nv.shared._ZN3cub18CUB_300001_SM_10006detail4scan16DeviceScanKernelINS2_10policy_hubIiiijN4cuda3std3__44plusIvEEE10Policy1000EPiSC_NS0_13ScanTileStateIiLb1EEES9_NS1_10InputValueIiSC_EEjiLb0EiEEvT0_T1_T2_iT3_T4_T5_:
	.zero		34832


//--------------------- .nv.shared._ZN3cub18CUB_300001_SM_10006detail4scan20DeviceScanInitKernelINS0_13ScanTileStateIiLb1EEEEEvT_i --------------------------
	.section	.nv.shared._ZN3cub18CUB_300001_SM_10006detail4scan20DeviceScanInitKernelINS0_13ScanTileStateIiLb1EEEEEvT_i,"aw",@nobits
	.sectionflags	@""
	.align	16
	.zero		1024


//--------------------- .nv.shared._ZN3cub18CUB_300001_SM_10006detail11EmptyKernelIvEEvv --------------------------
	.section	.nv.shared._ZN3cub18CUB_300001_SM_10006detail11EmptyKernelIvEEvv,"aw",@nobits
	.sectionflags	@""
	.align	16
	.zero		1024


//--------------------- .nv.shared._Z24block_spgemm_2d_half_mmaPKiS0_PK6__halfS0_S0_S3_S0_S0_PS1_S1_S1_ --------------------------
	.section	.nv.shared._Z24block_spgemm_2d_half_mmaPKiS0_PK6__halfS0_S0_S3_S0_S0_PS1_S1_S1_,"aw",@nobits
	.sectionflags	@""
	.align	16
	.zero		1024


//--------------------- .nv.shared._Z26spgemm_symbolic_col_kernelPKiS0_S0_S0_S0_Piiii --------------------------
	.section	.nv.shared._Z26spgemm_symbolic_col_kernelPKiS0_S0_S0_S0_Piiii,"aw",@nobits
	.sectionflags	@""
	.align	16
	.zero		1024


//--------------------- .nv.shared._Z22spgemm_symbolic_kernelPKiS0_S0_S0_Piiii --------------------------
	.section	.nv.shared._Z22spgemm_symbolic_kernelPKiS0_S0_S0_Piiii,"aw",@nobits
	.sectionflags	@""
	.align	16
	.zero		1024


//--------------------- .nv.constant0._ZN3cub18CUB_300001_SM_10006detail4scan16DeviceScanKernelINS2_10policy_hubIiiimN4cuda3std3__44plusIvEEE10Policy1000EPiSC_NS0_13ScanTileStateIiLb1EEES9_NS1_10InputValueIiSC_EEmiLb0EiEEvT0_T1_T2_iT3_T4_T5_ --------------------------
	.section	.nv.constant0._ZN3cub18CUB_300001_SM_10006detail4scan16DeviceScanKernelINS2_10policy_hubIiiimN4cuda3std3__44plusIvEEE10Policy1000EPiSC_NS0_13ScanTileStateIiLb1EEES9_NS1_10InputValueIiSC_EEmiLb0EiEEvT0_T1_T2_iT3_T4_T5_,"a",@progbits
	.sectionflags	@""
	.align	4
.nv.constant0._ZN3cub18CUB_300001_SM_10006detail4scan16DeviceScanKernelINS2_10policy_hubIiiimN4cuda3std3__44plusIvEEE10Policy1000EPiSC_NS0_13ScanTileStateIiLb1EEES9_NS1_10InputValueIiSC_EEmiLb0EiEEvT0_T1_T2_iT3_T4_T5_:
	.zero		952


//--------------------- .nv.constant0._ZN3cub18CUB_300001_SM_10006detail4scan16DeviceScanKernelINS2_10policy_hubIiiijN4cuda3std3__44plusIvEEE10Policy1000EPiSC_NS0_13ScanTileStateIiLb1EEES9_NS1_10InputValueIiSC_EEjiLb0EiEEvT0_T1_T2_iT3_T4_T5_ --------------------------
	.section	.nv.constant0._ZN3cub18CUB_300001_SM_10006detail4scan16DeviceScanKernelINS2_10policy_hubIiiijN4cuda3std3__44plusIvEEE10Policy1000EPiSC_NS0_13ScanTileStateIiLb1EEES9_NS1_10InputValueIiSC_EEjiLb0EiEEvT0_T1_T2_iT3_T4_T5_,"a",@progbits
	.sectionflags	@""
	.align	4
.nv.constant0._ZN3cub18CUB_300001_SM_10006detail4scan16DeviceScanKernelINS2_10policy_hubIiiijN4cuda3std3__44plusIvEEE10Policy1000EPiSC_NS0_13ScanTileStateIiLb1EEES9_NS1_10InputValueIiSC_EEjiLb0EiEEvT0_T1_T2_iT3_T4_T5_:
	.zero		948


//--------------------- .nv.constant0._ZN3cub18CUB_300001_SM_10006detail4scan20DeviceScanInitKernelINS0_13ScanTileStateIiLb1EEEEEvT_i --------------------------
	.section	.nv.constant0._ZN3cub18CUB_300001_SM_10006detail4scan20DeviceScanInitKernelINS0_13ScanTileStateIiLb1EEEEEvT_i,"a",@progbits
	.sectionflags	@""
	.align	4
.nv.constant0._ZN3cub18CUB_300001_SM_10006detail4scan20DeviceScanInitKernelINS0_13ScanTileStateIiLb1EEEEEvT_i:
	.zero		908


//--------------------- .nv.constant0._ZN3cub18CUB_300001_SM_10006detail11EmptyKernelIvEEvv --------------------------
	.section	.nv.constant0._ZN3cub18CUB_300001_SM_10006detail11EmptyKernelIvEEvv,"a",@progbits
	.sectionflags	@""
	.align	4
.nv.constant0._ZN3cub18CUB_300001_SM_10006detail11EmptyKernelIvEEvv:
	.zero		896


//--------------------- .nv.constant0._Z24block_spgemm_2d_half_mmaPKiS0_PK6__halfS0_S0_S3_S0_S0_PS1_S1_S1_ --------------------------
	.section	.nv.constant0._Z24block_spgemm_2d_half_mmaPKiS0_PK6__halfS0_S0_S3_S0_S0_PS1_S1_S1_,"a",@progbits
	.sectionflags	@""
	.align	4
.nv.constant0._Z24block_spgemm_2d_half_mmaPKiS0_PK6__halfS0_S0_S3_S0_S0_PS1_S1_S1_:
	.zero		972


//--------------------- .nv.constant0._Z26spgemm_symbolic_col_kernelPKiS0_S0_S0_S0_Piiii --------------------------
	.section	.nv.constant0._Z26spgemm_symbolic_col_kernelPKiS0_S0_S0_S0_Piiii,"a",@progbits
	.sectionflags	@""
	.align	4
.nv.constant0._Z26spgemm_symbolic_col_kernelPKiS0_S0_S0_S0_Piiii:
	.zero		956


//--------------------- .nv.constant0._Z22spgemm_symbolic_kernelPKiS0_S0_S0_Piiii --------------------------
	.section	.nv.constant0._Z22spgemm_symbolic_kernelPKiS0_S0_S0_Piiii,"a",@progbits
	.sectionflags	@""
	.align	4
.nv.constant0._Z22spgemm_symbolic_kernelPKiS0_S0_S0_Piiii:
	.zero		948


//--------------------- SYMBOLS --------------------------

	.type		.nv.reservedSmem.offset0,@object
	.size		.nv.reservedSmem.offset0,0x4
	.type		.nv.reservedSmem.cap,@object
	.size		.nv.reservedSmem.cap,0x4
